def matmul_kernel(
    a_ptr,
    b_ptr,
    c_ptr,
    M,
    N,
    K,
    stride_am,
    stride_ak,
    stride_bk,
    stride_bn,
    stride_cm,
    stride_cn,
    BLOCK_M: tl.constexpr,
    BLOCK_N: tl.constexpr,
    BLOCK_K: tl.constexpr,
    GROUP_M: tl.constexpr,
):
    pid = tl.program_id(axis=0)
    num_pid_m = tl.cdiv(M, BLOCK_M)
    num_pid_n = tl.cdiv(N, BLOCK_N)
    num_pid_in_group = GROUP_M * num_pid_n
    group_id = pid // num_pid_in_group
    first_pid_m = group_id * GROUP_M
    group_size_m = min(num_pid_m - first_pid_m, GROUP_M)
    pid_m = first_pid_m + ((pid % num_pid_in_group) % group_size_m)
    pid_n = (pid % num_pid_in_group) // group_size_m

    offs_am = (pid_m * BLOCK_M + tl.arange(0, BLOCK_M)) % M
    offs_bn = (pid_n * BLOCK_N + tl.arange(0, BLOCK_N)) % N
    offs_k = tl.arange(0, BLOCK_K)
    a_ptrs = a_ptr + offs_am[:, None] * stride_am + offs_k[None, :] * stride_ak
    b_ptrs = b_ptr + offs_k[:, None] * stride_bk + offs_bn[None, :] * stride_bn

    acc = tl.zeros((BLOCK_M, BLOCK_N), dtype=tl.float32)
    for kk in range(0, tl.cdiv(K, BLOCK_K)):
        a = tl.load(a_ptrs, mask=offs_k[None, :] < K - kk * BLOCK_K, other=0.0)
        b = tl.load(b_ptrs, mask=offs_k[:, None] < K - kk * BLOCK_K, other=0.0)
        acc = tl.dot(a, b, acc)
        a_ptrs += BLOCK_K * stride_ak
        b_ptrs += BLOCK_K * stride_bk

    c = acc.to(c_ptr.dtype.element_ty)
    offs_cm = pid_m * BLOCK_M + tl.arange(0, BLOCK_M)
    offs_cn = pid_n * BLOCK_N + tl.arange(0, BLOCK_N)
    c_ptrs = c_ptr + offs_cm[:, None] * stride_cm + offs_cn[None, :] * stride_cn
    mask = (offs_cm[:, None] < M) & (offs_cn[None, :] < N)
    tl.store(c_ptrs, c, mask=mask)

# config = {"BLOCK_K": 64, "BLOCK_M": 128, "BLOCK_N": 256, "GROUP_M": 8, "arch": "sm_80", "dtype": "fp16", "num_ctas": 1, "num_stages": 3, "num_warps": 8}
# arch = sm_80


// ===== COMPILED SASS (sm_80) =====

	.target	sm_80

	.elftype	@"ET_EXEC"


//--------------------- .note.nv.tkinfo           --------------------------
	.section	.note.nv.tkinfo,"",@"SHT_NOTE"
	.sectionflags	@"SHF_NOTE_NV_TKINFO"
	.tkinfo
        /*0018*/ 	.word	0x00000002
        /*0030*/ 	.string	""
        /*0030*/ 	.string	"ptxas"
        /*0030*/ 	.string	"Cuda compilation tools, release 13.0, V13.0.88"
        /*0030*/ 	.string	"Build cuda_13.0.r13.0/compiler.36424714_0"
        /*0030*/ 	.string	"-v  -suppress-debug-info  -lineinfo  -arch sm_80 "



//--------------------- .note.nv.cuinfo           --------------------------
	.section	.note.nv.cuinfo,"",@"SHT_NOTE"
	.sectionflags	@"SHF_NOTE_NV_CUINFO"
        /*0018*/ 	.short	0x0002
        /*001a*/ 	.short	0x0050
        /*001c*/ 	.short	0x0082
	.zero		2


//--------------------- .nv.info                  --------------------------
	.section	.nv.info,"",@"SHT_CUDA_INFO"
	.align	4


	//----- nvinfo : EIATTR_REGCOUNT
	.align		4
        /*0000*/ 	.byte	0x04, 0x2f
        /*0002*/ 	.short	(.L_1 - .L_0)
	.align		4
.L_0:
        /*0004*/ 	.word	index@(matmul_kernel)
        /*0008*/ 	.word	0x00000020


	//----- nvinfo : EIATTR_FRAME_SIZE
	.align		4
.L_1:
        /*000c*/ 	.byte	0x04, 0x11
        /*000e*/ 	.short	(.L_3 - .L_2)
	.align		4
.L_2:
        /*0010*/ 	.word	index@(matmul_kernel)
        /*0014*/ 	.word	0x00001028


	//----- nvinfo : EIATTR_MIN_STACK_SIZE
	.align		4
.L_3:
        /*0018*/ 	.byte	0x04, 0x12
        /*001a*/ 	.short	(.L_5 - .L_4)
	.align		4
.L_4:
        /*001c*/ 	.word	index@(matmul_kernel)
        /*0020*/ 	.word	0x00001028
.L_5:


//--------------------- .nv.info.matmul_kernel    --------------------------
	.section	.nv.info.matmul_kernel,"",@"SHT_CUDA_INFO"
	.sectionflags	@""
	.align	4


	//----- nvinfo : EIATTR_CUDA_API_VERSION
	.align		4
        /*0000*/ 	.byte	0x04, 0x37
        /*0002*/ 	.short	(.L_7 - .L_6)
.L_6:
        /*0004*/ 	.word	0x00000082


	//----- nvinfo : EIATTR_SW2861232_WAR
	.align		4
.L_7:
        /*0008*/ 	.byte	0x01, 0x35
	.zero		2


	//----- nvinfo : EIATTR_PARAM_CBANK
	.align		4
        /*000c*/ 	.byte	0x04, 0x0a
        /*000e*/ 	.short	(.L_9 - .L_8)
	.align		4
.L_8:
        /*0010*/ 	.word	index@(.nv.constant0.matmul_kernel)
        /*0014*/ 	.short	0x0160
        /*0016*/ 	.short	0x0050


	//----- nvinfo : EIATTR_CBANK_PARAM_SIZE
	.align		4
.L_9:
        /*0018*/ 	.byte	0x03, 0x19
        /*001a*/ 	.short	0x0050


	//----- nvinfo : EIATTR_KPARAM_INFO
	.align		4
        /*001c*/ 	.byte	0x04, 0x17
        /*001e*/ 	.short	(.L_11 - .L_10)
.L_10:
        /*0020*/ 	.word	0x00000000
        /*0024*/ 	.short	0x000d
        /*0026*/ 	.short	0x0048
        /*0028*/ 	.byte	0x00, 0xf4, 0x21, 0x00


	//----- nvinfo : EIATTR_KPARAM_INFO
	.align		4
.L_11:
        /*002c*/ 	.byte	0x04, 0x17
        /*002e*/ 	.short	(.L_13 - .L_12)
.L_12:
        /*0030*/ 	.word	0x00000000
        /*0034*/ 	.short	0x000c
        /*0036*/ 	.short	0x0040
        /*0038*/ 	.byte	0x00, 0xf4, 0x21, 0x00


	//----- nvinfo : EIATTR_KPARAM_INFO
	.align		4
.L_13:
        /*003c*/ 	.byte	0x04, 0x17
        /*003e*/ 	.short	(.L_15 - .L_14)
.L_14:
        /*0040*/ 	.word	0x00000000
        /*0044*/ 	.short	0x000b
        /*0046*/ 	.short	0x0038
        /*0048*/ 	.byte	0x00, 0xf0, 0x11, 0x00


	//----- nvinfo : EIATTR_KPARAM_INFO
	.align		4
.L_15:
        /*004c*/ 	.byte	0x04, 0x17
        /*004e*/ 	.short	(.L_17 - .L_16)
.L_16:
        /*0050*/ 	.word	0x00000000
        /*0054*/ 	.short	0x000a
        /*0056*/ 	.short	0x0034
        /*0058*/ 	.byte	0x00, 0xf0, 0x11, 0x00


	//----- nvinfo : EIATTR_KPARAM_INFO
	.align		4
.L_17:
        /*005c*/ 	.byte	0x04, 0x17
        /*005e*/ 	.short	(.L_19 - .L_18)
.L_18:
        /*0060*/ 	.word	0x00000000
        /*0064*/ 	.short	0x0009
        /*0066*/ 	.short	0x0030
        /*0068*/ 	.byte	0x00, 0xf0, 0x11, 0x00


	//----- nvinfo : EIATTR_KPARAM_INFO
	.align		4
.L_19:
        /*006c*/ 	.byte	0x04, 0x17
        /*006e*/ 	.short	(.L_21 - .L_20)
.L_20:
        /*0070*/ 	.word	0x00000000
        /*0074*/ 	.short	0x0008
        /*0076*/ 	.short	0x002c
        /*0078*/ 	.byte	0x00, 0xf0, 0x11, 0x00


	//----- nvinfo : EIATTR_KPARAM_INFO
	.align		4
.L_21:
        /*007c*/ 	.byte	0x04, 0x17
        /*007e*/ 	.short	(.L_23 - .L_22)
.L_22:
        /*0080*/ 	.word	0x00000000
        /*0084*/ 	.short	0x0007
        /*0086*/ 	.short	0x0028
        /*0088*/ 	.byte	0x00, 0xf0, 0x11, 0x00


	//----- nvinfo : EIATTR_KPARAM_INFO
	.align		4
.L_23:
        /*008c*/ 	.byte	0x04, 0x17
        /*008e*/ 	.short	(.L_25 - .L_24)
.L_24:
        /*0090*/ 	.word	0x00000000
        /*0094*/ 	.short	0x0006
        /*0096*/ 	.short	0x0024
        /*0098*/ 	.byte	0x00, 0xf0, 0x11, 0x00


	//----- nvinfo : EIATTR_KPARAM_INFO
	.align		4
.L_25:
        /*009c*/ 	.byte	0x04, 0x17
        /*009e*/ 	.short	(.L_27 - .L_26)
.L_26:
        /*00a0*/ 	.word	0x00000000
        /*00a4*/ 	.short	0x0005
        /*00a6*/ 	.short	0x0020
        /*00a8*/ 	.byte	0x00, 0xf0, 0x11, 0x00


	//----- nvinfo : EIATTR_KPARAM_INFO
	.align		4
.L_27:
        /*00ac*/ 	.byte	0x04, 0x17
        /*00ae*/ 	.short	(.L_29 - .L_28)
.L_28:
        /*00b0*/ 	.word	0x00000000
        /*00b4*/ 	.short	0x0004
        /*00b6*/ 	.short	0x001c
        /*00b8*/ 	.byte	0x00, 0xf0, 0x11, 0x00


	//----- nvinfo : EIATTR_KPARAM_INFO
	.align		4
.L_29:
        /*00bc*/ 	.byte	0x04, 0x17
        /*00be*/ 	.short	(.L_31 - .L_30)
.L_30:
        /*00c0*/ 	.word	0x00000000
        /*00c4*/ 	.short	0x0003
        /*00c6*/ 	.short	0x0018
        /*00c8*/ 	.byte	0x00, 0xf0, 0x11, 0x00


	//----- nvinfo : EIATTR_KPARAM_INFO
	.align		4
.L_31:
        /*00cc*/ 	.byte	0x04, 0x17
        /*00ce*/ 	.short	(.L_33 - .L_32)
.L_32:
        /*00d0*/ 	.word	0x00000000
        /*00d4*/ 	.short	0x0002
        /*00d6*/ 	.short	0x0010
        /*00d8*/ 	.byte	0x00, 0xf4, 0x21, 0x00


	//----- nvinfo : EIATTR_KPARAM_INFO
	.align		4
.L_33:
        /*00dc*/ 	.byte	0x04, 0x17
        /*00de*/ 	.short	(.L_35 - .L_34)
.L_34:
        /*00e0*/ 	.word	0x00000000
        /*00e4*/ 	.short	0x0001
        /*00e6*/ 	.short	0x0008
        /*00e8*/ 	.byte	0x00, 0xf4, 0x21, 0x00


	//----- nvinfo : EIATTR_KPARAM_INFO
	.align		4
.L_35:
        /*00ec*/ 	.byte	0x04, 0x17
        /*00ee*/ 	.short	(.L_37 - .L_36)
.L_36:
        /*00f0*/ 	.word	0x00000000
        /*00f4*/ 	.short	0x0000
        /*00f6*/ 	.short	0x0000
        /*00f8*/ 	.byte	0x00, 0xf4, 0x21, 0x00


	//----- nvinfo : EIATTR_MAXREG_COUNT
	.align		4
.L_37:
        /*00fc*/ 	.byte	0x03, 0x1b
        /*00fe*/ 	.short	0x00ff


	//----- nvinfo : EIATTR_NUM_BARRIERS
	.align		4
        /*0100*/ 	.byte	0x02, 0x4c
        /*0102*/ 	.byte	0x01
	.zero		1


	//----- nvinfo : EIATTR_ANNOTATIONS
	.align		4
        /*0104*/ 	.byte	0x04, 0x55
        /*0106*/ 	.short	(.L_39 - .L_38)


	//   ....[0]....
.L_38:
        /*0108*/ 	.word	0x00000001
        /*010c*/ 	.byte	0x00, 0x06, 0x00, 0x00, 0x01, 0x00, 0x00, 0x00, 0x90, 0x06, 0x00, 0x00, 0x01, 0x00, 0x00, 0x00
        /* <DEDUP_REMOVED lines=1637> */
        /*676c*/ 	.byte	0x70, 0xb4, 0x01, 0x00, 0x01, 0x00, 0x00, 0x00, 0x80, 0xb4, 0x01, 0x00


	//----- nvinfo : EIATTR_MERCURY_ISA_VERSION
	.align		4
.L_39:
        /*6778*/ 	.byte	0x03, 0x5f
        /*677a*/ 	.short	0x0000


	//----- nvinfo : EIATTR_EXIT_INSTR_OFFSETS
	.align		4
        /*677c*/ 	.byte	0x04, 0x1c
        /*677e*/ 	.short	(.L_41 - .L_40)


	//   ....[0]....
.L_40:
        /*6780*/ 	.word	0x0001b7d0


	//   ....[1]....
        /*6784*/ 	.word	0x0001b800


	//----- nvinfo : EIATTR_REQNTID
	.align		4
.L_41:
        /*6788*/ 	.byte	0x04, 0x10
        /*678a*/ 	.short	(.L_43 - .L_42)
.L_42:
        /*678c*/ 	.word	0x00000100
        /*6790*/ 	.word	0x00000001
        /*6794*/ 	.word	0x00000001
.L_43:


//--------------------- .nv.callgraph             --------------------------
	.section	.nv.callgraph,"",@"SHT_CUDA_CALLGRAPH"
	.align	4
	.sectionentsize	8
	.align		4
        /*0000*/ 	.word	0x00000000
	.align		4
        /*0004*/ 	.word	0xffffffff
	.align		4
        /*0008*/ 	.word	0x00000000
	.align		4
        /*000c*/ 	.word	0xfffffffe
	.align		4
        /*0010*/ 	.word	0x00000000
	.align		4
        /*0014*/ 	.word	0xfffffffd
	.align		4
        /*0018*/ 	.word	0x00000000
	.align		4
        /*001c*/ 	.word	0xfffffffc


//--------------------- .nv.rel.action            --------------------------
	.section	.nv.rel.action,"",@"SHT_CUDA_RELOCINFO"
	.align	8
	.sectionentsize	8
        /*0000*/ 	.byte	0x73, 0x00, 0x00, 0x00, 0x00, 0x00, 0x00, 0x00, 0x00, 0x00, 0x00, 0x11, 0x25, 0x00, 0x05, 0x36


//--------------------- .nv.constant0.matmul_kernel --------------------------
	.section	.nv.constant0.matmul_kernel,"a",@progbits
	.sectionflags	@""
	.align	4
.nv.constant0.matmul_kernel:
	.zero		432


//--------------------- .text.matmul_kernel       --------------------------
	.section	.text.matmul_kernel,"ax",@progbits
	.sectioninfo	@"SHI_REGISTERS=32"
	.align	128
        .global         matmul_kernel
        .type           matmul_kernel,@function
        .size           matmul_kernel,(.L_x_5 - matmul_kernel)
        .other          matmul_kernel,@"STO_CUDA_ENTRY STV_DEFAULT"
matmul_kernel:
.text.matmul_kernel:
[----:B------:R-:W-:-:S03]  /*0000*/  IMAD.MOV.U32 R1, RZ, RZ, c[0x0][0x28] ;  /* 0x00000a00ff017624 */ /* 0x000fc600078e00ff */
[----:B------:R-:W-:Y:S01]  /*0010*/  IMAD.MOV.U32 R0, RZ, RZ, c[0x0][0x17c] ;  /* 0x00005f00ff007624 */ /* 0x000fe200078e00ff */
[----:B------:R-:W0:Y:S01]  /*0020*/  S2R R12, SR_TID.X ;  /* 0x00000000000c7919 */ /* 0x000e220000002100 */
[----:B------:R-:W-:Y:S01]  /*0030*/  IADD3 R1, R1, -0x1028, RZ ;  /* 0xffffefd801017810 */ /* 0x000fe20007ffe0ff */
[----:B------:R-:W-:Y:S02]  /*0040*/  ULDC UR4, c[0x0][0x180] ;  /* 0x0000600000047ab9 */ /* 0x000fe40000000800 */
[----:B------:R-:W-:Y:S01]  /*0050*/  IADD3 R0, R0, 0xff, RZ ;  /* 0x000000ff00007810 */ /* 0x000fe20007ffe0ff */
[----:B------:R-:W-:-:S03]  /*0060*/  ULDC.64 UR6, c[0x0][0x118] ;  /* 0x0000460000067ab9 */ /* 0x000fc60000000a00 */
[----:B------:R-:W-:-:S04]  /*0070*/  SHF.R.S32.HI R3, RZ, 0x1f, R0 ;  /* 0x0000001fff037819 */ /* 0x000fc80000011400 */
[----:B------:R-:W-:-:S04]  /*0080*/  LEA.HI R3, R3, R0, RZ, 0x8 ;  /* 0x0000000003037211 */ /* 0x000fc800078f40ff */
[----:B------:R-:W-:Y:S02]  /*0090*/  SHF.R.S32.HI R0, RZ, 0x8, R3 ;  /* 0x00000008ff007819 */ /* 0x000fe40000011403 */
[----:B------:R-:W1:Y:S03]  /*00a0*/  S2R R3, SR_CTAID.X ;  /* 0x0000000000037919 */ /* 0x000e660000002500 */
[----:B------:R-:W-:Y:S01]  /*00b0*/  IMAD.SHL.U32 R0, R0, 0x8, RZ ;  /* 0x0000000800007824 */ /* 0x000fe200078e00ff */
[----:B0-----:R-:W-:-:S04]  /*00c0*/  LOP3.LUT R29, R12, 0x80, RZ, 0xc0, !PT ;  /* 0x000000800c1d7812 */ /* 0x001fc800078ec0ff */
[-C--:B------:R-:W-:Y:S02]  /*00d0*/  IABS R7, R0.reuse ;  /* 0x0000000000077213 */ /* 0x080fe40000000000 */
[----:B------:R-:W-:Y:S02]  /*00e0*/  IABS R10, R0 ;  /* 0x00000000000a7213 */ /* 0x000fe40000000000 */
[----:B------:R-:W0:Y:S01]  /*00f0*/  I2F.RP R2, R7 ;  /* 0x0000000700027306 */ /* 0x000e220000209400 */
[----:B-1----:R-:W-:-:S07]  /*0100*/  IABS R8, R3 ;  /* 0x0000000300087213 */ /* 0x002fce0000000000 */
[----:B0-----:R-:W0:Y:S02]  /*0110*/  MUFU.RCP R2, R2 ;  /* 0x0000000200027308 */ /* 0x001e240000001000 */
[----:B0-----:R-:W-:Y:S01]  /*0120*/  IADD3 R4, R2, 0xffffffe, RZ ;  /* 0x0ffffffe02047810 */ /* 0x001fe20007ffe0ff */
[----:B------:R-:W-:-:S05]  /*0130*/  IMAD.MOV R2, RZ, RZ, -R10 ;  /* 0x000000ffff027224 */ /* 0x000fca00078e0a0a */
[----:B------:R0:W1:Y:S02]  /*0140*/  F2I.FTZ.U32.TRUNC.NTZ R5, R4 ;  /* 0x0000000400057305 */ /* 0x000064000021f000 */
[----:B0-----:R-:W-:Y:S02]  /*0150*/  IMAD.MOV.U32 R4, RZ, RZ, RZ ;  /* 0x000000ffff047224 */ /* 0x001fe400078e00ff */
[----:B-1----:R-:W-:-:S04]  /*0160*/  IMAD.MOV R6, RZ, RZ, -R5 ;  /* 0x000000ffff067224 */ /* 0x002fc800078e0a05 */
[----:B------:R-:W-:Y:S02]  /*0170*/  IMAD R9, R6, R7, RZ ;  /* 0x0000000706097224 */ /* 0x000fe400078e02ff */
[----:B------:R-:W-:Y:S02]  /*0180*/  IMAD.MOV.U32 R6, RZ, RZ, R8 ;  /* 0x000000ffff067224 */ /* 0x000fe400078e0008 */
[----:B------:R-:W-:-:S06]  /*0190*/  IMAD.HI.U32 R5, R5, R9, R4 ;  /* 0x0000000905057227 */ /* 0x000fcc00078e0004 */
[----:B------:R-:W-:-:S04]  /*01a0*/  IMAD.HI.U32 R5, R5, R6, RZ ;  /* 0x0000000605057227 */ /* 0x000fc800078e00ff */
[----:B------:R-:W-:-:S05]  /*01b0*/  IMAD R2, R5, R2, R6 ;  /* 0x0000000205027224 */ /* 0x000fca00078e0206 */
[----:B------:R-:W-:-:S13]  /*01c0*/  ISETP.GT.U32.AND P1, PT, R7, R2, PT ;  /* 0x000000020700720c */ /* 0x000fda0003f24070 */
[----:B------:R-:W-:Y:S01]  /*01d0*/  @!P1 IMAD.IADD R2, R2, 0x1, -R7 ;  /* 0x0000000102029824 */ /* 0x000fe200078e0a07 */
[----:B------:R-:W-:Y:S02]  /*01e0*/  @!P1 IADD3 R5, R5, 0x1, RZ ;  /* 0x0000000105059810 */ /* 0x000fe40007ffe0ff */
[----:B------:R-:W-:Y:S02]  /*01f0*/  ISETP.NE.AND P1, PT, R0, RZ, PT ;  /* 0x000000ff0000720c */ /* 0x000fe40003f25270 */
[----:B------:R-:W-:Y:S02]  /*0200*/  ISETP.GE.U32.AND P0, PT, R2, R7, PT ;  /* 0x000000070200720c */ /* 0x000fe40003f06070 */
[----:B------:R-:W-:-:S04]  /*0210*/  LOP3.LUT R2, R3, R0, RZ, 0x3c, !PT ;  /* 0x0000000003027212 */ /* 0x000fc800078e3cff */
[----:B------:R-:W-:Y:S01]  /*0220*/  ISETP.GE.AND P2, PT, R2, RZ, PT ;  /* 0x000000ff0200720c */ /* 0x000fe20003f46270 */
[----:B------:R-:W-:-:S05]  /*0230*/  IMAD.MOV.U32 R2, RZ, RZ, c[0x0][0x178] ;  /* 0x00005e00ff027624 */ /* 0x000fca00078e00ff */
[----:B------:R-:W-:Y:S02]  /*0240*/  IADD3 R2, R2, 0x7f, RZ ;  /* 0x0000007f02027810 */ /* 0x000fe40007ffe0ff */
[----:B------:R-:W-:-:S05]  /*0250*/  @P0 IADD3 R5, R5, 0x1, RZ ;  /* 0x0000000105050810 */ /* 0x000fca0007ffe0ff */
[----:B------:R-:W-:Y:S01]  /*0260*/  IMAD.MOV.U32 R6, RZ, RZ, R5 ;  /* 0x000000ffff067224 */ /* 0x000fe200078e0005 */
[----:B------:R-:W-:-:S03]  /*0270*/  SHF.R.S32.HI R5, RZ, 0x1f, R2 ;  /* 0x0000001fff057819 */ /* 0x000fc60000011402 */
[----:B------:R-:W-:Y:S01]  /*0280*/  @!P2 IMAD.MOV R6, RZ, RZ, -R6 ;  /* 0x000000ffff06a224 */ /* 0x000fe200078e0a06 */
[----:B------:R-:W-:Y:S02]  /*0290*/  @!P1 LOP3.LUT R6, RZ, R0, RZ, 0x33, !PT ;  /* 0x00000000ff069212 */ /* 0x000fe400078e33ff */
[----:B------:R-:W-:-:S03]  /*02a0*/  LEA.HI R5, R5, R2, RZ, 0x7 ;  /* 0x0000000205057211 */ /* 0x000fc600078f38ff */
[----:B------:R-:W-:Y:S02]  /*02b0*/  IMAD.SHL.U32 R4, R6, 0x8, RZ ;  /* 0x0000000806047824 */ /* 0x000fe400078e00ff */
[----:B------:R-:W-:-:S03]  /*02c0*/  IMAD.MOV R6, RZ, RZ, -R6 ;  /* 0x000000ffff067224 */ /* 0x000fc600078e0a06 */
[----:B------:R-:W-:Y:S01]  /*02d0*/  LEA.HI.SX32 R5, R5, -R4, 0x19 ;  /* 0x8000000405057211 */ /* 0x000fe200078fcaff */
[----:B------:R-:W-:Y:S02]  /*02e0*/  IMAD R11, R0, R6, R3 ;  /* 0x00000006000b7224 */ /* 0x000fe400078e0203 */
[----:B------:R-:W-:Y:S01]  /*02f0*/  IMAD.MOV.U32 R6, RZ, RZ, RZ ;  /* 0x000000ffff067224 */ /* 0x000fe200078e00ff */
[----:B------:R-:W-:-:S04]  /*0300*/  IMNMX R8, R5, 0x8, PT ;  /* 0x0000000805087817 */ /* 0x000fc80003800200 */
[----:B------:R-:W-:-:S04]  /*0310*/  IABS R5, R8 ;  /* 0x0000000800057213 */ /* 0x000fc80000000000 */
[----:B------:R-:W0:Y:S08]  /*0320*/  I2F.RP R2, R5 ;  /* 0x0000000500027306 */ /* 0x000e300000209400 */
[----:B0-----:R-:W0:Y:S02]  /*0330*/  MUFU.RCP R2, R2 ;  /* 0x0000000200027308 */ /* 0x001e240000001000 */
[----:B0-----:R-:W-:-:S06]  /*0340*/  IADD3 R7, R2, 0xffffffe, RZ ;  /* 0x0ffffffe02077810 */ /* 0x001fcc0007ffe0ff */
[----:B------:R-:W0:Y:S02]  /*0350*/  F2I.FTZ.U32.TRUNC.NTZ R7, R7 ;  /* 0x0000000700077305 */ /* 0x000e24000021f000 */
[----:B0-----:R-:W-:-:S04]  /*0360*/  IMAD.MOV R9, RZ, RZ, -R7 ;  /* 0x000000ffff097224 */ /* 0x001fc800078e0a07 */
[----:B------:R-:W-:Y:S01]  /*0370*/  IMAD.MOV.U32 R0, RZ, RZ, R9 ;  /* 0x000000ffff007224 */ /* 0x000fe200078e0009 */
[----:B------:R-:W-:-:S03]  /*0380*/  IABS R9, R11 ;  /* 0x0000000b00097213 */ /* 0x000fc60000000000 */
[----:B------:R-:W-:Y:S01]  /*0390*/  IMAD R3, R0, R5, RZ ;  /* 0x0000000500037224 */ /* 0x000fe200078e02ff */
[----:B------:R-:W-:-:S03]  /*03a0*/  IABS R0, R8 ;  /* 0x0000000800007213 */ /* 0x000fc60000000000 */
[----:B------:R-:W-:Y:S01]  /*03b0*/  IMAD.HI.U32 R6, R7, R3, R6 ;  /* 0x0000000307067227 */ /* 0x000fe200078e0006 */
[----:B------:R-:W-:-:S03]  /*03c0*/  LOP3.LUT R7, R12, 0x7f, RZ, 0xc0, !PT ;  /* 0x0000007f0c077812 */ /* 0x000fc600078ec0ff */
[----:B------:R-:W-:Y:S02]  /*03d0*/  IMAD.MOV R0, RZ, RZ, -R0 ;  /* 0x000000ffff007224 */ /* 0x000fe400078e0a00 */
[----:B------:R-:W-:-:S04]  /*03e0*/  IMAD.HI.U32 R2, R6, R9, RZ ;  /* 0x0000000906027227 */ /* 0x000fc800078e00ff */
[----:B------:R-:W-:Y:S02]  /*03f0*/  IMAD R0, R2, R0, R9 ;  /* 0x0000000002007224 */ /* 0x000fe400078e0209 */
[----:B------:R-:W-:-:S03]  /*0400*/  IMAD.MOV.U32 R6, RZ, RZ, c[0x0][0x180] ;  /* 0x00006000ff067624 */ /* 0x000fc600078e00ff */
[----:B------:R-:W-:Y:S02]  /*0410*/  ISETP.GT.U32.AND P1, PT, R5, R0, PT ;  /* 0x000000000500720c */ /* 0x000fe40003f24070 */
[----:B------:R-:W-:-:S11]  /*0420*/  IADD3 R6, R6, 0x3f, RZ ;  /* 0x0000003f06067810 */ /* 0x000fd60007ffe0ff */
[----:B------:R-:W-:Y:S01]  /*0430*/  @!P1 IMAD.IADD R0, R0, 0x1, -R5 ;  /* 0x0000000100009824 */ /* 0x000fe200078e0a05 */
[----:B------:R-:W-:Y:S02]  /*0440*/  @!P1 IADD3 R2, R2, 0x1, RZ ;  /* 0x0000000102029810 */ /* 0x000fe40007ffe0ff */
[----:B------:R-:W-:Y:S02]  /*0450*/  ISETP.NE.AND P1, PT, R8, RZ, PT ;  /* 0x000000ff0800720c */ /* 0x000fe40003f25270 */
[----:B------:R-:W-:Y:S02]  /*0460*/  ISETP.GE.U32.AND P0, PT, R0, R5, PT ;  /* 0x000000050000720c */ /* 0x000fe40003f06070 */
[----:B------:R-:W-:Y:S02]  /*0470*/  LOP3.LUT R0, R11, R8, RZ, 0x3c, !PT ;  /* 0x000000080b007212 */ /* 0x000fe400078e3cff */
[----:B------:R-:W-:Y:S02]  /*0480*/  SHF.R.U32.HI R5, RZ, 0x7, R12 ;  /* 0x00000007ff057819 */ /* 0x000fe4000001160c */
[----:B------:R-:W-:-:S02]  /*0490*/  ISETP.GE.AND P2, PT, R0, RZ, PT ;  /* 0x000000ff0000720c */ /* 0x000fc40003f46270 */
[----:B------:R-:W-:-:S04]  /*04a0*/  SGXT.U32 R13, R5, 0x1 ;  /* 0x00000001050d781a */ /* 0x000fc80000000000 */
[C---:B------:R-:W-:Y:S02]  /*04b0*/  LOP3.LUT R5, R13.reuse, 0x6, RZ, 0xfc, !PT ;  /* 0x000000060d057812 */ /* 0x040fe400078efcff */
[----:B------:R-:W-:Y:S02]  /*04c0*/  @P0 IADD3 R2, R2, 0x1, RZ ;  /* 0x0000000102020810 */ /* 0x000fe40007ffe0ff */
[----:B------:R-:W-:Y:S02]  /*04d0*/  ISETP.GT.AND P0, PT, R6, 0x3f, PT ;  /* 0x0000003f0600780c */ /* 0x000fe40003f04270 */
[C---:B------:R-:W-:Y:S01]  /*04e0*/  LOP3.LUT R5, R13.reuse, 0xc, RZ, 0xfc, !PT ;  /* 0x0000000c0d057812 */ /* 0x040fe200078efcff */
[----:B------:R-:W-:Y:S01]  /*04f0*/  @!P2 IMAD.MOV R2, RZ, RZ, -R2 ;  /* 0x000000ffff02a224 */ /* 0x000fe200078e0a02 */
[----:B------:R-:W-:Y:S02]  /*0500*/  @!P1 LOP3.LUT R2, RZ, R8, RZ, 0x33, !PT ;  /* 0x00000008ff029212 */ /* 0x000fe400078e33ff */
[----:B------:R-:W-:-:S02]  /*0510*/  LOP3.LUT R5, R13, 0x12, RZ, 0xfc, !PT ;  /* 0x000000120d057812 */ /* 0x000fc400078efcff */
[C---:B------:R-:W-:Y:S01]  /*0520*/  LOP3.LUT R5, R13.reuse, 0x18, RZ, 0xfc, !PT ;  /* 0x000000180d057812 */ /* 0x040fe200078efcff */
[----:B------:R-:W-:Y:S01]  /*0530*/  IMAD.MOV R3, RZ, RZ, -R2 ;  /* 0x000000ffff037224 */ /* 0x000fe200078e0a02 */
[C---:B------:R-:W-:Y:S02]  /*0540*/  LOP3.LUT R5, R13.reuse, 0x1e, RZ, 0xfc, !PT ;  /* 0x0000001e0d057812 */ /* 0x040fe400078efcff */
[C---:B------:R-:W-:Y:S01]  /*0550*/  LOP3.LUT R5, R13.reuse, 0x24, RZ, 0xfc, !PT ;  /* 0x000000240d057812 */ /* 0x040fe200078efcff */
[----:B------:R-:W-:Y:S01]  /*0560*/  IMAD R3, R8, R3, R11 ;  /* 0x0000000308037224 */ /* 0x000fe200078e020b */
[C---:B------:R-:W-:Y:S02]  /*0570*/  LOP3.LUT R5, R13.reuse, 0x2a, RZ, 0xfc, !PT ;  /* 0x0000002a0d057812 */ /* 0x040fe400078efcff */
[C---:B------:R-:W-:Y:S01]  /*0580*/  LOP3.LUT R5, R13.reuse, 0x30, RZ, 0xfc, !PT ;  /* 0x000000300d057812 */ /* 0x040fe200078efcff */
[----:B------:R-:W-:Y:S01]  /*0590*/  IMAD.IADD R0, R4, 0x1, R3 ;  /* 0x0000000104007824 */ /* 0x000fe200078e0203 */
[----:B------:R-:W-:-:S02]  /*05a0*/  LOP3.LUT R3, R13, 0x4, RZ, 0xfc, !PT ;  /* 0x000000040d037812 */ /* 0x000fc400078efcff */
[C---:B------:R-:W-:Y:S01]  /*05b0*/  LOP3.LUT R3, R13.reuse, 0xa, RZ, 0xfc, !PT ;  /* 0x0000000a0d037812 */ /* 0x040fe200078efcff */
[----:B------:R-:W-:Y:S01]  /*05c0*/  IMAD R28, R0, 0x80, R7 ;  /* 0x00000080001c7824 */ /* 0x000fe200078e0207 */
[C---:B------:R-:W-:Y:S02]  /*05d0*/  LOP3.LUT R3, R13.reuse, 0x10, RZ, 0xfc, !PT ;  /* 0x000000100d037812 */ /* 0x040fe400078efcff */
[C---:B------:R-:W-:Y:S02]  /*05e0*/  LOP3.LUT R3, R13.reuse, 0x16, RZ, 0xfc, !PT ;  /* 0x000000160d037812 */ /* 0x040fe400078efcff */
[C---:B------:R-:W-:Y:S01]  /*05f0*/  LOP3.LUT R3, R13.reuse, 0x1c, RZ, 0xfc, !PT ;  /* 0x0000001c0d037812 */ /* 0x040fe200078efcff */
[----:B------:R0:W-:Y:S01]  /*0600*/  STL [R1+0x594], R28 ;  /* 0x0005941c01007387 */ /* 0x0001e20000100800 */
[C---:B------:R-:W-:Y:S02]  /*0610*/  LOP3.LUT R3, R13.reuse, 0x22, RZ, 0xfc, !PT ;  /* 0x000000220d037812 */ /* 0x040fe400078efcff */
[----:B------:R-:W-:-:S02]  /*0620*/  LOP3.LUT R3, R13, 0x28, RZ, 0xfc, !PT ;  /* 0x000000280d037812 */ /* 0x000fc400078efcff */
[C---:B------:R-:W-:Y:S02]  /*0630*/  LOP3.LUT R3, R13.reuse, 0x2e, RZ, 0xfc, !PT ;  /* 0x0000002e0d037812 */ /* 0x040fe400078efcff */
[C---:B------:R-:W-:Y:S02]  /*0640*/  LOP3.LUT R3, R13.reuse, 0x34, RZ, 0xfc, !PT ;  /* 0x000000340d037812 */ /* 0x040fe400078efcff */
[C---:B------:R-:W-:Y:S01]  /*0650*/  LOP3.LUT R3, R13.reuse, 0x3a, RZ, 0xfc, !PT ;  /* 0x0000003a0d037812 */ /* 0x040fe200078efcff */
[----:B------:R-:W-:Y:S01]  /*0660*/  IMAD.SHL.U32 R3, R2, 0x100, RZ ;  /* 0x0000010002037824 */ /* 0x000fe200078e00ff */
[C---:B------:R-:W-:Y:S02]  /*0670*/  LOP3.LUT R4, R13.reuse, 0x2, RZ, 0xfc, !PT ;  /* 0x000000020d047812 */ /* 0x040fe400078efcff */
[C---:B------:R-:W-:Y:S02]  /*0680*/  LOP3.LUT R4, R13.reuse, 0x8, RZ, 0xfc, !PT ;  /* 0x000000080d047812 */ /* 0x040fe400078efcff */
[----:B------:R0:W-:Y:S01]  /*0690*/  STL [R1+0x374], R3 ;  /* 0x0003740301007387 */ /* 0x0001e20000100800 */
[----:B------:R-:W-:-:S02]  /*06a0*/  LOP3.LUT R4, R13, 0xe, RZ, 0xfc, !PT ;  /* 0x0000000e0d047812 */ /* 0x000fc400078efcff */
[C---:B------:R-:W-:Y:S02]  /*06b0*/  LOP3.LUT R4, R13.reuse, 0x14, RZ, 0xfc, !PT ;  /* 0x000000140d047812 */ /* 0x040fe400078efcff */
[C---:B------:R-:W-:Y:S02]  /*06c0*/  LOP3.LUT R4, R13.reuse, 0x1a, RZ, 0xfc, !PT ;  /* 0x0000001a0d047812 */ /* 0x040fe400078efcff */
[C---:B------:R-:W-:Y:S02]  /*06d0*/  LOP3.LUT R4, R13.reuse, 0x20, RZ, 0xfc, !PT ;  /* 0x000000200d047812 */ /* 0x040fe400078efcff */
[C---:B------:R-:W-:Y:S02]  /*06e0*/  LOP3.LUT R4, R13.reuse, 0x26, RZ, 0xfc, !PT ;  /* 0x000000260d047812 */ /* 0x040fe400078efcff */
[C---:B------:R-:W-:Y:S02]  /*06f0*/  LOP3.LUT R4, R13.reuse, 0x2c, RZ, 0xfc, !PT ;  /* 0x0000002c0d047812 */ /* 0x040fe400078efcff */
[----:B------:R-:W-:-:S02]  /*0700*/  LOP3.LUT R4, R13, 0x32, RZ, 0xfc, !PT ;  /* 0x000000320d047812 */ /* 0x000fc400078efcff */
[C---:B------:R-:W-:Y:S02]  /*0710*/  LOP3.LUT R5, R13.reuse, 0x36, RZ, 0xfc, !PT ;  /* 0x000000360d057812 */ /* 0x040fe400078efcff */
[C---:B------:R-:W-:Y:S02]  /*0720*/  LOP3.LUT R4, R13.reuse, 0x38, RZ, 0xfc, !PT ;  /* 0x000000380d047812 */ /* 0x040fe400078efcff */
[C---:B------:R-:W-:Y:S02]  /*0730*/  LOP3.LUT R5, R13.reuse, 0x3c, RZ, 0xfc, !PT ;  /* 0x0000003c0d057812 */ /* 0x040fe400078efcff */
[----:B------:R-:W-:Y:S01]  /*0740*/  LOP3.LUT R4, R13, 0x3e, RZ, 0xfc, !PT ;  /* 0x0000003e0d047812 */ /* 0x000fe200078efcff */
[----:B------:R-:W-:Y:S05]  /*0750*/  @P0 BRA `(.L_x_0) ;  /* 0x0000039000000947 */ /* 0x000fea0003800000 */
[C---:B0-----:R-:W-:Y:S01]  /*0760*/  IMAD.SHL.U32 R2, R12.reuse, 0x80, RZ ;  /* 0x000000800c027824 */ /* 0x041fe200078e00ff */
[----:B------:R-:W-:Y:S01]  /*0770*/  CS2R R24, SRZ ;  /* 0x0000000000187805 */ /* 0x000fe2000001ff00 */
[----:B------:R-:W-:Y:S01]  /*0780*/  IMAD.SHL.U32 R0, R12, 0x20, RZ ;  /* 0x000000200c007824 */ /* 0x000fe200078e00ff */
[----:B------:R-:W-:Y:S01]  /*0790*/  CS2R R26, SRZ ;  /* 0x00000000001a7805 */ /* 0x000fe2000001ff00 */
[----:B------:R-:W-:Y:S01]  /*07a0*/  CS2R R20, SRZ ;  /* 0x0000000000147805 */ /* 0x000fe2000001ff00 */
[----:B------:R0:W-:Y:S01]  /*07b0*/  STL [R1+0x598], R2 ;  /* 0x0005980201007387 */ /* 0x0001e20000100800 */
[----:B------:R-:W-:Y:S01]  /*07c0*/  CS2R R22, SRZ ;  /* 0x0000000000167805 */ /* 0x000fe2000001ff00 */
[----:B------:R-:W-:Y:S01]  /*07d0*/  CS2R R16, SRZ ;  /* 0x0000000000107805 */ /* 0x000fe2000001ff00 */
[----:B------:R-:W-:Y:S01]  /*07e0*/  CS2R R18, SRZ ;  /* 0x0000000000127805 */ /* 0x000fe2000001ff00 */
[----:B------:R0:W-:Y:S01]  /*07f0*/  STL [R1+0x59c], R0 ;  /* 0x00059c0001007387 */ /* 0x0001e20000100800 */
[----:B------:R-:W-:Y:S01]  /*0800*/  CS2R R12, SRZ ;  /* 0x00000000000c7805 */ /* 0x000fe2000001ff00 */
[----:B------:R-:W-:Y:S01]  /*0810*/  CS2R R14, SRZ ;  /* 0x00000000000e7805 */ /* 0x000fe2000001ff00 */
[----:B------:R-:W-:Y:S01]  /*0820*/  CS2R R8, SRZ ;  /* 0x0000000000087805 */ /* 0x000fe2000001ff00 */
[----:B------:R0:W-:Y:S01]  /*0830*/  STL [R1], RZ ;  /* 0x000000ff01007387 */ /* 0x0001e20000100800 */
[----:B------:R-:W-:Y:S01]  /*0840*/  CS2R R10, SRZ ;  /* 0x00000000000a7805 */ /* 0x000fe2000001ff00 */
[----:B------:R-:W-:Y:S01]  /*0850*/  CS2R R4, SRZ ;  /* 0x0000000000047805 */ /* 0x000fe2000001ff00 */
[----:B------:R-:W-:Y:S01]  /*0860*/  CS2R R6, SRZ ;  /* 0x0000000000067805 */ /* 0x000fe2000001ff00 */
[----:B------:R0:W-:Y:S04]  /*0870*/  STL [R1+0x4], RZ ;  /* 0x000004ff01007387 */ /* 0x0001e80000100800 */
        /* <DEDUP_REMOVED lines=37> */
[----:B------:R0:W-:Y:S01]  /*0ad0*/  STL [R1+0x9c], RZ ;  /* 0x00009cff01007387 */ /* 0x0001e20000100800 */
[----:B------:R-:W-:Y:S05]  /*0ae0*/  BRA `(.L_x_1) ;  /* 0x00015c2000007947 */ /* 0x000fea0003800000 */
.L_x_0:
[----:B0-----:R-:W-:Y:S01]  /*0af0*/  IABS R10, c[0x0][0x17c] ;  /* 0x00005f00000a7a13 */ /* 0x001fe20000000000 */
[----:B------:R-:W0:Y:S01]  /*0b00*/  S2R R9, SR_TID.X ;  /* 0x0000000000097919 */ /* 0x000e220000002100 */
[----:B------:R-:W-:Y:S01]  /*0b10*/  IMAD.MOV.U32 R5, RZ, RZ, R3 ;  /* 0x000000ffff057224 */ /* 0x000fe200078e0003 */
[----:B------:R-:W-:Y:S01]  /*0b20*/  ISETP.NE.U32.AND P0, PT, R29, RZ, PT ;  /* 0x000000ff1d00720c */ /* 0x000fe20003f05070 */
[----:B------:R-:W1:Y:S01]  /*0b30*/  I2F.RP R0, R10 ;  /* 0x0000000a00007306 */ /* 0x000e620000209400 */
[----:B------:R-:W-:-:S02]  /*0b40*/  IMAD.MOV.U32 R2, RZ, RZ, RZ ;  /* 0x000000ffff027224 */ /* 0x000fc400078e00ff */
[----:B------:R-:W-:Y:S01]  /*0b50*/  IMAD.SHL.U32 R8, R7, 0x2, RZ ;  /* 0x0000000207087824 */ /* 0x000fe200078e00ff */
[----:B------:R-:W-:-:S04]  /*0b60*/  SHF.R.S32.HI R7, RZ, 0x1f, R6 ;  /* 0x0000001fff077819 */ /* 0x000fc80000011406 */
[----:B------:R-:W-:-:S05]  /*0b70*/  LEA.HI R6, R7, R6, RZ, 0x6 ;  /* 0x0000000607067211 */ /* 0x000fca00078f30ff */
[----:B------:R2:W-:Y:S01]  /*0b80*/  STL [R1+0x154], R6 ;  /* 0x0001540601007387 */ /* 0x0005e20000100800 */
[----:B-1----:R-:W1:Y:S01]  /*0b90*/  MUFU.RCP R0, R0 ;  /* 0x0000000000007308 */ /* 0x002e620000001000 */
[----:B0-----:R-:W-:Y:S02]  /*0ba0*/  SHF.R.U32.HI R4, RZ, 0x6, R9 ;  /* 0x00000006ff047819 */ /* 0x001fe40000011609 */
[C---:B------:R-:W-:Y:S02]  /*0bb0*/  LOP3.LUT R29, R9.reuse, 0xc0, RZ, 0xc0, !PT ;  /* 0x000000c0091d7812 */ /* 0x040fe400078ec0ff */
[----:B------:R-:W-:Y:S02]  /*0bc0*/  SGXT.U32 R4, R4, 0x2 ;  /* 0x000000020404781a */ /* 0x000fe40000000000 */
[----:B------:R-:W-:Y:S02]  /*0bd0*/  LOP3.LUT R9, R9, 0xff, RZ, 0xc0, !PT ;  /* 0x000000ff09097812 */ /* 0x000fe400078ec0ff */
[----:B------:R-:W-:-:S02]  /*0be0*/  LOP3.LUT R4, R5, R4, RZ, 0xfc, !PT ;  /* 0x0000000405047212 */ /* 0x000fc400078efcff */
[----:B------:R-:W-:Y:S01]  /*0bf0*/  SHF.R.U32.HI R29, RZ, 0x2, R29 ;  /* 0x00000002ff1d7819 */ /* 0x000fe2000001161d */
[----:B------:R-:W-:Y:S01]  /*0c00*/  IMAD.SHL.U32 R9, R9, 0x2, RZ ;  /* 0x0000000209097824 */ /* 0x000fe200078e00ff */
[----:B-1----:R-:W-:Y:S02]  /*0c10*/  IADD3 R0, R0, 0xffffffe, RZ ;  /* 0x0ffffffe00007810 */ /* 0x002fe40007ffe0ff */
[C---:B------:R-:W-:Y:S02]  /*0c20*/  LOP3.LUT R5, R4.reuse, 0xfc, RZ, 0xfc, !PT ;  /* 0x000000fc04057812 */ /* 0x040fe400078efcff */
[----:B------:R-:W0:Y:S01]  /*0c30*/  F2I.FTZ.U32.TRUNC.NTZ R3, R0 ;  /* 0x0000000000037305 */ /* 0x000e22000021f000 */
[----:B------:R-:W-:Y:S02]  /*0c40*/  LOP3.LUT R11, R4, 0xf8, RZ, 0xfc, !PT ;  /* 0x000000f8040b7812 */ /* 0x000fe400078efcff */
[----:B------:R-:W-:Y:S02]  /*0c50*/  IABS R13, R5 ;  /* 0x00000005000d7213 */ /* 0x000fe40000000000 */
[----:B------:R-:W-:-:S02]  /*0c60*/  IABS R12, R11 ;  /* 0x0000000b000c7213 */ /* 0x000fc40000000000 */
[----:B------:R-:W-:Y:S02]  /*0c70*/  LOP3.LUT R29, R9, R29, RZ, 0x3c, !PT ;  /* 0x0000001d091d7212 */ /* 0x000fe400078e3cff */
[----:B------:R-:W-:Y:S02]  /*0c80*/  ISETP.GE.AND P3, PT, R5, RZ, PT ;  /* 0x000000ff0500720c */ /* 0x000fe40003f66270 */
[C---:B------:R-:W-:Y:S02]  /*0c90*/  LOP3.LUT R19, R4.reuse, 0x94, RZ, 0xfc, !PT ;  /* 0x0000009404137812 */ /* 0x040fe400078efcff */
[----:B------:R-:W-:Y:S01]  /*0ca0*/  LOP3.LUT R24, R4, 0x28, RZ, 0xfc, !PT ;  /* 0x0000002804187812 */ /* 0x000fe200078efcff */
[----:B0-----:R-:W-:-:S04]  /*0cb0*/  IMAD.MOV R0, RZ, RZ, -R3 ;  /* 0x000000ffff007224 */ /* 0x001fc800078e0a03 */
[----:B------:R-:W-:-:S04]  /*0cc0*/  IMAD R0, R0, R10, RZ ;  /* 0x0000000a00007224 */ /* 0x000fc800078e02ff */
[----:B------:R-:W-:Y:S01]  /*0cd0*/  IMAD.HI.U32 R3, R3, R0, R2 ;  /* 0x0000000003037227 */ /* 0x000fe200078e0002 */
[----:B------:R-:W-:-:S04]  /*0ce0*/  SEL R2, RZ, 0x110, !P0 ;  /* 0x00000110ff027807 */ /* 0x000fc80004000000 */
[----:B------:R-:W-:Y:S01]  /*0cf0*/  LOP3.LUT R2, R2, R8, RZ, 0x3c, !PT ;  /* 0x0000000802027212 */ /* 0x000fe200078e3cff */
[----:B------:R-:W-:Y:S01]  /*0d00*/  IMAD.HI.U32 R0, R3, R13, RZ ;  /* 0x0000000d03007227 */ /* 0x000fe200078e00ff */
[----:B------:R-:W-:-:S03]  /*0d10*/  LOP3.LUT R8, R4, 0xf4, RZ, 0xfc, !PT ;  /* 0x000000f404087812 */ /* 0x000fc600078efcff */
[----:B------:R-:W-:Y:S01]  /*0d20*/  IMAD.MOV R0, RZ, RZ, -R0 ;  /* 0x000000ffff007224 */ /* 0x000fe200078e0a00 */
[----:B------:R0:W-:Y:S01]  /*0d30*/  STL [R1+0x330], R2 ;  /* 0x0003300201007387 */ /* 0x0001e20000100800 */
[C---:B--2---:R-:W-:Y:S01]  /*0d40*/  IMAD.HI.U32 R6, R3.reuse, R12, RZ ;  /* 0x0000000c03067227 */ /* 0x044fe200078e00ff */
[----:B------:R-:W-:Y:S02]  /*0d50*/  ISETP.GE.AND P4, PT, R8, RZ, PT ;  /* 0x000000ff0800720c */ /* 0x000fe40003f86270 */
[----:B------:R-:W-:Y:S01]  /*0d60*/  STL [R1+0x69c], R29 ;  /* 0x00069c1d01007387 */ /* 0x000fe20000100800 */
[----:B------:R-:W-:Y:S01]  /*0d70*/  IMAD R13, R10, R0, R13 ;  /* 0x000000000a0d7224 */ /* 0x000fe200078e020d */
[----:B------:R-:W-:Y:S01]  /*0d80*/  IABS R0, R8 ;  /* 0x0000000800007213 */ /* 0x000fe20000000000 */
[----:B------:R-:W-:Y:S01]  /*0d90*/  IMAD.MOV R6, RZ, RZ, -R6 ;  /* 0x000000ffff067224 */ /* 0x000fe200078e0a06 */
[----:B------:R-:W-:Y:S02]  /*0da0*/  LOP3.LUT R8, R4, 0xe8, RZ, 0xfc, !PT ;  /* 0x000000e804087812 */ /* 0x000fe400078efcff */
[C---:B------:R-:W-:Y:S01]  /*0db0*/  ISETP.GT.U32.AND P0, PT, R10.reuse, R13, PT ;  /* 0x0000000d0a00720c */ /* 0x040fe20003f04070 */
[----:B------:R-:W-:Y:S01]  /*0dc0*/  IMAD R12, R10, R6, R12 ;  /* 0x000000060a0c7224 */ /* 0x000fe200078e020c */
[----:B0-----:R-:W-:Y:S01]  /*0dd0*/  LOP3.LUT R2, R4, 0xf0, RZ, 0xfc, !PT ;  /* 0x000000f004027812 */ /* 0x001fe200078efcff */
[----:B------:R-:W-:Y:S01]  /*0de0*/  IMAD.HI.U32 R9, R3, R0, RZ ;  /* 0x0000000003097227 */ /* 0x000fe200078e00ff */
[----:B------:R-:W-:-:S02]  /*0df0*/  IABS R16, R8 ;  /* 0x0000000800107213 */ /* 0x000fc40000000000 */
[----:B------:R-:W-:Y:S01]  /*0e00*/  IABS R7, R2 ;  /* 0x0000000200077213 */ /* 0x000fe20000000000 */
[----:B------:R-:W-:Y:S01]  /*0e10*/  IMAD.MOV R9, RZ, RZ, -R9 ;  /* 0x000000ffff097224 */ /* 0x000fe200078e0a09 */
[----:B------:R-:W-:Y:S02]  /*0e20*/  ISETP.GT.U32.AND P6, PT, R10, R12, PT ;  /* 0x0000000c0a00720c */ /* 0x000fe40003fc4070 */
[----:B------:R-:W-:Y:S01]  /*0e30*/  ISETP.GE.AND P2, PT, R2, RZ, PT ;  /* 0x000000ff0200720c */ /* 0x000fe20003f46270 */
[----:B------:R-:W-:Y:S01]  /*0e40*/  IMAD.MOV.U32 R5, RZ, RZ, R7 ;  /* 0x000000ffff057224 */ /* 0x000fe200078e0007 */
[----:B------:R-:W-:Y:S01]  /*0e50*/  LOP3.LUT R7, R4, 0xec, RZ, 0xfc, !PT ;  /* 0x000000ec04077812 */ /* 0x000fe200078efcff */
[----:B------:R-:W-:Y:S01]  /*0e60*/  @!P0 IMAD.IADD R13, R13, 0x1, -R10 ;  /* 0x000000010d0d8824 */ /* 0x000fe200078e0a0a */
[----:B------:R-:W-:Y:S01]  /*0e70*/  ISETP.GE.AND P0, PT, R11, RZ, PT ;  /* 0x000000ff0b00720c */ /* 0x000fe20003f06270 */
[----:B------:R-:W-:Y:S01]  /*0e80*/  IMAD.HI.U32 R6, R3, R5, RZ ;  /* 0x0000000503067227 */ /* 0x000fe200078e00ff */
[----:B------:R-:W-:-:S02]  /*0e90*/  IABS R15, R7 ;  /* 0x00000007000f7213 */ /* 0x000fc40000000000 */
[C---:B------:R-:W-:Y:S01]  /*0ea0*/  ISETP.GT.U32.AND P5, PT, R10.reuse, R13, PT ;  /* 0x0000000d0a00720c */ /* 0x040fe20003fa4070 */
[----:B------:R-:W-:Y:S01]  /*0eb0*/  IMAD R0, R10, R9, R0 ;  /* 0x000000090a007224 */ /* 0x000fe200078e0200 */
[----:B------:R-:W-:Y:S01]  /*0ec0*/  LOP3.LUT R2, R4, 0xe0, RZ, 0xfc, !PT ;  /* 0x000000e004027812 */ /* 0x000fe200078efcff */
[----:B------:R-:W-:Y:S02]  /*0ed0*/  IMAD.MOV R6, RZ, RZ, -R6 ;  /* 0x000000ffff067224 */ /* 0x000fe400078e0a06 */
[----:B------:R-:W-:Y:S01]  /*0ee0*/  @!P6 IMAD.IADD R12, R12, 0x1, -R10 ;  /* 0x000000010c0ce824 */ /* 0x000fe200078e0a0a */
[C---:B------:R-:W-:Y:S01]  /*0ef0*/  ISETP.GT.U32.AND P1, PT, R10.reuse, R0, PT ;  /* 0x000000000a00720c */ /* 0x040fe20003f24070 */
[C---:B------:R-:W-:Y:S01]  /*0f00*/  IMAD R5, R10.reuse, R6, R5 ;  /* 0x000000060a057224 */ /* 0x040fe200078e0205 */
[----:B------:R-:W-:Y:S01]  /*0f10*/  IABS R11, R2 ;  /* 0x00000002000b7213 */ /* 0x000fe20000000000 */
[----:B------:R-:W-:Y:S01]  /*0f20*/  IMAD.HI.U32 R9, R3, R15, RZ ;  /* 0x0000000f03097227 */ /* 0x000fe200078e00ff */
[----:B------:R-:W-:-:S02]  /*0f30*/  ISETP.GT.U32.AND P6, PT, R10, R12, PT ;  /* 0x0000000c0a00720c */ /* 0x000fc40003fc4070 */
[----:B------:R-:W-:Y:S01]  /*0f40*/  LOP3.LUT R6, R4, 0xe4, RZ, 0xfc, !PT ;  /* 0x000000e404067812 */ /* 0x000fe200078efcff */
[--C-:B------:R-:W-:Y:S01]  /*0f50*/  @!P5 IMAD.IADD R13, R13, 0x1, -R10.reuse ;  /* 0x000000010d0dd824 */ /* 0x100fe200078e0a0a */
[----:B------:R-:W-:Y:S01]  /*0f60*/  ISETP.GT.U32.AND P5, PT, R10, R5, PT ;  /* 0x000000050a00720c */ /* 0x000fe20003fa4070 */
[----:B------:R-:W-:Y:S02]  /*0f70*/  IMAD.MOV R9, RZ, RZ, -R9 ;  /* 0x000000ffff097224 */ /* 0x000fe400078e0a09 */
[----:B------:R-:W-:Y:S02]  /*0f80*/  IMAD.MOV.U32 R14, RZ, RZ, R13 ;  /* 0x000000ffff0e7224 */ /* 0x000fe400078e000d */
[--C-:B------:R-:W-:Y:S01]  /*0f90*/  @!P1 IMAD.IADD R0, R0, 0x1, -R10.reuse ;  /* 0x0000000100009824 */ /* 0x100fe200078e0a0a */
[----:B------:R-:W-:Y:S01]  /*0fa0*/  ISETP.GE.AND P1, PT, R7, RZ, PT ;  /* 0x000000ff0700720c */ /* 0x000fe20003f26270 */
[----:B------:R-:W-:Y:S01]  /*0fb0*/  IMAD R15, R10, R9, R15 ;  /* 0x000000090a0f7224 */ /* 0x000fe200078e020f */
[----:B------:R-:W-:Y:S01]  /*0fc0*/  IABS R9, R6 ;  /* 0x0000000600097213 */ /* 0x000fe20000000000 */
[----:B------:R-:W-:-:S02]  /*0fd0*/  @!P6 IMAD.IADD R12, R12, 0x1, -R10 ;  /* 0x000000010c0ce824 */ /* 0x000fc400078e0a0a */
[----:B------:R-:W-:Y:S01]  /*0fe0*/  IMAD.HI.U32 R7, R3, R16, RZ ;  /* 0x0000001003077227 */ /* 0x000fe200078e00ff */
[----:B------:R-:W-:-:S03]  /*0ff0*/  ISETP.GT.U32.AND P6, PT, R10, R15, PT ;  /* 0x0000000f0a00720c */ /* 0x000fc60003fc4070 */
[----:B------:R-:W-:Y:S01]  /*1000*/  @!P5 IMAD.IADD R5, R5, 0x1, -R10 ;  /* 0x000000010505d824 */ /* 0x000fe200078e0a0a */
[C---:B------:R-:W-:Y:S01]  /*1010*/  ISETP.GT.U32.AND P5, PT, R10.reuse, R0, PT ;  /* 0x000000000a00720c */ /* 0x040fe20003fa4070 */
[----:B------:R-:W-:Y:S02]  /*1020*/  @!P3 IMAD.MOV R14, RZ, RZ, -R14 ;  /* 0x000000ffff0eb224 */ /* 0x000fe400078e0a0e */
[----:B------:R-:W-:Y:S01]  /*1030*/  IMAD.MOV R7, RZ, RZ, -R7 ;  /* 0x000000ffff077224 */ /* 0x000fe200078e0a07 */
[----:B------:R-:W-:Y:S01]  /*1040*/  ISETP.GT.U32.AND P3, PT, R10, R5, PT ;  /* 0x000000050a00720c */ /* 0x000fe20003f64070 */
[----:B------:R-:W-:Y:S01]  /*1050*/  @!P0 IMAD.MOV R12, RZ, RZ, -R12 ;  /* 0x000000ffff0c8224 */ /* 0x000fe200078e0a0c */
[----:B------:R-:W-:Y:S01]  /*1060*/  ISETP.GE.AND P0, PT, R8, RZ, PT ;  /* 0x000000ff0800720c */ /* 0x000fe20003f06270 */
[----:B------:R-:W-:Y:S01]  /*1070*/  IMAD R16, R10, R7, R16 ;  /* 0x000000070a107224 */ /* 0x000fe200078e0210 */
[----:B------:R-:W-:Y:S01]  /*1080*/  STL [R1+0xc8], R14 ;  /* 0x0000c80e01007387 */ /* 0x000fe20000100800 */
[--C-:B------:R-:W-:Y:S01]  /*1090*/  @!P6 IMAD.IADD R15, R15, 0x1, -R10.reuse ;  /* 0x000000010f0fe824 */ /* 0x100fe200078e0a0a */
[----:B------:R-:W-:Y:S01]  /*10a0*/  ISETP.GE.AND P6, PT, R2, RZ, PT ;  /* 0x000000ff0200720c */ /* 0x000fe20003fc6270 */
[----:B------:R-:W-:Y:S01]  /*10b0*/  IMAD.HI.U32 R8, R3, R11, RZ ;  /* 0x0000000b03087227 */ /* 0x000fe200078e00ff */
[----:B------:R-:W-:Y:S01]  /*10c0*/  LOP3.LUT R2, R4, 0xdc, RZ, 0xfc, !PT ;  /* 0x000000dc04027812 */ /* 0x000fe200078efcff */
[----:B------:R0:W-:Y:S02]  /*10d0*/  STL [R1+0xc4], R12 ;  /* 0x0000c40c01007387 */ /* 0x0001e40000100800 */
[--C-:B------:R-:W-:Y:S01]  /*10e0*/  @!P5 IMAD.IADD R0, R0, 0x1, -R10.reuse ;  /* 0x000000010000d824 */ /* 0x100fe200078e0a0a */
[----:B------:R-:W-:Y:S01]  /*10f0*/  ISETP.GT.U32.AND P5, PT, R10, R16, PT ;  /* 0x000000100a00720c */ /* 0x000fe20003fa4070 */
[----:B------:R-:W-:Y:S01]  /*1100*/  @!P3 IMAD.IADD R5, R5, 0x1, -R10 ;  /* 0x000000010505b824 */ /* 0x000fe200078e0a0a */
[----:B------:R-:W-:Y:S01]  /*1110*/  ISETP.GE.AND P3, PT, R6, RZ, PT ;  /* 0x000000ff0600720c */ /* 0x000fe20003f66270 */
[----:B------:R-:W-:Y:S01]  /*1120*/  IMAD.MOV.U32 R13, RZ, RZ, R0 ;  /* 0x000000ffff0d7224 */ /* 0x000fe200078e0000 */
[----:B------:R-:W-:Y:S01]  /*1130*/  LOP3.LUT R0, R4, 0xd0, RZ, 0xfc, !PT ;  /* 0x000000d004007812 */ /* 0x000fe200078efcff */
[----:B------:R-:W-:-:S02]  /*1140*/  IMAD.MOV R6, RZ, RZ, -R8 ;  /* 0x000000ffff067224 */ /* 0x000fc400078e0a08 */
[----:B------:R-:W-:Y:S01]  /*1150*/  @!P4 IMAD.MOV R13, RZ, RZ, -R13 ;  /* 0x000000ffff0dc224 */ /* 0x000fe200078e0a0d */
[----:B------:R-:W-:Y:S01]  /*1160*/  ISETP.GT.U32.AND P4, PT, R10, R15, PT ;  /* 0x0000000f0a00720c */ /* 0x000fe20003f84070 */
[----:B------:R-:W-:Y:S01]  /*1170*/  IMAD.HI.U32 R7, R3, R9, RZ ;  /* 0x0000000903077227 */ /* 0x000fe200078e00ff */
[----:B0-----:R-:W-:Y:S02]  /*1180*/  LOP3.LUT R12, R4, 0xd8, RZ, 0xfc, !PT ;  /* 0x000000d8040c7812 */ /* 0x001fe400078efcff */
[----:B------:R0:W-:Y:S01]  /*1190*/  STL [R1+0xc0], R13 ;  /* 0x0000c00d01007387 */ /* 0x0001e20000100800 */
[----:B------:R-:W-:Y:S01]  /*11a0*/  IMAD R11, R10, R6, R11 ;  /* 0x000000060a0b7224 */ /* 0x000fe200078e020b */
[----:B------:R-:W-:Y:S01]  /*11b0*/  LOP3.LUT R6, R4, 0xd4, RZ, 0xfc, !PT ;  /* 0x000000d404067812 */ /* 0x000fe200078efcff */
[----:B------:R-:W-:Y:S02]  /*11c0*/  IMAD.MOV R7, RZ, RZ, -R7 ;  /* 0x000000ffff077224 */ /* 0x000fe400078e0a07 */
[--C-:B------:R-:W-:Y:S01]  /*11d0*/  @!P5 IMAD.IADD R16, R16, 0x1, -R10.reuse ;  /* 0x000000011010d824 */ /* 0x100fe200078e0a0a */
[----:B------:R-:W-:Y:S01]  /*11e0*/  IABS R8, R6 ;  /* 0x0000000600087213 */ /* 0x000fe20000000000 */
[C---:B------:R-:W-:Y:S01]  /*11f0*/  IMAD R9, R10.reuse, R7, R9 ;  /* 0x000000070a097224 */ /* 0x040fe200078e0209 */
[----:B------:R-:W-:Y:S01]  /*1200*/  IABS R7, R2 ;  /* 0x0000000200077213 */ /* 0x000fe20000000000 */
[----:B------:R-:W-:Y:S01]  /*1210*/  @!P4 IMAD.IADD R15, R15, 0x1, -R10 ;  /* 0x000000010f0fc824 */ /* 0x000fe200078e0a0a */
[C---:B------:R-:W-:Y:S01]  /*1220*/  ISETP.GT.U32.AND P4, PT, R10.reuse, R11, PT ;  /* 0x0000000b0a00720c */ /* 0x040fe20003f84070 */
[----:B------:R-:W-:Y:S01]  /*1230*/  @!P2 IMAD.MOV R5, RZ, RZ, -R5 ;  /* 0x000000ffff05a224 */ /* 0x000fe200078e0a05 */
[C---:B------:R-:W-:Y:S01]  /*1240*/  ISETP.GT.U32.AND P5, PT, R10.reuse, R16, PT ;  /* 0x000000100a00720c */ /* 0x040fe20003fa4070 */
[----:B------:R-:W-:Y:S01]  /*1250*/  IMAD.HI.U32 R14, R3, R7, RZ ;  /* 0x00000007030e7227 */ /* 0x000fe200078e00ff */
[----:B------:R-:W-:-:S02]  /*1260*/  ISETP.GT.U32.AND P2, PT, R10, R9, PT ;  /* 0x000000090a00720c */ /* 0x000fc40003f44070 */
[----:B------:R1:W-:Y:S01]  /*1270*/  STL [R1+0xbc], R5 ;  /* 0x0000bc0501007387 */ /* 0x0003e20000100800 */
[----:B------:R-:W-:Y:S01]  /*1280*/  IMAD.MOV R14, RZ, RZ, -R14 ;  /* 0x000000ffff0e7224 */ /* 0x000fe200078e0a0e */
[----:B0-----:R-:W-:Y:S01]  /*1290*/  IABS R13, R12 ;  /* 0x0000000c000d7213 */ /* 0x001fe20000000000 */
[----:B------:R-:W-:Y:S02]  /*12a0*/  IMAD.MOV.U32 R17, RZ, RZ, R15 ;  /* 0x000000ffff117224 */ /* 0x000fe400078e000f */
[----:B------:R-:W-:Y:S02]  /*12b0*/  IMAD R7, R10, R14, R7 ;  /* 0x0000000e0a077224 */ /* 0x000fe400078e0207 */
[--C-:B------:R-:W-:Y:S02]  /*12c0*/  @!P4 IMAD.IADD R11, R11, 0x1, -R10.reuse ;  /* 0x000000010b0bc824 */ /* 0x100fe400078e0a0a */
[--C-:B------:R-:W-:Y:S01]  /*12d0*/  @!P5 IMAD.IADD R16, R16, 0x1, -R10.reuse ;  /* 0x000000011010d824 */ /* 0x100fe200078e0a0a */
[----:B------:R-:W-:Y:S01]  /*12e0*/  ISETP.GE.AND P5, PT, R2, RZ, PT ;  /* 0x000000ff0200720c */ /* 0x000fe20003fa6270 */
[----:B------:R-:W-:Y:S01]  /*12f0*/  @!P2 IMAD.IADD R9, R9, 0x1, -R10 ;  /* 0x000000010909a824 */ /* 0x000fe200078e0a0a */
[C---:B------:R-:W-:Y:S01]  /*1300*/  ISETP.GT.U32.AND P4, PT, R10.reuse, R11, PT ;  /* 0x0000000b0a00720c */ /* 0x040fe20003f84070 */
[----:B------:R-:W-:Y:S01]  /*1310*/  IMAD.HI.U32 R2, R3, R8, RZ ;  /* 0x0000000803027227 */ /* 0x000fe200078e00ff */
[----:B------:R-:W-:-:S02]  /*1320*/  ISETP.GT.U32.AND P2, PT, R10, R7, PT ;  /* 0x000000070a00720c */ /* 0x000fc40003f44070 */
[----:B-1----:R-:W-:Y:S01]  /*1330*/  IABS R5, R0 ;  /* 0x0000000000057213 */ /* 0x002fe20000000000 */
[----:B------:R-:W-:Y:S01]  /*1340*/  @!P1 IMAD.MOV R17, RZ, RZ, -R17 ;  /* 0x000000ffff119224 */ /* 0x000fe200078e0a11 */
[----:B------:R-:W-:Y:S01]  /*1350*/  ISETP.GT.U32.AND P1, PT, R10, R9, PT ;  /* 0x000000090a00720c */ /* 0x000fe20003f24070 */
[----:B------:R-:W-:Y:S02]  /*1360*/  IMAD.MOV R2, RZ, RZ, -R2 ;  /* 0x000000ffff027224 */ /* 0x000fe400078e0a02 */
[C---:B------:R-:W-:Y:S01]  /*1370*/  IMAD.HI.U32 R14, R3.reuse, R13, RZ ;  /* 0x0000000d030e7227 */ /* 0x040fe200078e00ff */
[----:B------:R-:W-:Y:S03]  /*1380*/  STL [R1+0xb8], R17 ;  /* 0x0000b81101007387 */ /* 0x000fe60000100800 */
[----:B------:R-:W-:-:S04]  /*1390*/  IMAD.HI.U32 R15, R3, R5, RZ ;  /* 0x00000005030f7227 */ /* 0x000fc800078e00ff */
[----:B------:R-:W-:Y:S01]  /*13a0*/  @!P0 IMAD.MOV R16, RZ, RZ, -R16 ;  /* 0x000000ffff108224 */ /* 0x000fe200078e0a10 */
[----:B------:R-:W-:Y:S01]  /*13b0*/  ISETP.GE.AND P0, PT, R12, RZ, PT ;  /* 0x000000ff0c00720c */ /* 0x000fe20003f06270 */
[----:B------:R-:W-:Y:S01]  /*13c0*/  IMAD R8, R10, R2, R8 ;  /* 0x000000020a087224 */ /* 0x000fe200078e0208 */
[----:B------:R-:W-:Y:S01]  /*13d0*/  LOP3.LUT R2, R4, 0xcc, RZ, 0xfc, !PT ;  /* 0x000000cc04027812 */ /* 0x000fe200078efcff */
[----:B------:R-:W-:Y:S01]  /*13e0*/  IMAD.MOV R14, RZ, RZ, -R14 ;  /* 0x000000ffff0e7224 */ /* 0x000fe200078e0a0e */
[----:B------:R0:W-:Y:S01]  /*13f0*/  STL [R1+0xb4], R16 ;  /* 0x0000b41001007387 */ /* 0x0001e20000100800 */
[----:B------:R-:W-:Y:S02]  /*1400*/  IMAD.MOV R12, RZ, RZ, -R15 ;  /* 0x000000ffff0c7224 */ /* 0x000fe400078e0a0f */
[--C-:B------:R-:W-:Y:S01]  /*1410*/  @!P4 IMAD.IADD R11, R11, 0x1, -R10.reuse ;  /* 0x000000010b0bc824 */ /* 0x100fe200078e0a0a */
[----:B------:R-:W-:Y:S01]  /*1420*/  ISETP.GT.U32.AND P4, PT, R10, R8, PT ;  /* 0x000000080a00720c */ /* 0x000fe20003f84070 */
[----:B------:R-:W-:-:S02]  /*1430*/  @!P2 IMAD.IADD R7, R7, 0x1, -R10 ;  /* 0x000000010707a824 */ /* 0x000fc400078e0a0a */
[C---:B------:R-:W-:Y:S02]  /*1440*/  IMAD R13, R10.reuse, R14, R13 ;  /* 0x0000000e0a0d7224 */ /* 0x040fe400078e020d */
[C---:B------:R-:W-:Y:S01]  /*1450*/  IMAD R5, R10.reuse, R12, R5 ;  /* 0x0000000c0a057224 */ /* 0x040fe200078e0205 */
[C---:B------:R-:W-:Y:S01]  /*1460*/  ISETP.GT.U32.AND P2, PT, R10.reuse, R7, PT ;  /* 0x000000070a00720c */ /* 0x040fe20003f44070 */
[----:B0-----:R-:W-:Y:S01]  /*1470*/  IMAD.MOV.U32 R16, RZ, RZ, R11 ;  /* 0x000000ffff107224 */ /* 0x001fe200078e000b */
[----:B------:R-:W-:Y:S01]  /*1480*/  IABS R12, R2 ;  /* 0x00000002000c7213 */ /* 0x000fe20000000000 */
[----:B------:R-:W-:Y:S01]  /*1490*/  @!P1 IMAD.IADD R9, R9, 0x1, -R10 ;  /* 0x0000000109099824 */ /* 0x000fe200078e0a0a */
[C---:B------:R-:W-:Y:S01]  /*14a0*/  ISETP.GT.U32.AND P1, PT, R10.reuse, R13, PT ;  /* 0x0000000d0a00720c */ /* 0x040fe20003f24070 */
[----:B------:R-:W-:Y:S01]  /*14b0*/  @!P6 IMAD.MOV R16, RZ, RZ, -R16 ;  /* 0x000000ffff10e224 */ /* 0x000fe200078e0a10 */
[----:B------:R-:W-:Y:S01]  /*14c0*/  ISETP.GT.U32.AND P6, PT, R10, R5, PT ;  /* 0x000000050a00720c */ /* 0x000fe20003fc4070 */
[----:B------:R-:W-:-:S02]  /*14d0*/  IMAD.MOV.U32 R17, RZ, RZ, R9 ;  /* 0x000000ffff117224 */ /* 0x000fc400078e0009 */
[----:B------:R-:W-:Y:S02]  /*14e0*/  IMAD.MOV.U32 R9, RZ, RZ, R12 ;  /* 0x000000ffff097224 */ /* 0x000fe400078e000c */
[--C-:B------:R-:W-:Y:S02]  /*14f0*/  @!P4 IMAD.IADD R8, R8, 0x1, -R10.reuse ;  /* 0x000000010808c824 */ /* 0x100fe400078e0a0a */
[----:B------:R-:W-:Y:S01]  /*1500*/  @!P3 IMAD.MOV R17, RZ, RZ, -R17 ;  /* 0x000000ffff11b224 */ /* 0x000fe200078e0a11 */
[----:B------:R-:W-:Y:S01]  /*1510*/  ISETP.GE.AND P3, PT, R6, RZ, PT ;  /* 0x000000ff0600720c */ /* 0x000fe20003f66270 */
[----:B------:R-:W-:Y:S01]  /*1520*/  IMAD.HI.U32 R11, R3, R9, RZ ;  /* 0x00000009030b7227 */ /* 0x000fe200078e00ff */
[----:B------:R-:W-:Y:S02]  /*1530*/  LOP3.LUT R6, R4, 0xc8, RZ, 0xfc, !PT ;  /* 0x000000c804067812 */ /* 0x000fe400078efcff */
[----:B------:R-:W-:Y:S01]  /*1540*/  ISETP.GT.U32.AND P4, PT, R10, R8, PT ;  /* 0x000000080a00720c */ /* 0x000fe20003f84070 */
[--C-:B------:R-:W-:Y:S01]  /*1550*/  @!P2 IMAD.IADD R7, R7, 0x1, -R10.reuse ;  /* 0x000000010707a824 */ /* 0x100fe200078e0a0a */
[----:B------:R-:W-:Y:S01]  /*1560*/  ISETP.GE.AND P2, PT, R0, RZ, PT ;  /* 0x000000ff0000720c */ /* 0x000fe20003f46270 */
[--C-:B------:R-:W-:Y:S01]  /*1570*/  @!P1 IMAD.IADD R13, R13, 0x1, -R10.reuse ;  /* 0x000000010d0d9824 */ /* 0x100fe200078e0a0a */
[----:B------:R-:W-:Y:S01]  /*1580*/  IABS R12, R6 ;  /* 0x00000006000c7213 */ /* 0x000fe20000000000 */
[----:B------:R-:W-:Y:S01]  /*1590*/  IMAD.MOV R0, RZ, RZ, -R11 ;  /* 0x000000ffff007224 */ /* 0x000fe200078e0a0b */
[----:B------:R-:W-:Y:S01]  /*15a0*/  LOP3.LUT R11, R4, 0xc4, RZ, 0xfc, !PT ;  /* 0x000000c4040b7812 */ /* 0x000fe200078efcff */
[----:B------:R-:W-:Y:S01]  /*15b0*/  @!P6 IMAD.IADD R5, R5, 0x1, -R10 ;  /* 0x000000010505e824 */ /* 0x000fe200078e0a0a */
[C---:B------:R-:W-:Y:S01]  /*15c0*/  ISETP.GT.U32.AND P1, PT, R10.reuse, R13, PT ;  /* 0x0000000d0a00720c */ /* 0x040fe20003f24070 */
[C---:B------:R-:W-:Y:S01]  /*15d0*/  IMAD R9, R10.reuse, R0, R9 ;  /* 0x000000000a097224 */ /* 0x040fe200078e0209 */
[----:B------:R-:W-:Y:S01]  /*15e0*/  IABS R0, R11 ;  /* 0x0000000b00007213 */ /* 0x000fe20000000000 */
[----:B------:R-:W-:Y:S01]  /*15f0*/  IMAD.MOV.U32 R15, RZ, RZ, R7 ;  /* 0x000000ffff0f7224 */ /* 0x000fe200078e0007 */
[C---:B------:R-:W-:Y:S01]  /*1600*/  ISETP.GT.U32.AND P6, PT, R10.reuse, R5, PT ;  /* 0x000000050a00720c */ /* 0x040fe20003fc4070 */
[C---:B------:R-:W-:Y:S01]  /*1610*/  IMAD.HI.U32 R14, R3.reuse, R12, RZ ;  /* 0x0000000c030e7227 */ /* 0x040fe200078e00ff */
[----:B------:R0:W-:Y:S03]  /*1620*/  STL [R1+0xb0], R17 ;  /* 0x0000b01101007387 */ /* 0x0001e60000100800 */
[----:B------:R-:W-:Y:S01]  /*1630*/  @!P5 IMAD.MOV R15, RZ, RZ, -R15 ;  /* 0x000000ffff0fd224 */ /* 0x000fe200078e0a0f */
[----:B------:R-:W-:Y:S01]  /*1640*/  ISETP.GT.U32.AND P5, PT, R10, R9, PT ;  /* 0x000000090a00720c */ /* 0x000fe20003fa4070 */
[----:B------:R-:W-:Y:S01]  /*1650*/  IMAD.MOV R14, RZ, RZ, -R14 ;  /* 0x000000ffff0e7224 */ /* 0x000fe200078e0a0e */
[----:B------:R-:W-:Y:S01]  /*1660*/  STL [R1+0xac], R16 ;  /* 0x0000ac1001007387 */ /* 0x000fe20000100800 */
[----:B------:R-:W-:Y:S01]  /*1670*/  @!P4 IMAD.IADD R8, R8, 0x1, -R10 ;  /* 0x000000010808c824 */ /* 0x000fe200078e0a0a */
[----:B------:R-:W-:Y:S01]  /*1680*/  ISETP.GE.AND P4, PT, R6, RZ, PT ;  /* 0x000000ff0600720c */ /* 0x000fe20003f86270 */
[----:B------:R-:W-:Y:S01]  /*1690*/  IMAD R6, R10, R14, R12 ;  /* 0x0000000e0a067224 */ /* 0x000fe200078e020c */
[----:B------:R1:W-:Y:S01]  /*16a0*/  STL [R1+0xa8], R15 ;  /* 0x0000a80f01007387 */ /* 0x0003e20000100800 */
[----:B------:R-:W-:Y:S01]  /*16b0*/  IMAD.HI.U32 R7, R3, R0, RZ ;  /* 0x0000000003077227 */ /* 0x000fe200078e00ff */
[----:B0-----:R-:W-:-:S03]  /*16c0*/  LOP3.LUT R17, R4, 0x7c, RZ, 0xfc, !PT ;  /* 0x0000007c04117812 */ /* 0x001fc600078efcff */
[--C-:B------:R-:W-:Y:S01]  /*16d0*/  @!P1 IMAD.IADD R13, R13, 0x1, -R10.reuse ;  /* 0x000000010d0d9824 */ /* 0x100fe200078e0a0a */
[----:B------:R-:W-:Y:S01]  /*16e0*/  ISETP.GE.AND P1, PT, R2, RZ, PT ;  /* 0x000000ff0200720c */ /* 0x000fe20003f26270 */
[--C-:B------:R-:W-:Y:S01]  /*16f0*/  @!P6 IMAD.IADD R5, R5, 0x1, -R10.reuse ;  /* 0x000000010505e824 */ /* 0x100fe200078e0a0a */
[----:B------:R-:W-:Y:S01]  /*1700*/  ISETP.GT.U32.AND P6, PT, R10, R6, PT ;  /* 0x000000060a00720c */ /* 0x000fe20003fc4070 */
[----:B------:R-:W-:Y:S01]  /*1710*/  IMAD.MOV R7, RZ, RZ, -R7 ;  /* 0x000000ffff077224 */ /* 0x000fe200078e0a07 */
[----:B------:R-:W-:Y:S01]  /*1720*/  LOP3.LUT R2, R4, 0xc0, RZ, 0xfc, !PT ;  /* 0x000000c004027812 */ /* 0x000fe200078efcff */
[----:B-1----:R-:W-:Y:S02]  /*1730*/  IMAD.MOV.U32 R15, RZ, RZ, R13 ;  /* 0x000000ffff0f7224 */ /* 0x002fe400078e000d */
[----:B------:R-:W-:Y:S01]  /*1740*/  @!P5 IMAD.IADD R9, R9, 0x1, -R10 ;  /* 0x000000010909d824 */ /* 0x000fe200078e0a0a */
[----:B------:R-:W-:Y:S01]  /*1750*/  IABS R12, R2 ;  /* 0x00000002000c7213 */ /* 0x000fe20000000000 */
[----:B------:R-:W-:-:S02]  /*1760*/  IMAD R0, R10, R7, R0 ;  /* 0x000000070a007224 */ /* 0x000fc400078e0200 */
[----:B------:R-:W-:Y:S01]  /*1770*/  IMAD.MOV.U32 R13, RZ, RZ, R5 ;  /* 0x000000ffff0d7224 */ /* 0x000fe200078e0005 */
[C---:B------:R-:W-:Y:S01]  /*1780*/  ISETP.GT.U32.AND P5, PT, R10.reuse, R9, PT ;  /* 0x000000090a00720c */ /* 0x040fe20003fa4070 */
[----:B------:R-:W-:Y:S01]  /*1790*/  @!P0 IMAD.MOV R15, RZ, RZ, -R15 ;  /* 0x000000ffff0f8224 */ /* 0x000fe200078e0a0f */
[----:B------:R-:W-:Y:S01]  /*17a0*/  ISETP.GE.AND P0, PT, R11, RZ, PT ;  /* 0x000000ff0b00720c */ /* 0x000fe20003f06270 */
[----:B------:R-:W-:Y:S01]  /*17b0*/  @!P2 IMAD.MOV R13, RZ, RZ, -R13 ;  /* 0x000000ffff0da224 */ /* 0x000fe200078e0a0d */
[----:B------:R-:W-:Y:S01]  /*17c0*/  ISETP.GT.U32.AND P2, PT, R10, R0, PT ;  /* 0x000000000a00720c */ /* 0x000fe20003f44070 */
[----:B------:R-:W-:Y:S01]  /*17d0*/  @!P6 IMAD.IADD R6, R6, 0x1, -R10 ;  /* 0x000000010606e824 */ /* 0x000fe200078e0a0a */
[----:B------:R-:W-:Y:S01]  /*17e0*/  STL [R1+0xa0], R15 ;  /* 0x0000a00f01007387 */ /* 0x000fe20000100800 */
[----:B------:R-:W-:Y:S01]  /*17f0*/  @!P3 IMAD.MOV R8, RZ, RZ, -R8 ;  /* 0x000000ffff08b224 */ /* 0x000fe200078e0a08 */
[----:B------:R-:W-:Y:S01]  /*1800*/  LOP3.LUT R11, R4, 0xb8, RZ, 0xfc, !PT ;  /* 0x000000b8040b7812 */ /* 0x000fe200078efcff */
[----:B------:R-:W-:Y:S01]  /*1810*/  IMAD.HI.U32 R5, R3, R12, RZ ;  /* 0x0000000c03057227 */ /* 0x000fe200078e00ff */
[----:B------:R-:W-:-:S02]  /*1820*/  ISETP.GT.U32.AND P6, PT, R10, R6, PT ;  /* 0x000000060a00720c */ /* 0x000fc40003fc4070 */
[----:B------:R0:W-:Y:S01]  /*1830*/  STL [R1+0x9c], R8 ;  /* 0x00009c0801007387 */ /* 0x0001e20000100800 */
[--C-:B------:R-:W-:Y:S01]  /*1840*/  @!P5 IMAD.IADD R9, R9, 0x1, -R10.reuse ;  /* 0x000000010909d824 */ /* 0x100fe200078e0a0a */
[----:B------:R-:W-:Y:S01]  /*1850*/  IABS R7, R11 ;  /* 0x0000000b00077213 */ /* 0x000fe20000000000 */
[----:B------:R-:W-:Y:S01]  /*1860*/  IMAD.MOV R5, RZ, RZ, -R5 ;  /* 0x000000ffff057224 */ /* 0x000fe200078e0a05 */
[----:B------:R1:W-:Y:S01]  /*1870*/  STL [R1+0x98], R13 ;  /* 0x0000980d01007387 */ /* 0x0003e20000100800 */
[----:B------:R-:W-:Y:S01]  /*1880*/  @!P2 IMAD.IADD R0, R0, 0x1, -R10 ;  /* 0x000000010000a824 */ /* 0x000fe200078e0a0a */
[----:B------:R-:W-:Y:S01]  /*1890*/  ISETP.GE.AND P3, PT, R2, RZ, PT ;  /* 0x000000ff0200720c */ /* 0x000fe20003f66270 */
[----:B------:R-:W-:Y:S01]  /*18a0*/  IMAD R12, R10, R5, R12 ;  /* 0x000000050a0c7224 */ /* 0x000fe200078e020c */
[C---:B------:R-:W-:Y:S02]  /*18b0*/  LOP3.LUT R2, R4.reuse, 0xb4, RZ, 0xfc, !PT ;  /* 0x000000b404027812 */ /* 0x040fe400078efcff */
[----:B0-----:R-:W-:Y:S01]  /*18c0*/  LOP3.LUT R8, R4, 0xbc, RZ, 0xfc, !PT ;  /* 0x000000bc04087812 */ /* 0x001fe200078efcff */
[----:B------:R-:W-:Y:S01]  /*18d0*/  @!P6 IMAD.IADD R6, R6, 0x1, -R10 ;  /* 0x000000010606e824 */ /* 0x000fe200078e0a0a */
[----:B------:R-:W-:Y:S01]  /*18e0*/  ISETP.GT.U32.AND P2, PT, R10, R0, PT ;  /* 0x000000000a00720c */ /* 0x000fe20003f44070 */
[----:B-1----:R-:W-:Y:S01]  /*18f0*/  IMAD.MOV.U32 R13, RZ, RZ, R9 ;  /* 0x000000ffff0d7224 */ /* 0x002fe200078e0009 */
[----:B------:R-:W-:-:S02]  /*1900*/  ISETP.GE.AND P5, PT, R8, RZ, PT ;  /* 0x000000ff0800720c */ /* 0x000fc40003fa6270 */
[----:B------:R-:W-:Y:S01]  /*1910*/  IABS R8, R8 ;  /* 0x0000000800087213 */ /* 0x000fe20000000000 */
[----:B------:R-:W-:Y:S01]  /*1920*/  @!P1 IMAD.MOV R13, RZ, RZ, -R13 ;  /* 0x000000ffff0d9224 */ /* 0x000fe200078e0a0d */
[----:B------:R-:W-:Y:S02]  /*1930*/  ISETP.GT.U32.AND P6, PT, R10, R12, PT ;  /* 0x0000000c0a00720c */ /* 0x000fe40003fc4070 */
[----:B------:R-:W-:Y:S01]  /*1940*/  IABS R5, R2 ;  /* 0x0000000200057213 */ /* 0x000fe20000000000 */
[----:B------:R-:W-:Y:S01]  /*1950*/  IMAD.HI.U32 R9, R3, R8, RZ ;  /* 0x0000000803097227 */ /* 0x000fe200078e00ff */
[----:B------:R0:W-:Y:S01]  /*1960*/  STL [R1+0x94], R13 ;  /* 0x0000940d01007387 */ /* 0x0001e20000100800 */
[----:B------:R-:W-:Y:S02]  /*1970*/  ISETP.GE.AND P1, PT, R11, RZ, PT ;  /* 0x000000ff0b00720c */ /* 0x000fe40003f26270 */
[----:B------:R-:W-:Y:S02]  /*1980*/  IMAD.MOV R9, RZ, RZ, -R9 ;  /* 0x000000ffff097224 */ /* 0x000fe400078e0a09 */
[----:B------:R-:W-:-:S02]  /*1990*/  @!P2 IMAD.IADD R0, R0, 0x1, -R10 ;  /* 0x000000010000a824 */ /* 0x000fc400078e0a0a */
[----:B------:R-:W-:Y:S02]  /*19a0*/  IMAD R8, R10, R9, R8 ;  /* 0x000000090a087224 */ /* 0x000fe400078e0208 */
[----:B------:R-:W-:Y:S01]  /*19b0*/  IMAD.MOV.U32 R9, RZ, RZ, R0 ;  /* 0x000000ffff097224 */ /* 0x000fe200078e0000 */
[----:B------:R-:W-:Y:S01]  /*19c0*/  LOP3.LUT R0, R4, 0xb0, RZ, 0xfc, !PT ;  /* 0x000000b004007812 */ /* 0x000fe200078efcff */
[----:B0-----:R-:W-:Y:S01]  /*19d0*/  IMAD.MOV.U32 R13, RZ, RZ, R6 ;  /* 0x000000ffff0d7224 */ /* 0x001fe200078e0006 */
[----:B------:R-:W-:Y:S01]  /*19e0*/  ISETP.GT.U32.AND P2, PT, R10, R8, PT ;  /* 0x000000080a00720c */ /* 0x000fe20003f44070 */
[----:B------:R-:W-:Y:S01]  /*19f0*/  IMAD.HI.U32 R6, R3, R7, RZ ;  /* 0x0000000703067227 */ /* 0x000fe200078e00ff */
[----:B------:R-:W-:-:S03]  /*1a00*/  IABS R11, R0 ;  /* 0x00000000000b7213 */ /* 0x000fc60000000000 */
[----:B------:R-:W-:Y:S02]  /*1a10*/  IMAD.MOV R6, RZ, RZ, -R6 ;  /* 0x000000ffff067224 */ /* 0x000fe400078e0a06 */
[--C-:B------:R-:W-:Y:S02]  /*1a20*/  @!P6 IMAD.IADD R12, R12, 0x1, -R10.reuse ;  /* 0x000000010c0ce824 */ /* 0x100fe400078e0a0a */
[----:B------:R-:W-:Y:S01]  /*1a30*/  IMAD R7, R10, R6, R7 ;  /* 0x000000060a077224 */ /* 0x000fe200078e0207 */
[----:B------:R-:W-:Y:S01]  /*1a40*/  LOP3.LUT R6, R4, 0xa8, RZ, 0xfc, !PT ;  /* 0x000000a804067812 */ /* 0x000fe200078efcff */
[----:B------:R-:W-:Y:S01]  /*1a50*/  @!P0 IMAD.MOV R9, RZ, RZ, -R9 ;  /* 0x000000ffff098224 */ /* 0x000fe200078e0a09 */
[C---:B------:R-:W-:Y:S01]  /*1a60*/  ISETP.GT.U32.AND P6, PT, R10.reuse, R12, PT ;  /* 0x0000000c0a00720c */ /* 0x040fe20003fc4070 */
[----:B------:R-:W-:Y:S01]  /*1a70*/  @!P4 IMAD.MOV R13, RZ, RZ, -R13 ;  /* 0x000000ffff0dc224 */ /* 0x000fe200078e0a0d */
[----:B------:R-:W-:Y:S01]  /*1a80*/  ISETP.GT.U32.AND P0, PT, R10, R7, PT ;  /* 0x000000070a00720c */ /* 0x000fe20003f04070 */
[----:B------:R-:W-:Y:S01]  /*1a90*/  @!P2 IMAD.IADD R8, R8, 0x1, -R10 ;  /* 0x000000010808a824 */ /* 0x000fe200078e0a0a */
[----:B------:R-:W-:Y:S01]  /*1aa0*/  ISETP.GE.AND P4, PT, R2, RZ, PT ;  /* 0x000000ff0200720c */ /* 0x000fe20003f86270 */
[----:B------:R-:W-:Y:S01]  /*1ab0*/  IMAD.HI.U32 R2, R3, R5, RZ ;  /* 0x0000000503027227 */ /* 0x000fe200078e00ff */
[----:B------:R-:W-:Y:S01]  /*1ac0*/  STL [R1+0x90], R13 ;  /* 0x0000900d01007387 */ /* 0x000fe20000100800 */
[----:B------:R-:W-:-:S02]  /*1ad0*/  IABS R14, R6 ;  /* 0x00000006000e7213 */ /* 0x000fc40000000000 */
[----:B------:R-:W-:Y:S01]  /*1ae0*/  IMAD.MOV R2, RZ, RZ, -R2 ;  /* 0x000000ffff027224 */ /* 0x000fe200078e0a02 */
[----:B------:R0:W-:Y:S01]  /*1af0*/  STL [R1+0x8c], R9 ;  /* 0x00008c0901007387 */ /* 0x0001e20000100800 */
[C---:B------:R-:W-:Y:S02]  /*1b00*/  ISETP.GT.U32.AND P2, PT, R10.reuse, R8, PT ;  /* 0x000000080a00720c */ /* 0x040fe40003f44070 */
[----:B------:R-:W-:Y:S02]  /*1b10*/  IMAD R5, R10, R2, R5 ;  /* 0x000000020a057224 */ /* 0x000fe400078e0205 */
[--C-:B------:R-:W-:Y:S02]  /*1b20*/  @!P0 IMAD.IADD R7, R7, 0x1, -R10.reuse ;  /* 0x0000000107078824 */ /* 0x100fe400078e0a0a */
[----:B------:R-:W-:Y:S01]  /*1b30*/  @!P6 IMAD.IADD R12, R12, 0x1, -R10 ;  /* 0x000000010c0ce824 */ /* 0x000fe200078e0a0a */
[----:B------:R-:W-:Y:S02]  /*1b40*/  ISETP.GT.U32.AND P6, PT, R10, R5, PT ;  /* 0x000000050a00720c */ /* 0x000fe40003fc4070 */
[----:B0-----:R-:W-:Y:S01]  /*1b50*/  LOP3.LUT R9, R4, 0xac, RZ, 0xfc, !PT ;  /* 0x000000ac04097812 */ /* 0x001fe200078efcff */
[----:B------:R-:W-:Y:S01]  /*1b60*/  IMAD.MOV.U32 R15, RZ, RZ, R12 ;  /* 0x000000ffff0f7224 */ /* 0x000fe200078e000c */
[----:B------:R-:W-:Y:S01]  /*1b70*/  ISETP.GT.U32.AND P0, PT, R10, R7, PT ;  /* 0x000000070a00720c */ /* 0x000fe20003f04070 */
[----:B------:R-:W-:Y:S01]  /*1b80*/  IMAD.HI.U32 R12, R3, R11, RZ ;  /* 0x0000000b030c7227 */ /* 0x000fe200078e00ff */
[----:B------:R-:W-:-:S03]  /*1b90*/  IABS R2, R9 ;  /* 0x0000000900027213 */ /* 0x000fc60000000000 */
[----:B------:R-:W-:Y:S02]  /*1ba0*/  IMAD.MOV R12, RZ, RZ, -R12 ;  /* 0x000000ffff0c7224 */ /* 0x000fe400078e0a0c */
[----:B------:R-:W-:-:S04]  /*1bb0*/  IMAD.HI.U32 R13, R3, R2, RZ ;  /* 0x00000002030d7227 */ /* 0x000fc800078e00ff */
[----:B------:R-:W-:Y:S02]  /*1bc0*/  IMAD.MOV R13, RZ, RZ, -R13 ;  /* 0x000000ffff0d7224 */ /* 0x000fe400078e0a0d */
[--C-:B------:R-:W-:Y:S01]  /*1bd0*/  @!P2 IMAD.IADD R8, R8, 0x1, -R10.reuse ;  /* 0x000000010808a824 */ /* 0x100fe200078e0a0a */
[----:B------:R-:W-:Y:S01]  /*1be0*/  ISETP.GE.AND P2, PT, R9, RZ, PT ;  /* 0x000000ff0900720c */ /* 0x000fe20003f46270 */
[----:B------:R-:W-:Y:S02]  /*1bf0*/  IMAD R11, R10, R12, R11 ;  /* 0x0000000c0a0b7224 */ /* 0x000fe400078e020b */
[----:B------:R-:W-:Y:S01]  /*1c00*/  @!P3 IMAD.MOV R15, RZ, RZ, -R15 ;  /* 0x000000ffff0fb224 */ /* 0x000fe200078e0a0f */
[----:B------:R-:W-:Y:S01]  /*1c10*/  ISETP.GE.AND P3, PT, R0, RZ, PT ;  /* 0x000000ff0000720c */ /* 0x000fe20003f66270 */
[----:B------:R-:W-:Y:S02]  /*1c20*/  @!P6 IMAD.IADD R5, R5, 0x1, -R10 ;  /* 0x000000010505e824 */ /* 0x000fe400078e0a0a */
[C---:B------:R-:W-:Y:S01]  /*1c30*/  IMAD R2, R10.reuse, R13, R2 ;  /* 0x0000000d0a027224 */ /* 0x040fe200078e0202 */
[----:B------:R0:W-:Y:S01]  /*1c40*/  STL [R1+0x88], R15 ;  /* 0x0000880f01007387 */ /* 0x0001e20000100800 */
[----:B------:R-:W-:Y:S01]  /*1c50*/  @!P0 IMAD.IADD R7, R7, 0x1, -R10 ;  /* 0x0000000107078824 */ /* 0x000fe200078e0a0a */
[C---:B------:R-:W-:Y:S01]  /*1c60*/  ISETP.GT.U32.AND P0, PT, R10.reuse, R11, PT ;  /* 0x0000000b0a00720c */ /* 0x040fe20003f04070 */
[----:B------:R-:W-:Y:S01]  /*1c70*/  IMAD.MOV.U32 R16, RZ, RZ, R8 ;  /* 0x000000ffff107224 */ /* 0x000fe200078e0008 */
[----:B------:R-:W-:Y:S01]  /*1c80*/  ISETP.GT.U32.AND P6, PT, R10, R5, PT ;  /* 0x000000050a00720c */ /* 0x000fe20003fc4070 */
[----:B------:R-:W-:Y:S01]  /*1c90*/  IMAD.MOV.U32 R0, RZ, RZ, R14 ;  /* 0x000000ffff007224 */ /* 0x000fe200078e000e */
[----:B------:R-:W-:Y:S01]  /*1ca0*/  LOP3.LUT R8, R4, 0xa4, RZ, 0xfc, !PT ;  /* 0x000000a404087812 */ /* 0x000fe200078efcff */
[----:B------:R-:W-:Y:S01]  /*1cb0*/  @!P5 IMAD.MOV R16, RZ, RZ, -R16 ;  /* 0x000000ffff10d224 */ /* 0x000fe200078e0a10 */
[----:B------:R-:W-:Y:S01]  /*1cc0*/  ISETP.GT.U32.AND P5, PT, R10, R2, PT ;  /* 0x000000020a00720c */ /* 0x000fe20003fa4070 */
[----:B------:R-:W-:Y:S01]  /*1cd0*/  IMAD.HI.U32 R9, R3, R0, RZ ;  /* 0x0000000003097227 */ /* 0x000fe200078e00ff */
[----:B------:R-:W-:-:S02]  /*1ce0*/  IABS R12, R8 ;  /* 0x00000008000c7213 */ /* 0x000fc40000000000 */
[----:B------:R1:W-:Y:S01]  /*1cf0*/  STL [R1+0x84], R16 ;  /* 0x0000841001007387 */ /* 0x0003e20000100800 */
[----:B------:R-:W-:Y:S02]  /*1d00*/  IMAD.MOV R9, RZ, RZ, -R9 ;  /* 0x000000ffff097224 */ /* 0x000fe400078e0a09 */
[----:B0-----:R-:W-:Y:S02]  /*1d10*/  IMAD.MOV.U32 R15, RZ, RZ, R7 ;  /* 0x000000ffff0f7224 */ /* 0x001fe400078e0007 */
[----:B------:R-:W-:Y:S01]  /*1d20*/  IMAD R0, R10, R9, R0 ;  /* 0x000000090a007224 */ /* 0x000fe200078e0200 */
[----:B------:R-:W-:Y:S01]  /*1d30*/  LOP3.LUT R9, R4, 0x9c, RZ, 0xfc, !PT ;  /* 0x0000009c04097812 */ /* 0x000fe200078efcff */
[--C-:B------:R-:W-:Y:S01]  /*1d40*/  @!P0 IMAD.IADD R11, R11, 0x1, -R10.reuse ;  /* 0x000000010b0b8824 */ /* 0x100fe200078e0a0a */
[----:B------:R-:W-:Y:S01]  /*1d50*/  ISETP.GE.AND P0, PT, R8, RZ, PT ;  /* 0x000000ff0800720c */ /* 0x000fe20003f06270 */
[--C-:B------:R-:W-:Y:S01]  /*1d60*/  @!P6 IMAD.IADD R5, R5, 0x1, -R10.reuse ;  /* 0x000000010505e824 */ /* 0x100fe200078e0a0a */
[----:B------:R-:W-:Y:S01]  /*1d70*/  ISETP.GT.U32.AND P6, PT, R10, R0, PT ;  /* 0x000000000a00720c */ /* 0x000fe20003fc4070 */
[----:B------:R-:W-:Y:S01]  /*1d80*/  @!P1 IMAD.MOV R15, RZ, RZ, -R15 ;  /* 0x000000ffff0f9224 */ /* 0x000fe200078e0a0f */
[----:B------:R-:W-:Y:S01]  /*1d90*/  ISETP.GE.AND P1, PT, R6, RZ, PT ;  /* 0x000000ff0600720c */ /* 0x000fe20003f26270 */
[----:B------:R-:W-:Y:S01]  /*1da0*/  @!P5 IMAD.IADD R2, R2, 0x1, -R10 ;  /* 0x000000010202d824 */ /* 0x000fe200078e0a0a */
[----:B------:R-:W-:Y:S01]  /*1db0*/  ISETP.GT.U32.AND P5, PT, R10, R11, PT ;  /* 0x0000000b0a00720c */ /* 0x000fe20003fa4070 */
[----:B------:R-:W-:Y:S01]  /*1dc0*/  IMAD.HI.U32 R6, R3, R12, RZ ;  /* 0x0000000c03067227 */ /* 0x000fe200078e00ff */
[----:B------:R-:W-:Y:S01]  /*1dd0*/  STL [R1+0x80], R15 ;  /* 0x0000800f01007387 */ /* 0x000fe20000100800 */
[----:B------:R-:W-:-:S02]  /*1de0*/  IABS R21, R9 ;  /* 0x0000000900157213 */ /* 0x000fc40000000000 */
[----:B------:R-:W-:Y:S01]  /*1df0*/  IMAD.MOV R6, RZ, RZ, -R6 ;  /* 0x000000ffff067224 */ /* 0x000fe200078e0a06 */
[C---:B-1----:R-:W-:Y:S01]  /*1e00*/  LOP3.LUT R16, R4.reuse, 0x80, RZ, 0xfc, !PT ;  /* 0x0000008004107812 */ /* 0x042fe200078efcff */
[----:B------:R-:W-:Y:S01]  /*1e10*/  IMAD.MOV.U32 R7, RZ, RZ, R5 ;  /* 0x000000ffff077224 */ /* 0x000fe200078e0005 */
[----:B------:R-:W-:Y:S01]  /*1e20*/  LOP3.LUT R5, R4, 0xa0, RZ, 0xfc, !PT ;  /* 0x000000a004057812 */ /* 0x000fe200078efcff */
[----:B------:R-:W-:Y:S02]  /*1e30*/  IMAD R12, R10, R6, R12 ;  /* 0x000000060a0c7224 */ /* 0x000fe400078e020c */
[--C-:B------:R-:W-:Y:S01]  /*1e40*/  @!P6 IMAD.IADD R0, R0, 0x1, -R10.reuse ;  /* 0x000000010000e824 */ /* 0x100fe200078e0a0a */
        /* <DEDUP_REMOVED lines=8> */
[----:B------:R-:W-:Y:S02]  /*1ed0*/  IMAD.MOV.U32 R14, RZ, RZ, R11 ;  /* 0x000000ffff0e7224 */ /* 0x000fe400078e000b */
[----:B------:R-:W-:-:S04]  /*1ee0*/  IMAD.HI.U32 R6, R3, R21, RZ ;  /* 0x0000001503067227 */ /* 0x000fc800078e00ff */
[--C-:B------:R-:W-:Y:S02]  /*1ef0*/  @!P5 IMAD.IADD R12, R12, 0x1, -R10.reuse ;  /* 0x000000010c0cd824 */ /* 0x100fe400078e0a0a */
[----:B------:R-:W-:Y:S01]  /*1f00*/  @!P6 IMAD.IADD R0, R0, 0x1, -R10 ;  /* 0x000000010000e824 */ /* 0x000fe200078e0a0a */
[----:B0-----:R-:W-:Y:S01]  /*1f10*/  LOP3.LUT R7, R4, 0x98, RZ, 0xfc, !PT ;  /* 0x0000009804077812 */ /* 0x001fe200078efcff */
[----:B------:R-:W-:Y:S01]  /*1f20*/  @!P3 IMAD.MOV R14, RZ, RZ, -R14 ;  /* 0x000000ffff0eb224 */ /* 0x000fe200078e0a0e */
[----:B------:R-:W-:Y:S01]  /*1f30*/  ISETP.GE.AND P6, PT, R9, RZ, PT ;  /* 0x000000ff0900720c */ /* 0x000fe20003fc6270 */
[----:B------:R-:W-:Y:S01]  /*1f40*/  IMAD.MOV R9, RZ, RZ, -R13 ;  /* 0x000000ffff097224 */ /* 0x000fe200078e0a0d */
[----:B------:R-:W-:Y:S01]  /*1f50*/  ISETP.GT.U32.AND P5, PT, R10, R12, PT ;  /* 0x0000000c0a00720c */ /* 0x000fe20003fa4070 */
[----:B------:R-:W-:Y:S01]  /*1f60*/  @!P4 IMAD.IADD R2, R2, 0x1, -R10 ;  /* 0x000000010202c824 */ /* 0x000fe200078e0a0a */
[----:B------:R-:W-:Y:S01]  /*1f70*/  IABS R20, R7 ;  /* 0x0000000700147213 */ /* 0x000fe20000000000 */
[----:B------:R-:W-:Y:S01]  /*1f80*/  IMAD.MOV R6, RZ, RZ, -R6 ;  /* 0x000000ffff067224 */ /* 0x000fe200078e0a06 */
[----:B------:R-:W-:Y:S01]  /*1f90*/  ISETP.GE.AND P3, PT, R7, RZ, PT ;  /* 0x000000ff0700720c */ /* 0x000fe20003f66270 */
[----:B------:R-:W-:Y:S01]  /*1fa0*/  IMAD R7, R10, R9, R8 ;  /* 0x000000090a077224 */ /* 0x000fe200078e0208 */
[----:B------:R-:W-:Y:S01]  /*1fb0*/  ISETP.GE.AND P4, PT, R5, RZ, PT ;  /* 0x000000ff0500720c */ /* 0x000fe20003f86270 */
[----:B------:R-:W-:Y:S01]  /*1fc0*/  @!P2 IMAD.MOV R2, RZ, RZ, -R2 ;  /* 0x000000ffff02a224 */ /* 0x000fe200078e0a02 */
[----:B------:R-:W-:Y:S01]  /*1fd0*/  LOP3.LUT R9, R4, 0x90, RZ, 0xfc, !PT ;  /* 0x0000009004097812 */ /* 0x000fe200078efcff */
[----:B------:R-:W-:Y:S01]  /*1fe0*/  IMAD.HI.U32 R5, R3, R20, RZ ;  /* 0x0000001403057227 */ /* 0x000fe200078e00ff */
[C---:B------:R-:W-:Y:S01]  /*1ff0*/  ISETP.GT.U32.AND P2, PT, R10.reuse, R7, PT ;  /* 0x000000070a00720c */ /* 0x040fe20003f44070 */
[----:B------:R-:W-:Y:S01]  /*2000*/  STL [R1+0x78], R14 ;  /* 0x0000780e01007387 */ /* 0x000fe20000100800 */
[----:B------:R-:W-:Y:S01]  /*2010*/  IABS R18, R9 ;  /* 0x0000000900127213 */ /* 0x000fe20000000000 */
[----:B------:R-:W-:-:S02]  /*2020*/  IMAD R21, R10, R6, R21 ;  /* 0x000000060a157224 */ /* 0x000fc400078e0215 */
[----:B------:R-:W-:Y:S01]  /*2030*/  IMAD.MOV R5, RZ, RZ, -R5 ;  /* 0x000000ffff057224 */ /* 0x000fe200078e0a05 */
[----:B------:R0:W-:Y:S01]  /*2040*/  STL [R1+0x68], R2 ;  /* 0x0000680201007387 */ /* 0x0001e20000100800 */
[----:B------:R-:W-:Y:S01]  /*2050*/  @!P5 IMAD.IADD R12, R12, 0x1, -R10 ;  /* 0x000000010c0cd824 */ /* 0x000fe200078e0a0a */
[C---:B------:R-:W-:Y:S01]  /*2060*/  ISETP.GT.U32.AND P5, PT, R10.reuse, R21, PT ;  /* 0x000000150a00720c */ /* 0x040fe20003fa4070 */
[----:B------:R-:W-:Y:S01]  /*2070*/  IMAD R20, R10, R5, R20 ;  /* 0x000000050a147224 */ /* 0x000fe200078e0214 */
[----:B------:R-:W-:Y:S01]  /*2080*/  LOP3.LUT R5, R4, 0x88, RZ, 0xfc, !PT ;  /* 0x0000008804057812 */ /* 0x000fe200078efcff */
[----:B------:R-:W-:Y:S02]  /*2090*/  IMAD.MOV.U32 R15, RZ, RZ, R12 ;  /* 0x000000ffff0f7224 */ /* 0x000fe400078e000c */
[----:B------:R-:W-:Y:S01]  /*20a0*/  @!P2 IMAD.IADD R7, R7, 0x1, -R10 ;  /* 0x000000010707a824 */ /* 0x000fe200078e0a0a */
[----:B------:R-:W-:Y:S01]  /*20b0*/  IABS R13, R5 ;  /* 0x00000005000d7213 */ /* 0x000fe20000000000 */
[----:B------:R-:W-:Y:S01]  /*20c0*/  @!P0 IMAD.MOV R15, RZ, RZ, -R15 ;  /* 0x000000ffff0f8224 */ /* 0x000fe200078e0a0f */
[C---:B------:R-:W-:Y:S01]  /*20d0*/  ISETP.GT.U32.AND P0, PT, R10.reuse, R20, PT ;  /* 0x000000140a00720c */ /* 0x040fe20003f04070 */
[----:B------:R-:W-:Y:S01]  /*20e0*/  IMAD.HI.U32 R8, R3, R18, RZ ;  /* 0x0000001203087227 */ /* 0x000fe200078e00ff */
[----:B------:R-:W-:-:S02]  /*20f0*/  ISETP.GT.U32.AND P2, PT, R10, R7, PT ;  /* 0x000000070a00720c */ /* 0x000fc40003f44070 */
[----:B0-----:R-:W-:Y:S01]  /*2100*/  LOP3.LUT R2, R4, 0x8c, RZ, 0xfc, !PT ;  /* 0x0000008c04027812 */ /* 0x001fe200078efcff */
[----:B------:R-:W-:Y:S02]  /*2110*/  IMAD.MOV R8, RZ, RZ, -R8 ;  /* 0x000000ffff087224 */ /* 0x000fe400078e0a08 */
[----:B------:R-:W-:Y:S01]  /*2120*/  @!P1 IMAD.MOV R0, RZ, RZ, -R0 ;  /* 0x000000ffff009224 */ /* 0x000fe200078e0a00 */
[----:B------:R-:W-:Y:S01]  /*2130*/  ISETP.GE.AND P1, PT, R19, RZ, PT ;  /* 0x000000ff1300720c */ /* 0x000fe20003f26270 */
[----:B------:R-:W-:Y:S01]  /*2140*/  @!P5 IMAD.IADD R21, R21, 0x1, -R10 ;  /* 0x000000011515d824 */ /* 0x000fe200078e0a0a */
[----:B------:R-:W-:Y:S01]  /*2150*/  IABS R19, R19 ;  /* 0x0000001300137213 */ /* 0x000fe20000000000 */
[----:B------:R-:W-:Y:S01]  /*2160*/  IMAD R18, R10, R8, R18 ;  /* 0x000000080a127224 */ /* 0x000fe200078e0212 */
[----:B------:R-:W-:Y:S01]  /*2170*/  IABS R14, R2 ;  /* 0x00000002000e7213 */ /* 0x000fe20000000000 */
[----:B------:R-:W-:Y:S01]  /*2180*/  @!P0 IMAD.IADD R20, R20, 0x1, -R10 ;  /* 0x0000000114148824 */ /* 0x000fe200078e0a0a */
[C---:B------:R-:W-:Y:S01]  /*2190*/  ISETP.GT.U32.AND P5, PT, R10.reuse, R21, PT ;  /* 0x000000150a00720c */ /* 0x040fe20003fa4070 */
[----:B------:R-:W-:Y:S01]  /*21a0*/  IMAD.HI.U32 R11, R3, R19, RZ ;  /* 0x00000013030b7227 */ /* 0x000fe200078e00ff */
[----:B------:R-:W-:Y:S01]  /*21b0*/  ISETP.GT.U32.AND P0, PT, R10, R18, PT ;  /* 0x000000120a00720c */ /* 0x000fe20003f04070 */
[----:B------:R-:W-:Y:S01]  /*21c0*/  STL [R1+0x60], R0 ;  /* 0x0000600001007387 */ /* 0x000fe20000100800 */
[----:B------:R-:W-:Y:S01]  /*21d0*/  LOP3.LUT R8, R4, 0x78, RZ, 0xfc, !PT ;  /* 0x0000007804087812 */ /* 0x000fe200078efcff */
[----:B------:R-:W-:-:S02]  /*21e0*/  IMAD.MOV R11, RZ, RZ, -R11 ;  /* 0x000000ffff0b7224 */ /* 0x000fc400078e0a0b */
[----:B------:R-:W-:Y:S01]  /*21f0*/  IMAD.HI.U32 R6, R3, R14, RZ ;  /* 0x0000000e03067227 */ /* 0x000fe200078e00ff */
[----:B------:R0:W-:Y:S03]  /*2200*/  STL [R1+0x54], R15 ;  /* 0x0000540f01007387 */ /* 0x0001e60000100800 */
[----:B------:R-:W-:Y:S01]  /*2210*/  @!P2 IMAD.IADD R7, R7, 0x1, -R10 ;  /* 0x000000010707a824 */ /* 0x000fe200078e0a0a */
[----:B------:R-:W-:Y:S01]  /*2220*/  ISETP.GE.AND P2, PT, R9, RZ, PT ;  /* 0x000000ff0900720c */ /* 0x000fe20003f46270 */
[----:B------:R-:W-:Y:S01]  /*2230*/  IMAD R19, R10, R11, R19 ;  /* 0x0000000b0a137224 */ /* 0x000fe200078e0213 */
[----:B------:R-:W-:Y:S01]  /*2240*/  IABS R9, R16 ;  /* 0x0000001000097213 */ /* 0x000fe20000000000 */
[----:B------:R-:W-:Y:S02]  /*2250*/  IMAD.MOV R6, RZ, RZ, -R6 ;  /* 0x000000ffff067224 */ /* 0x000fe400078e0a06 */
[----:B------:R-:W-:Y:S01]  /*2260*/  IMAD.MOV.U32 R22, RZ, RZ, R7 ;  /* 0x000000ffff167224 */ /* 0x000fe200078e0007 */
[----:B0-----:R-:W-:Y:S01]  /*2270*/  LOP3.LUT R15, R4, 0x84, RZ, 0xfc, !PT ;  /* 0x00000084040f7812 */ /* 0x001fe200078efcff */
[----:B------:R-:W-:Y:S01]  /*2280*/  @!P5 IMAD.IADD R21, R21, 0x1, -R10 ;  /* 0x000000011515d824 */ /* 0x000fe200078e0a0a */
[C---:B------:R-:W-:Y:S01]  /*2290*/  ISETP.GT.U32.AND P5, PT, R10.reuse, R19, PT ;  /* 0x000000130a00720c */ /* 0x040fe20003fa4070 */
[C---:B------:R-:W-:Y:S01]  /*22a0*/  IMAD R14, R10.reuse, R6, R14 ;  /* 0x000000060a0e7224 */ /* 0x040fe200078e020e */
[----:B------:R-:W-:Y:S01]  /*22b0*/  IABS R12, R15 ;  /* 0x0000000f000c7213 */ /* 0x000fe20000000000 */
[----:B------:R-:W-:Y:S01]  /*22c0*/  @!P4 IMAD.MOV R22, RZ, RZ, -R22 ;  /* 0x000000ffff16c224 */ /* 0x000fe200078e0a16 */
[----:B------:R-:W-:Y:S01]  /*22d0*/  ISETP.GT.U32.AND P4, PT, R10, R20, PT ;  /* 0x000000140a00720c */ /* 0x000fe20003f84070 */
[----:B------:R-:W-:Y:S01]  /*22e0*/  @!P0 IMAD.IADD R18, R18, 0x1, -R10 ;  /* 0x0000000112128824 */ /* 0x000fe200078e0a0a */
[----:B------:R-:W-:Y:S01]  /*22f0*/  IABS R6, R8 ;  /* 0x0000000800067213 */ /* 0x000fe20000000000 */
[----:B------:R-:W-:Y:S01]  /*2300*/  IMAD.HI.U32 R0, R3, R13, RZ ;  /* 0x0000000d03007227 */ /* 0x000fe200078e00ff */
[----:B------:R0:W-:Y:S02]  /*2310*/  STL [R1+0x50], R22 ;  /* 0x0000501601007387 */ /* 0x0001e40000100800 */
[C---:B------:R-:W-:Y:S01]  /*2320*/  ISETP.GT.U32.AND P0, PT, R10.reuse, R18, PT ;  /* 0x000000120a00720c */ /* 0x040fe20003f04070 */
[----:B------:R-:W-:Y:S01]  /*2330*/  @!P6 IMAD.MOV R21, RZ, RZ, -R21 ;  /* 0x000000ffff15e224 */ /* 0x000fe200078e0a15 */
[----:B------:R-:W-:Y:S01]  /*2340*/  ISETP.GT.U32.AND P6, PT, R10, R14, PT ;  /* 0x0000000e0a00720c */ /* 0x000fe20003fc4070 */
[----:B------:R-:W-:-:S02]  /*2350*/  IMAD.MOV R0, RZ, RZ, -R0 ;  /* 0x000000ffff007224 */ /* 0x000fc400078e0a00 */
[C---:B------:R-:W-:Y:S01]  /*2360*/  IMAD.HI.U32 R7, R3.reuse, R9, RZ ;  /* 0x0000000903077227 */ /* 0x040fe200078e00ff */
[----:B------:R1:W-:Y:S03]  /*2370*/  STL [R1+0x4c], R21 ;  /* 0x00004c1501007387 */ /* 0x0003e60000100800 */
[----:B------:R-:W-:-:S04]  /*2380*/  IMAD.HI.U32 R11, R3, R12, RZ ;  /* 0x0000000c030b7227 */ /* 0x000fc800078e00ff */
[----:B------:R-:W-:Y:S01]  /*2390*/  IMAD R13, R10, R0, R13 ;  /* 0x000000000a0d7224 */ /* 0x000fe200078e020d */
[----:B------:R-:W-:Y:S01]  /*23a0*/  IABS R0, R17 ;  /* 0x0000001100007213 */ /* 0x000fe20000000000 */
[----:B------:R-:W-:Y:S02]  /*23b0*/  IMAD.MOV R7, RZ, RZ, -R7 ;  /* 0x000000ffff077224 */ /* 0x000fe400078e0a07 */
[----:B------:R-:W-:Y:S02]  /*23c0*/  IMAD.MOV R11, RZ, RZ, -R11 ;  /* 0x000000ffff0b7224 */ /* 0x000fe400078e0a0b */
[--C-:B------:R-:W-:Y:S02]  /*23d0*/  @!P5 IMAD.IADD R19, R19, 0x1, -R10.reuse ;  /* 0x000000011313d824 */ /* 0x100fe400078e0a0a */
[----:B------:R-:W-:Y:S01]  /*23e0*/  @!P4 IMAD.IADD R20, R20, 0x1, -R10 ;  /* 0x000000011414c824 */ /* 0x000fe200078e0a0a */
[C---:B------:R-:W-:Y:S01]  /*23f0*/  ISETP.GT.U32.AND P4, PT, R10.reuse, R13, PT ;  /* 0x0000000d0a00720c */ /* 0x040fe20003f84070 */
[C---:B------:R-:W-:Y:S01]  /*2400*/  IMAD R9, R10.reuse, R7, R9 ;  /* 0x000000070a097224 */ /* 0x040fe200078e0209 */
[C---:B------:R-:W-:Y:S01]  /*2410*/  ISETP.GT.U32.AND P5, PT, R10.reuse, R19, PT ;  /* 0x000000130a00720c */ /* 0x040fe20003fa4070 */
[----:B------:R-:W-:Y:S01]  /*2420*/  IMAD R12, R10, R11, R12 ;  /* 0x0000000b0a0c7224 */ /* 0x000fe200078e020c */
[----:B------:R-:W-:Y:S01]  /*2430*/  LOP3.LUT R7, R4, 0x70, RZ, 0xfc, !PT ;  /* 0x0000007004077812 */ /* 0x000fe200078efcff */
[--C-:B------:R-:W-:Y:S01]  /*2440*/  @!P6 IMAD.IADD R14, R14, 0x1, -R10.reuse ;  /* 0x000000010e0ee824 */ /* 0x100fe200078e0a0a */
[----:B------:R-:W-:Y:S01]  /*2450*/  ISETP.GT.U32.AND P6, PT, R10, R9, PT ;  /* 0x000000090a00720c */ /* 0x000fe20003fc4070 */
[----:B------:R-:W-:Y:S01]  /*2460*/  @!P0 IMAD.IADD R18, R18, 0x1, -R10 ;  /* 0x0000000112128824 */ /* 0x000fe200078e0a0a */
[----:B------:R-:W-:Y:S01]  /*2470*/  ISETP.GT.U32.AND P0, PT, R10, R12, PT ;  /* 0x0000000c0a00720c */ /* 0x000fe20003f04070 */
[----:B------:R-:W-:-:S04]  /*2480*/  IMAD.HI.U32 R11, R3, R0, RZ ;  /* 0x00000000030b7227 */ /* 0x000fc800078e00ff */
[--C-:B------:R-:W-:Y:S01]  /*2490*/  @!P4 IMAD.IADD R13, R13, 0x1, -R10.reuse ;  /* 0x000000010d0dc824 */ /* 0x100fe200078e0a0a */
[----:B------:R-:W-:Y:S01]  /*24a0*/  ISETP.GE.AND P4, PT, R5, RZ, PT ;  /* 0x000000ff0500720c */ /* 0x000fe20003f86270 */
[----:B------:R-:W-:Y:S01]  /*24b0*/  IMAD.MOV R11, RZ, RZ, -R11 ;  /* 0x000000ffff0b7224 */ /* 0x000fe200078e0a0b */
[----:B------:R-:W-:Y:S01]  /*24c0*/  LOP3.LUT R5, R4, 0x74, RZ, 0xfc, !PT ;  /* 0x0000007404057812 */ /* 0x000fe200078efcff */
[--C-:B------:R-:W-:Y:S01]  /*24d0*/  @!P5 IMAD.IADD R19, R19, 0x1, -R10.reuse ;  /* 0x000000011313d824 */ /* 0x100fe200078e0a0a */
[----:B------:R-:W-:Y:S01]  /*24e0*/  ISETP.GE.AND P5, PT, R2, RZ, PT ;  /* 0x000000ff0200720c */ /* 0x000fe20003fa6270 */
[----:B------:R-:W-:Y:S01]  /*24f0*/  @!P6 IMAD.IADD R9, R9, 0x1, -R10 ;  /* 0x000000010909e824 */ /* 0x000fe200078e0a0a */
[C---:B------:R-:W-:Y:S01]  /*2500*/  ISETP.GT.U32.AND P6, PT, R10.reuse, R13, PT ;  /* 0x0000000d0a00720c */ /* 0x040fe20003fc4070 */
[----:B------:R-:W-:Y:S01]  /*2510*/  IMAD R0, R10, R11, R0 ;  /* 0x0000000b0a007224 */ /* 0x000fe200078e0200 */
[----:B------:R-:W-:Y:S01]  /*2520*/  IABS R11, R5 ;  /* 0x00000005000b7213 */ /* 0x000fe20000000000 */
[----:B------:R-:W-:Y:S01]  /*2530*/  @!P0 IMAD.IADD R12, R12, 0x1, -R10 ;  /* 0x000000010c0c8824 */ /* 0x000fe200078e0a0a */
[----:B------:R-:W-:Y:S01]  /*2540*/  ISETP.GT.U32.AND P0, PT, R10, R14, PT ;  /* 0x0000000e0a00720c */ /* 0x000fe20003f04070 */
[----:B------:R-:W-:-:S04]  /*2550*/  IMAD.HI.U32 R2, R3, R6, RZ ;  /* 0x0000000603027227 */ /* 0x000fc800078e00ff */
[----:B0-----:R-:W-:Y:S02]  /*2560*/  IMAD.MOV.U32 R22, RZ, RZ, R20 ;  /* 0x000000ffff167224 */ /* 0x001fe400078e0014 */
[----:B-1----:R-:W-:Y:S02]  /*2570*/  IMAD.MOV.U32 R21, RZ, RZ, R19 ;  /* 0x000000ffff157224 */ /* 0x002fe400078e0013 */
[----:B------:R-:W-:Y:S01]  /*2580*/  @!P2 IMAD.MOV R18, RZ, RZ, -R18 ;  /* 0x000000ffff12a224 */ /* 0x000fe200078e0a12 */
[C---:B------:R-:W-:Y:S01]  /*2590*/  ISETP.GT.U32.AND P2, PT, R10.reuse, R0, PT ;  /* 0x000000000a00720c */ /* 0x040fe20003f44070 */
[----:B------:R-:W-:Y:S02]  /*25a0*/  IMAD.MOV R2, RZ, RZ, -R2 ;  /* 0x000000ffff027224 */ /* 0x000fe400078e0a02 */
[----:B------:R-:W-:Y:S01]  /*25b0*/  @!P3 IMAD.MOV R22, RZ, RZ, -R22 ;  /* 0x000000ffff16b224 */ /* 0x000fe200078e0a16 */
[C---:B------:R-:W-:Y:S01]  /*25c0*/  ISETP.GT.U32.AND P3, PT, R10.reuse, R9, PT ;  /* 0x000000090a00720c */ /* 0x040fe20003f64070 */
[----:B------:R-:W-:Y:S01]  /*25d0*/  @!P1 IMAD.MOV R21, RZ, RZ, -R21 ;  /* 0x000000ffff159224 */ /* 0x000fe200078e0a15 */
[C---:B------:R-:W-:Y:S01]  /*25e0*/  ISETP.GT.U32.AND P1, PT, R10.reuse, R12, PT ;  /* 0x0000000c0a00720c */ /* 0x040fe20003f24070 */
[----:B------:R-:W-:Y:S01]  /*25f0*/  IMAD R6, R10, R2, R6 ;  /* 0x000000020a067224 */ /* 0x000fe200078e0206 */
[----:B------:R-:W-:Y:S01]  /*2600*/  STL [R1+0x48], R22 ;  /* 0x0000481601007387 */ /* 0x000fe20000100800 */
[--C-:B------:R-:W-:Y:S01]  /*2610*/  @!P6 IMAD.IADD R13, R13, 0x1, -R10.reuse ;  /* 0x000000010d0de824 */ /* 0x100fe200078e0a0a */
[----:B------:R-:W-:Y:S01]  /*2620*/  IABS R2, R7 ;  /* 0x0000000700027213 */ /* 0x000fe20000000000 */
[--C-:B------:R-:W-:Y:S01]  /*2630*/  @!P0 IMAD.IADD R14, R14, 0x1, -R10.reuse ;  /* 0x000000010e0e8824 */ /* 0x100fe200078e0a0a */
[----:B------:R-:W-:Y:S01]  /*2640*/  STL [R1+0x44], R21 ;  /* 0x0000441501007387 */ /* 0x000fe20000100800 */
[----:B------:R-:W-:Y:S01]  /*2650*/  ISETP.GT.U32.AND P6, PT, R10, R6, PT ;  /* 0x000000060a00720c */ /* 0x000fe20003fc4070 */
[----:B------:R-:W-:Y:S01]  /*2660*/  @!P2 IMAD.IADD R0, R0, 0x1, -R10 ;  /* 0x000000010000a824 */ /* 0x000fe200078e0a0a */
[----:B------:R-:W-:Y:S01]  /*2670*/  ISETP.GE.AND P0, PT, R15, RZ, PT ;  /* 0x000000ff0f00720c */ /* 0x000fe20003f06270 */
[----:B------:R0:W-:Y:S01]  /*2680*/  STL [R1+0x40], R18 ;  /* 0x0000401201007387 */ /* 0x0001e20000100800 */
[----:B------:R-:W-:Y:S01]  /*2690*/  IMAD.MOV.U32 R20, RZ, RZ, R14 ;  /* 0x000000ffff147224 */ /* 0x000fe200078e000e */
[----:B------:R-:W-:Y:S01]  /*26a0*/  ISETP.GE.AND P2, PT, R8, RZ, PT ;  /* 0x000000ff0800720c */ /* 0x000fe20003f46270 */
[----:B------:R-:W-:Y:S01]  /*26b0*/  @!P1 IMAD.IADD R12, R12, 0x1, -R10 ;  /* 0x000000010c0c9824 */ /* 0x000fe200078e0a0a */
[----:B------:R-:W-:Y:S01]  /*26c0*/  ISETP.GE.AND P1, PT, R16, RZ, PT ;  /* 0x000000ff1000720c */ /* 0x000fe20003f26270 */
[----:B------:R-:W-:Y:S01]  /*26d0*/  IMAD.MOV.U32 R19, RZ, RZ, R13 ;  /* 0x000000ffff137224 */ /* 0x000fe200078e000d */
[----:B------:R-:W-:Y:S01]  /*26e0*/  LOP3.LUT R8, R4, 0x6c, RZ, 0xfc, !PT ;  /* 0x0000006c04087812 */ /* 0x000fe200078efcff */
[----:B------:R-:W-:Y:S01]  /*26f0*/  @!P5 IMAD.MOV R20, RZ, RZ, -R20 ;  /* 0x000000ffff14d224 */ /* 0x000fe200078e0a14 */
[----:B------:R-:W-:Y:S01]  /*2700*/  ISETP.GT.U32.AND P5, PT, R10, R0, PT ;  /* 0x000000000a00720c */ /* 0x000fe20003fa4070 */
[----:B------:R-:W-:Y:S01]  /*2710*/  @!P3 IMAD.IADD R9, R9, 0x1, -R10 ;  /* 0x000000010909b824 */ /* 0x000fe200078e0a0a */
[----:B------:R-:W-:Y:S01]  /*2720*/  ISETP.GE.AND P3, PT, R17, RZ, PT ;  /* 0x000000ff1100720c */ /* 0x000fe20003f66270 */
[----:B0-----:R-:W-:Y:S01]  /*2730*/  IMAD.HI.U32 R18, R3, R11, RZ ;  /* 0x0000000b03127227 */ /* 0x001fe200078e00ff */
[----:B------:R-:W-:Y:S01]  /*2740*/  IABS R16, R8 ;  /* 0x0000000800107213 */ /* 0x000fe20000000000 */
[----:B------:R-:W-:Y:S01]  /*2750*/  STL [R1+0x30], R20 ;  /* 0x0000301401007387 */ /* 0x000fe20000100800 */
[----:B------:R-:W-:Y:S01]  /*2760*/  LOP3.LUT R14, R4, 0x5c, RZ, 0xfc, !PT ;  /* 0x0000005c040e7812 */ /* 0x000fe200078efcff */
[----:B------:R-:W-:-:S02]  /*2770*/  IMAD.MOV R18, RZ, RZ, -R18 ;  /* 0x000000ffff127224 */ /* 0x000fc400078e0a12 */
[----:B------:R-:W-:Y:S02]  /*2780*/  @!P4 IMAD.MOV R19, RZ, RZ, -R19 ;  /* 0x000000ffff13c224 */ /* 0x000fe400078e0a13 */
[----:B------:R-:W-:Y:S02]  /*2790*/  IMAD R11, R10, R18, R11 ;  /* 0x000000120a0b7224 */ /* 0x000fe400078e020b */
[----:B------:R-:W-:Y:S01]  /*27a0*/  @!P6 IMAD.IADD R6, R6, 0x1, -R10 ;  /* 0x000000010606e824 */ /* 0x000fe200078e0a0a */
[----:B------:R-:W-:Y:S01]  /*27b0*/  STL [R1+0x2c], R19 ;  /* 0x00002c1301007387 */ /* 0x000fe20000100800 */
[----:B------:R-:W-:Y:S01]  /*27c0*/  IMAD.HI.U32 R15, R3, R2, RZ ;  /* 0x00000002030f7227 */ /* 0x000fe200078e00ff */
[C---:B------:R-:W-:Y:S02]  /*27d0*/  ISETP.GT.U32.AND P4, PT, R10.reuse, R11, PT ;  /* 0x0000000b0a00720c */ /* 0x040fe40003f84070 */
[----:B------:R-:W-:Y:S01]  /*27e0*/  ISETP.GT.U32.AND P6, PT, R10, R6, PT ;  /* 0x000000060a00720c */ /* 0x000fe20003fc4070 */
[----:B------:R-:W-:-:S02]  /*27f0*/  IMAD.MOV.U32 R13, RZ, RZ, R12 ;  /* 0x000000ffff0d7224 */ /* 0x000fc400078e000c */
[----:B------:R-:W-:Y:S02]  /*2800*/  IMAD.MOV.U32 R12, RZ, RZ, R9 ;  /* 0x000000ffff0c7224 */ /* 0x000fe400078e0009 */
[----:B------:R-:W-:Y:S02]  /*2810*/  IMAD.MOV R15, RZ, RZ, -R15 ;  /* 0x000000ffff0f7224 */ /* 0x000fe400078e0a0f */
[----:B------:R-:W-:Y:S01]  /*2820*/  @!P0 IMAD.MOV R13, RZ, RZ, -R13 ;  /* 0x000000ffff0d8224 */ /* 0x000fe200078e0a0d */
[----:B------:R-:W-:Y:S01]  /*2830*/  ISETP.GE.AND P0, PT, R5, RZ, PT ;  /* 0x000000ff0500720c */ /* 0x000fe20003f06270 */
[----:B------:R-:W-:Y:S01]  /*2840*/  @!P1 IMAD.MOV R12, RZ, RZ, -R12 ;  /* 0x000000ffff0c9224 */ /* 0x000fe200078e0a0c */
[----:B------:R-:W-:Y:S01]  /*2850*/  LOP3.LUT R5, R4, 0x68, RZ, 0xfc, !PT ;  /* 0x0000006804057812 */ /* 0x000fe200078efcff */
[----:B------:R-:W-:Y:S01]  /*2860*/  IMAD R2, R10, R15, R2 ;  /* 0x0000000f0a027224 */ /* 0x000fe200078e0202 */
[----:B------:R-:W-:Y:S01]  /*2870*/  STL [R1+0x28], R13 ;  /* 0x0000280d01007387 */ /* 0x000fe20000100800 */
[----:B------:R-:W-:Y:S01]  /*2880*/  @!P5 IMAD.IADD R0, R0, 0x1, -R10 ;  /* 0x000000010000d824 */ /* 0x000fe200078e0a0a */
[----:B------:R-:W-:Y:S01]  /*2890*/  IABS R15, R5 ;  /* 0x00000005000f7213 */ /* 0x000fe20000000000 */
[----:B------:R-:W-:Y:S01]  /*28a0*/  IMAD.HI.U32 R9, R3, R16, RZ ;  /* 0x0000001003097227 */ /* 0x000fe200078e00ff */
[----:B------:R0:W-:Y:S01]  /*28b0*/  STL [R1+0x24], R12 ;  /* 0x0000240c01007387 */ /* 0x0001e20000100800 */
[----:B------:R-:W-:-:S02]  /*28c0*/  ISETP.GT.U32.AND P1, PT, R10, R2, PT ;  /* 0x000000020a00720c */ /* 0x000fc40003f24070 */
[--C-:B------:R-:W-:Y:S01]  /*28d0*/  @!P4 IMAD.IADD R11, R11, 0x1, -R10.reuse ;  /* 0x000000010b0bc824 */ /* 0x100fe200078e0a0a */
[----:B------:R-:W-:Y:S01]  /*28e0*/  ISETP.GE.AND P5, PT, R7, RZ, PT ;  /* 0x000000ff0700720c */ /* 0x000fe20003fa6270 */
[----:B------:R-:W-:Y:S01]  /*28f0*/  IMAD.MOV R9, RZ, RZ, -R9 ;  /* 0x000000ffff097224 */ /* 0x000fe200078e0a09 */
[----:B------:R-:W-:Y:S01]  /*2900*/  ISETP.GE.AND P4, PT, R5, RZ, PT ;  /* 0x000000ff0500720c */ /* 0x000fe20003f86270 */
[----:B------:R-:W-:Y:S01]  /*2910*/  @!P6 IMAD.IADD R6, R6, 0x1, -R10 ;  /* 0x000000010606e824 */ /* 0x000fe200078e0a0a */
[----:B------:R-:W-:Y:S01]  /*2920*/  LOP3.LUT R5, R4, 0x64, RZ, 0xfc, !PT ;  /* 0x0000006404057812 */ /* 0x000fe200078efcff */
[----:B------:R-:W-:Y:S01]  /*2930*/  IMAD.HI.U32 R7, R3, R15, RZ ;  /* 0x0000000f03077227 */ /* 0x000fe200078e00ff */
[----:B------:R-:W-:Y:S02]  /*2940*/  ISETP.GE.AND P6, PT, R8, RZ, PT ;  /* 0x000000ff0800720c */ /* 0x000fe40003fc6270 */
[----:B------:R-:W-:Y:S01]  /*2950*/  IABS R8, R5 ;  /* 0x0000000500087213 */ /* 0x000fe20000000000 */
[----:B0-----:R-:W-:Y:S01]  /*2960*/  IMAD.MOV.U32 R12, RZ, RZ, R0 ;  /* 0x000000ffff0c7224 */ /* 0x001fe200078e0000 */
[----:B------:R-:W-:Y:S01]  /*2970*/  LOP3.LUT R0, R4, 0x60, RZ, 0xfc, !PT ;  /* 0x0000006004007812 */ /* 0x000fe200078efcff */
[----:B------:R-:W-:-:S02]  /*2980*/  IMAD R16, R10, R9, R16 ;  /* 0x000000090a107224 */ /* 0x000fc400078e0210 */
[----:B------:R-:W-:Y:S01]  /*2990*/  @!P3 IMAD.MOV R12, RZ, RZ, -R12 ;  /* 0x000000ffff0cb224 */ /* 0x000fe200078e0a0c */
[----:B------:R-:W-:Y:S01]  /*29a0*/  ISETP.GT.U32.AND P3, PT, R10, R11, PT ;  /* 0x0000000b0a00720c */ /* 0x000fe20003f64070 */
[----:B------:R-:W-:Y:S02]  /*29b0*/  IMAD.MOV.U32 R9, RZ, RZ, R6 ;  /* 0x000000ffff097224 */ /* 0x000fe400078e0006 */
[----:B------:R-:W-:Y:S01]  /*29c0*/  IMAD.MOV R6, RZ, RZ, -R7 ;  /* 0x000000ffff067224 */ /* 0x000fe200078e0a07 */
[----:B------:R0:W-:Y:S01]  /*29d0*/  STL [R1+0x20], R12 ;  /* 0x0000200c01007387 */ /* 0x0001e20000100800 */
[----:B------:R-:W-:Y:S01]  /*29e0*/  @!P1 IMAD.IADD R2, R2, 0x1, -R10 ;  /* 0x0000000102029824 */ /* 0x000fe200078e0a0a */
[----:B------:R-:W-:Y:S01]  /*29f0*/  IABS R7, R0 ;  /* 0x0000000000077213 */ /* 0x000fe20000000000 */
[----:B------:R-:W-:Y:S01]  /*2a00*/  @!P2 IMAD.MOV R9, RZ, RZ, -R9 ;  /* 0x000000ffff09a224 */ /* 0x000fe200078e0a09 */
[C---:B------:R-:W-:Y:S01]  /*2a10*/  ISETP.GT.U32.AND P2, PT, R10.reuse, R16, PT ;  /* 0x000000100a00720c */ /* 0x040fe20003f44070 */
[C---:B------:R-:W-:Y:S01]  /*2a20*/  IMAD R15, R10.reuse, R6, R15 ;  /* 0x000000060a0f7224 */ /* 0x040fe200078e020f */
[----:B------:R-:W-:-:S02]  /*2a30*/  ISETP.GT.U32.AND P1, PT, R10, R2, PT ;  /* 0x000000020a00720c */ /* 0x000fc40003f24070 */
[----:B------:R1:W-:Y:S01]  /*2a40*/  STL [R1+0x1c], R9 ;  /* 0x00001c0901007387 */ /* 0x0003e20000100800 */
[----:B------:R-:W-:Y:S01]  /*2a50*/  @!P3 IMAD.IADD R11, R11, 0x1, -R10 ;  /* 0x000000010b0bb824 */ /* 0x000fe200078e0a0a */
[----:B------:R-:W-:Y:S02]  /*2a60*/  ISETP.GT.U32.AND P3, PT, R10, R15, PT ;  /* 0x0000000f0a00720c */ /* 0x000fe40003f64070 */
[----:B------:R-:W-:Y:S01]  /*2a70*/  IABS R6, R14 ;  /* 0x0000000e00067213 */ /* 0x000fe20000000000 */
[----:B0-----:R-:W-:Y:S01]  /*2a80*/  IMAD.MOV.U32 R12, RZ, RZ, R11 ;  /* 0x000000ffff0c7224 */ /* 0x001fe200078e000b */
[----:B------:R-:W-:-:S03]  /*2a90*/  LOP3.LUT R11, R4, 0x58, RZ, 0xfc, !PT ;  /* 0x00000058040b7812 */ /* 0x000fc600078efcff */
[----:B------:R-:W-:Y:S01]  /*2aa0*/  @!P2 IMAD.IADD R16, R16, 0x1, -R10 ;  /* 0x000000011010a824 */ /* 0x000fe200078e0a0a */
[----:B------:R-:W-:Y:S01]  /*2ab0*/  ISETP.GE.AND P2, PT, R0, RZ, PT ;  /* 0x000000ff0000720c */ /* 0x000fe20003f46270 */
[----:B-1----:R-:W-:-:S04]  /*2ac0*/  IMAD.HI.U32 R9, R3, R8, RZ ;  /* 0x0000000803097227 */ /* 0x002fc800078e00ff */
[--C-:B------:R-:W-:Y:S01]  /*2ad0*/  @!P1 IMAD.IADD R2, R2, 0x1, -R10.reuse ;  /* 0x0000000102029824 */ /* 0x100fe200078e0a0a */
[----:B------:R-:W-:Y:S01]  /*2ae0*/  ISETP.GE.AND P1, PT, R5, RZ, PT ;  /* 0x000000ff0500720c */ /* 0x000fe20003f26270 */
[----:B------:R-:W-:Y:S01]  /*2af0*/  @!P3 IMAD.IADD R15, R15, 0x1, -R10 ;  /* 0x000000010f0fb824 */ /* 0x000fe200078e0a0a */
[----:B------:R-:W-:Y:S01]  /*2b00*/  ISETP.GT.U32.AND P3, PT, R10, R16, PT ;  /* 0x000000100a00720c */ /* 0x000fe20003f64070 */
[----:B------:R-:W-:-:S04]  /*2b10*/  IMAD.HI.U32 R5, R3, R7, RZ ;  /* 0x0000000703057227 */ /* 0x000fc800078e00ff */
[----:B------:R-:W-:Y:S02]  /*2b20*/  IMAD.MOV R9, RZ, RZ, -R9 ;  /* 0x000000ffff097224 */ /* 0x000fe400078e0a09 */
[----:B------:R-:W-:Y:S01]  /*2b30*/  @!P0 IMAD.MOV R12, RZ, RZ, -R12 ;  /* 0x000000ffff0c8224 */ /* 0x000fe200078e0a0c */
[----:B------:R-:W-:Y:S01]  /*2b40*/  ISETP.GT.U32.AND P0, PT, R10, R15, PT ;  /* 0x0000000f0a00720c */ /* 0x000fe20003f04070 */
[----:B------:R-:W-:-:S03]  /*2b50*/  IMAD.HI.U32 R0, R3, R6, RZ ;  /* 0x0000000603007227 */ /* 0x000fc600078e00ff */
[----:B------:R0:W-:Y:S01]  /*2b60*/  STL [R1+0x18], R12 ;  /* 0x0000180c01007387 */ /* 0x0001e20000100800 */
[----:B------:R-:W-:Y:S02]  /*2b70*/  IMAD.MOV R5, RZ, RZ, -R5 ;  /* 0x000000ffff057224 */ /* 0x000fe400078e0a05 */
[C---:B------:R-:W-:Y:S02]  /*2b80*/  IMAD R8, R10.reuse, R9, R8 ;  /* 0x000000090a087224 */ /* 0x040fe400078e0208 */
[----:B------:R-:W-:Y:S01]  /*2b90*/  IMAD R7, R10, R5, R7 ;  /* 0x000000050a077224 */ /* 0x000fe200078e0207 */
[----:B------:R-:W-:Y:S01]  /*2ba0*/  LOP3.LUT R5, R4, 0x54, RZ, 0xfc, !PT ;  /* 0x0000005404057812 */ /* 0x000fe200078efcff */
[----:B------:R-:W-:Y:S02]  /*2bb0*/  IMAD.MOV R0, RZ, RZ, -R0 ;  /* 0x000000ffff007224 */ /* 0x000fe400078e0a00 */
[----:B------:R-:W-:Y:S01]  /*2bc0*/  @!P5 IMAD.MOV R2, RZ, RZ, -R2 ;  /* 0x000000ffff02d224 */ /* 0x000fe200078e0a02 */
[C---:B------:R-:W-:Y:S01]  /*2bd0*/  ISETP.GT.U32.AND P5, PT, R10.reuse, R8, PT ;  /* 0x000000080a00720c */ /* 0x040fe20003fa4070 */
[----:B------:R-:W-:Y:S01]  /*2be0*/  IMAD R6, R10, R0, R6 ;  /* 0x000000000a067224 */ /* 0x000fe200078e0206 */
[----:B0-----:R-:W-:Y:S01]  /*2bf0*/  IABS R12, R11 ;  /* 0x0000000b000c7213 */ /* 0x001fe20000000000 */
[--C-:B------:R-:W-:Y:S01]  /*2c00*/  @!P3 IMAD.IADD R16, R16, 0x1, -R10.reuse ;  /* 0x000000011010b824 */ /* 0x100fe200078e0a0a */
[C---:B------:R-:W-:Y:S01]  /*2c10*/  ISETP.GT.U32.AND P3, PT, R10.reuse, R7, PT ;  /* 0x000000070a00720c */ /* 0x040fe20003f64070 */
[----:B------:R-:W-:Y:S01]  /*2c20*/  @!P0 IMAD.IADD R15, R15, 0x1, -R10 ;  /* 0x000000010f0f8824 */ /* 0x000fe200078e0a0a */
[----:B------:R-:W-:Y:S01]  /*2c30*/  ISETP.GT.U32.AND P0, PT, R10, R6, PT ;  /* 0x000000060a00720c */ /* 0x000fe20003f04070 */
[----:B------:R-:W-:Y:S01]  /*2c40*/  IMAD.HI.U32 R9, R3, R12, RZ ;  /* 0x0000000c03097227 */ /* 0x000fe200078e00ff */
[----:B------:R-:W-:Y:S01]  /*2c50*/  IABS R13, R5 ;  /* 0x00000005000d7213 */ /* 0x000fe20000000000 */
[----:B------:R0:W-:Y:S02]  /*2c60*/  STL [R1+0x14], R2 ;  /* 0x0000140201007387 */ /* 0x0001e40000100800 */
[----:B------:R-:W-:-:S02]  /*2c70*/  IMAD.MOV R9, RZ, RZ, -R9 ;  /* 0x000000ffff097224 */ /* 0x000fc400078e0a09 */
[----:B------:R-:W-:Y:S01]  /*2c80*/  @!P5 IMAD.IADD R8, R8, 0x1, -R10 ;  /* 0x000000010808d824 */ /* 0x000fe200078e0a0a */
[----:B------:R-:W-:Y:S01]  /*2c90*/  ISETP.GE.AND P5, PT, R14, RZ, PT ;  /* 0x000000ff0e00720c */ /* 0x000fe20003fa6270 */
[----:B------:R-:W-:-:S04]  /*2ca0*/  IMAD.HI.U32 R0, R3, R13, RZ ;  /* 0x0000000d03007227 */ /* 0x000fc800078e00ff */
[--C-:B------:R-:W-:Y:S01]  /*2cb0*/  @!P3 IMAD.IADD R7, R7, 0x1, -R10.reuse ;  /* 0x000000010707b824 */ /* 0x100fe200078e0a0a */
[----:B------:R-:W-:Y:S01]  /*2cc0*/  ISETP.GT.U32.AND P3, PT, R10, R8, PT ;  /* 0x000000080a00720c */ /* 0x000fe20003f64070 */
[----:B------:R-:W-:Y:S01]  /*2cd0*/  @!P0 IMAD.IADD R6, R6, 0x1, -R10 ;  /* 0x0000000106068824 */ /* 0x000fe200078e0a0a */
[----:B0-----:R-:W-:Y:S01]  /*2ce0*/  LOP3.LUT R2, R4, 0x50, RZ, 0xfc, !PT ;  /* 0x0000005004027812 */ /* 0x001fe200078efcff */
[----:B------:R-:W-:Y:S01]  /*2cf0*/  IMAD.MOV.U32 R18, RZ, RZ, R16 ;  /* 0x000000ffff127224 */ /* 0x000fe200078e0010 */
[C---:B------:R-:W-:Y:S01]  /*2d00*/  ISETP.GT.U32.AND P0, PT, R10.reuse, R7, PT ;  /* 0x000000070a00720c */ /* 0x040fe20003f04070 */
[----:B------:R-:W-:Y:S01]  /*2d10*/  IMAD.MOV R0, RZ, RZ, -R0 ;  /* 0x000000ffff007224 */ /* 0x000fe200078e0a00 */
[----:B------:R-:W-:Y:S01]  /*2d20*/  IABS R14, R2 ;  /* 0x00000002000e7213 */ /* 0x000fe20000000000 */
[----:B------:R-:W-:Y:S01]  /*2d30*/  IMAD R12, R10, R9, R12 ;  /* 0x000000090a0c7224 */ /* 0x000fe200078e020c */
[----:B------:R-:W-:Y:S01]  /*2d40*/  LOP3.LUT R9, R4, 0x4c, RZ, 0xfc, !PT ;  /* 0x0000004c04097812 */ /* 0x000fe200078efcff */
[----:B------:R-:W-:Y:S01]  /*2d50*/  @!P6 IMAD.MOV R18, RZ, RZ, -R18 ;  /* 0x000000ffff12e224 */ /* 0x000fe200078e0a12 */
[----:B------:R-:W-:Y:S01]  /*2d60*/  ISETP.GE.AND P6, PT, R11, RZ, PT ;  /* 0x000000ff0b00720c */ /* 0x000fe20003fc6270 */
[----:B------:R-:W-:Y:S01]  /*2d70*/  IMAD R13, R10, R0, R13 ;  /* 0x000000000a0d7224 */ /* 0x000fe200078e020d */
[----:B------:R-:W-:Y:S01]  /*2d80*/  LOP3.LUT R0, R4, 0x48, RZ, 0xfc, !PT ;  /* 0x0000004804007812 */ /* 0x000fe200078efcff */
[----:B------:R-:W-:Y:S01]  /*2d90*/  @!P3 IMAD.IADD R8, R8, 0x1, -R10 ;  /* 0x000000010808b824 */ /* 0x000fe200078e0a0a */
[----:B------:R-:W-:Y:S01]  /*2da0*/  ISETP.GT.U32.AND P3, PT, R10, R12, PT ;  /* 0x0000000c0a00720c */ /* 0x000fe20003f64070 */
[----:B------:R-:W-:Y:S01]  /*2db0*/  IMAD.HI.U32 R11, R3, R14, RZ ;  /* 0x0000000e030b7227 */ /* 0x000fe200078e00ff */
[----:B------:R0:W-:Y:S01]  /*2dc0*/  STL [R1+0x10], R18 ;  /* 0x0000101201007387 */ /* 0x0001e20000100800 */
[----:B------:R-:W-:-:S02]  /*2dd0*/  IABS R16, R9 ;  /* 0x0000000900107213 */ /* 0x000fc40000000000 */
[----:B------:R-:W-:Y:S02]  /*2de0*/  IMAD.MOV.U32 R17, RZ, RZ, R15 ;  /* 0x000000ffff117224 */ /* 0x000fe400078e000f */
[----:B------:R-:W-:Y:S01]  /*2df0*/  @!P0 IMAD.IADD R7, R7, 0x1, -R10 ;  /* 0x0000000107078824 */ /* 0x000fe200078e0a0a */
[C---:B------:R-:W-:Y:S01]  /*2e00*/  ISETP.GT.U32.AND P0, PT, R10.reuse, R13, PT ;  /* 0x0000000d0a00720c */ /* 0x040fe20003f04070 */
[----:B------:R-:W-:Y:S02]  /*2e10*/  IMAD.MOV R11, RZ, RZ, -R11 ;  /* 0x000000ffff0b7224 */ /* 0x000fe400078e0a0b */
[----:B------:R-:W-:Y:S01]  /*2e20*/  @!P4 IMAD.MOV R17, RZ, RZ, -R17 ;  /* 0x000000ffff11c224 */ /* 0x000fe200078e0a11 */
[C---:B------:R-:W-:Y:S01]  /*2e30*/  ISETP.GT.U32.AND P4, PT, R10.reuse, R6, PT ;  /* 0x000000060a00720c */ /* 0x040fe20003f84070 */
[----:B------:R-:W-:Y:S01]  /*2e40*/  IMAD R14, R10, R11, R14 ;  /* 0x0000000b0a0e7224 */ /* 0x000fe200078e020e */
[----:B------:R-:W-:Y:S01]  /*2e50*/  IABS R11, c[0x0][0x178] ;  /* 0x00005e00000b7a13 */ /* 0x000fe20000000000 */
[----:B------:R-:W-:Y:S01]  /*2e60*/  @!P3 IMAD.IADD R12, R12, 0x1, -R10 ;  /* 0x000000010c0cb824 */ /* 0x000fe200078e0a0a */
[----:B------:R1:W-:Y:S01]  /*2e70*/  STL [R1+0xc], R17 ;  /* 0x00000c1101007387 */ /* 0x0003e20000100800 */
[----:B------:R-:W-:Y:S01]  /*2e80*/  IMAD.MOV.U32 R19, RZ, RZ, R8 ;  /* 0x000000ffff137224 */ /* 0x000fe200078e0008 */
[----:B------:R-:W-:Y:S01]  /*2e90*/  ISETP.GT.U32.AND P3, PT, R10, R14, PT ;  /* 0x0000000e0a00720c */ /* 0x000fe20003f64070 */
[----:B0-----:R-:W-:-:S02]  /*2ea0*/  IMAD.MOV.U32 R18, RZ, RZ, R11 ;  /* 0x000000ffff127224 */ /* 0x001fc400078e000b */
[--C-:B------:R-:W-:Y:S01]  /*2eb0*/  @!P0 IMAD.IADD R13, R13, 0x1, -R10.reuse ;  /* 0x000000010d0d8824 */ /* 0x100fe200078e0a0a */
[----:B------:R-:W-:Y:S01]  /*2ec0*/  ISETP.GE.AND P0, PT, R2, RZ, PT ;  /* 0x000000ff0200720c */ /* 0x000fe20003f06270 */
[----:B------:R-:W-:Y:S01]  /*2ed0*/  @!P1 IMAD.MOV R19, RZ, RZ, -R19 ;  /* 0x000000ffff139224 */ /* 0x000fe200078e0a13 */
[----:B------:R-:W0:Y:S01]  /*2ee0*/  I2F.RP R11, R18 ;  /* 0x00000012000b7306 */ /* 0x000e220000209400 */
[----:B------:R-:W-:Y:S01]  /*2ef0*/  ISETP.GT.U32.AND P1, PT, R10, R12, PT ;  /* 0x0000000c0a00720c */ /* 0x000fe20003f24070 */
[----:B------:R-:W-:Y:S01]  /*2f00*/  @!P4 IMAD.IADD R6, R6, 0x1, -R10 ;  /* 0x000000010606c824 */ /* 0x000fe200078e0a0a */
[----:B-1----:R-:W-:Y:S01]  /*2f10*/  IABS R17, R0 ;  /* 0x0000000000117213 */ /* 0x002fe20000000000 */
[----:B------:R-:W-:Y:S01]  /*2f20*/  IMAD.MOV.U32 R15, RZ, RZ, R7 ;  /* 0x000000ffff0f7224 */ /* 0x000fe200078e0007 */
[----:B------:R-:W-:Y:S01]  /*2f30*/  ISETP.GE.AND P4, PT, R5, RZ, PT ;  /* 0x000000ff0500720c */ /* 0x000fe20003f86270 */
[C---:B------:R-:W-:Y:S01]  /*2f40*/  IMAD.HI.U32 R5, R3.reuse, R16, RZ ;  /* 0x0000001003057227 */ /* 0x040fe200078e00ff */
[----:B------:R1:W-:Y:S03]  /*2f50*/  STL [R1+0x8], R19 ;  /* 0x0000081301007387 */ /* 0x0003e60000100800 */
[----:B------:R-:W-:-:S04]  /*2f60*/  IMAD.HI.U32 R2, R3, R17, RZ ;  /* 0x0000001103027227 */ /* 0x000fc800078e00ff */
[----:B------:R-:W-:Y:S02]  /*2f70*/  IMAD.MOV R2, RZ, RZ, -R2 ;  /* 0x000000ffff027224 */ /* 0x000fe400078e0a02 */
[----:B------:R-:W-:Y:S01]  /*2f80*/  IMAD.MOV R5, RZ, RZ, -R5 ;  /* 0x000000ffff057224 */ /* 0x000fe200078e0a05 */
[----:B-1----:R-:W-:Y:S01]  /*2f90*/  LOP3.LUT R19, R4, 0x2c, RZ, 0xfc, !PT ;  /* 0x0000002c04137812 */ /* 0x002fe200078efcff */
[----:B------:R-:W-:Y:S01]  /*2fa0*/  @!P2 IMAD.MOV R15, RZ, RZ, -R15 ;  /* 0x000000ffff0fa224 */ /* 0x000fe200078e0a0f */
[----:B------:R-:W-:Y:S01]  /*2fb0*/  ISETP.GT.U32.AND P2, PT, R10, R13, PT ;  /* 0x0000000d0a00720c */ /* 0x000fe20003f44070 */
[----:B------:R-:W-:Y:S02]  /*2fc0*/  @!P3 IMAD.IADD R14, R14, 0x1, -R10 ;  /* 0x000000010e0eb824 */ /* 0x000fe400078e0a0a */
[C---:B------:R-:W-:Y:S01]  /*2fd0*/  IMAD R17, R10.reuse, R2, R17 ;  /* 0x000000020a117224 */ /* 0x040fe200078e0211 */
[----:B------:R1:W-:Y:S01]  /*2fe0*/  STL [R1+0x4], R15 ;  /* 0x0000040f01007387 */ /* 0x0003e20000100800 */
[----:B------:R-:W-:Y:S01]  /*2ff0*/  IMAD R16, R10, R5, R16 ;  /* 0x000000050a107224 */ /* 0x000fe200078e0210 */
[----:B------:R-:W-:Y:S01]  /*3000*/  LOP3.LUT R5, R4, 0x44, RZ, 0xfc, !PT ;  /* 0x0000004404057812 */ /* 0x000fe200078efcff */
[----:B------:R-:W-:Y:S01]  /*3010*/  IMAD.MOV.U32 R29, RZ, RZ, R6 ;  /* 0x000000ffff1d7224 */ /* 0x000fe200078e0006 */
[----:B------:R-:W-:Y:S01]  /*3020*/  ISETP.GT.U32.AND P3, PT, R10, R14, PT ;  /* 0x0000000e0a00720c */ /* 0x000fe20003f64070 */
[--C-:B------:R-:W-:Y:S01]  /*3030*/  @!P1 IMAD.IADD R12, R12, 0x1, -R10.reuse ;  /* 0x000000010c0c9824 */ /* 0x100fe200078e0a0a */
[C---:B------:R-:W-:Y:S01]  /*3040*/  ISETP.GT.U32.AND P1, PT, R10.reuse, R17, PT ;  /* 0x000000110a00720c */ /* 0x040fe20003f24070 */
[----:B------:R-:W-:Y:S01]  /*3050*/  @!P5 IMAD.MOV R29, RZ, RZ, -R29 ;  /* 0x000000ffff1dd224 */ /* 0x000fe200078e0a1d */
[----:B------:R-:W-:Y:S01]  /*3060*/  ISETP.GT.U32.AND P5, PT, R10, R16, PT ;  /* 0x000000100a00720c */ /* 0x000fe20003fa4070 */
[----:B0-----:R-:W0:Y:S01]  /*3070*/  MUFU.RCP R2, R11 ;  /* 0x0000000b00027308 */ /* 0x001e220000001000 */
[----:B------:R-:W-:Y:S01]  /*3080*/  IABS R7, R5 ;  /* 0x0000000500077213 */ /* 0x000fe20000000000 */
[----:B------:R-:W-:Y:S01]  /*3090*/  @!P2 IMAD.IADD R13, R13, 0x1, -R10 ;  /* 0x000000010d0da824 */ /* 0x000fe200078e0a0a */
[----:B------:R-:W-:Y:S01]  /*30a0*/  LOP3.LUT R6, R4, 0x40, RZ, 0xfc, !PT ;  /* 0x0000004004067812 */ /* 0x000fe200078efcff */
[----:B------:R-:W-:Y:S01]  /*30b0*/  @!P6 IMAD.MOV R12, RZ, RZ, -R12 ;  /* 0x000000ffff0ce224 */ /* 0x000fe200078e0a0c */
[----:B------:R-:W-:Y:S01]  /*30c0*/  ISETP.GE.AND P2, PT, R9, RZ, PT ;  /* 0x000000ff0900720c */ /* 0x000fe20003f46270 */
[----:B------:R-:W-:Y:S01]  /*30d0*/  IMAD.HI.U32 R8, R3, R7, RZ ;  /* 0x0000000703087227 */ /* 0x000fe200078e00ff */
[----:B------:R-:W-:Y:S01]  /*30e0*/  IABS R9, R6 ;  /* 0x0000000600097213 */ /* 0x000fe20000000000 */
[----:B------:R2:W-:Y:S02]  /*30f0*/  STL [R1+0x76c], R29 ;  /* 0x00076c1d01007387 */ /* 0x0005e40000100800 */
[----:B------:R-:W-:-:S02]  /*3100*/  IMAD.MOV R8, RZ, RZ, -R8 ;  /* 0x000000ffff087224 */ /* 0x000fc400078e0a08 */
[--C-:B------:R-:W-:Y:S01]  /*3110*/  @!P3 IMAD.IADD R14, R14, 0x1, -R10.reuse ;  /* 0x000000010e0eb824 */ /* 0x100fe200078e0a0a */
[----:B------:R-:W-:Y:S01]  /*3120*/  ISETP.GE.AND P3, PT, R0, RZ, PT ;  /* 0x000000ff0000720c */ /* 0x000fe20003f66270 */
[--C-:B------:R-:W-:Y:S01]  /*3130*/  @!P1 IMAD.IADD R17, R17, 0x1, -R10.reuse ;  /* 0x0000000111119824 */ /* 0x100fe200078e0a0a */
[----:B------:R-:W-:Y:S01]  /*3140*/  STL [R1+0x770], R12 ;  /* 0x0007700c01007387 */ /* 0x000fe20000100800 */
[----:B------:R-:W-:Y:S01]  /*3150*/  IMAD.MOV.U32 R0, RZ, RZ, R9 ;  /* 0x000000ffff007224 */ /* 0x000fe200078e0009 */
[----:B------:R-:W-:Y:S01]  /*3160*/  LOP3.LUT R9, R4, 0x3c, RZ, 0xfc, !PT ;  /* 0x0000003c04097812 */ /* 0x000fe200078efcff */
[----:B------:R-:W-:Y:S01]  /*3170*/  @!P5 IMAD.IADD R16, R16, 0x1, -R10 ;  /* 0x000000011010d824 */ /* 0x000fe200078e0a0a */
[----:B------:R-:W-:Y:S01]  /*3180*/  ISETP.GE.AND P5, PT, R5, RZ, PT ;  /* 0x000000ff0500720c */ /* 0x000fe20003fa6270 */
[----:B------:R-:W-:Y:S01]  /*3190*/  IMAD R5, R10, R8, R7 ;  /* 0x000000080a057224 */ /* 0x000fe200078e0207 */
[----:B0-----:R-:W-:Y:S01]  /*31a0*/  IADD3 R7, R2, 0xffffffe, RZ ;  /* 0x0ffffffe02077810 */ /* 0x001fe20007ffe0ff */
[----:B------:R-:W-:Y:S01]  /*31b0*/  IMAD.HI.U32 R2, R3, R0, RZ ;  /* 0x0000000003027227 */ /* 0x000fe200078e00ff */
[----:B------:R-:W-:-:S02]  /*31c0*/  ISETP.GT.U32.AND P6, PT, R10, R17, PT ;  /* 0x000000110a00720c */ /* 0x000fc40003fc4070 */
[C---:B------:R-:W-:Y:S01]  /*31d0*/  ISETP.GT.U32.AND P1, PT, R10.reuse, R16, PT ;  /* 0x000000100a00720c */ /* 0x040fe20003f24070 */
[----:B------:R-:W-:Y:S01]  /*31e0*/  IMAD.MOV R2, RZ, RZ, -R2 ;  /* 0x000000ffff027224 */ /* 0x000fe200078e0a02 */
[----:B------:R-:W0:Y:S01]  /*31f0*/  F2I.FTZ.U32.TRUNC.NTZ R7, R7 ;  /* 0x0000000700077305 */ /* 0x000e22000021f000 */
[----:B------:R-:W-:Y:S01]  /*3200*/  @!P0 IMAD.MOV R14, RZ, RZ, -R14 ;  /* 0x000000ffff0e8224 */ /* 0x000fe200078e0a0e */
[C---:B------:R-:W-:Y:S01]  /*3210*/  ISETP.GT.U32.AND P0, PT, R10.reuse, R5, PT ;  /* 0x000000050a00720c */ /* 0x040fe20003f04070 */
[----:B------:R-:W-:Y:S01]  /*3220*/  IMAD R0, R10, R2, R0 ;  /* 0x000000020a007224 */ /* 0x000fe200078e0200 */
[----:B------:R-:W-:Y:S01]  /*3230*/  LOP3.LUT R2, R4, 0x38, RZ, 0xfc, !PT ;  /* 0x0000003804027812 */ /* 0x000fe200078efcff */
[----:B------:R-:W-:Y:S01]  /*3240*/  @!P4 IMAD.MOV R13, RZ, RZ, -R13 ;  /* 0x000000ffff0dc224 */ /* 0x000fe200078e0a0d */
[----:B------:R-:W-:Y:S01]  /*3250*/  ISETP.GE.AND P4, PT, R6, RZ, PT ;  /* 0x000000ff0600720c */ /* 0x000fe20003f86270 */
[----:B------:R-:W-:Y:S01]  /*3260*/  IMAD.MOV.U32 R6, RZ, RZ, RZ ;  /* 0x000000ffff067224 */ /* 0x000fe200078e00ff */
[----:B------:R-:W-:Y:S01]  /*3270*/  IABS R8, R2 ;  /* 0x0000000200087213 */ /* 0x000fe20000000000 */
[--C-:B------:R-:W-:Y:S01]  /*3280*/  @!P6 IMAD.IADD R17, R17, 0x1, -R10.reuse ;  /* 0x000000011111e824 */ /* 0x100fe200078e0a0a */
[----:B------:R-:W-:Y:S01]  /*3290*/  ISETP.GT.U32.AND P6, PT, R10, R0, PT ;  /* 0x000000000a00720c */ /* 0x000fe20003fc4070 */
[--C-:B------:R-:W-:Y:S01]  /*32a0*/  @!P1 IMAD.IADD R16, R16, 0x1, -R10.reuse ;  /* 0x0000000110109824 */ /* 0x100fe200078e0a0a */
[----:B------:R-:W-:Y:S01]  /*32b0*/  ISETP.GE.AND P1, PT, R9, RZ, PT ;  /* 0x000000ff0900720c */ /* 0x000fe20003f26270 */
[----:B------:R-:W-:Y:S01]  /*32c0*/  @!P3 IMAD.MOV R17, RZ, RZ, -R17 ;  /* 0x000000ffff11b224 */ /* 0x000fe200078e0a11 */
[----:B------:R-:W-:Y:S01]  /*32d0*/  IABS R9, R9 ;  /* 0x0000000900097213 */ /* 0x000fe20000000000 */
[----:B------:R-:W-:Y:S01]  /*32e0*/  @!P0 IMAD.IADD R5, R5, 0x1, -R10 ;  /* 0x0000000105058824 */ /* 0x000fe200078e0a0a */
[----:B------:R-:W-:Y:S01]  /*32f0*/  ISETP.GE.AND P0, PT, R2, RZ, PT ;  /* 0x000000ff0200720c */ /* 0x000fe20003f06270 */
[----:B0-----:R-:W-:Y:S01]  /*3300*/  IMAD.MOV R11, RZ, RZ, -R7 ;  /* 0x000000ffff0b7224 */ /* 0x001fe200078e0a07 */
[----:B------:R0:W-:Y:S01]  /*3310*/  STL [R1+0x774], R13 ;  /* 0x0007740d01007387 */ /* 0x0001e20000100800 */
[----:B-1----:R-:W-:Y:S01]  /*3320*/  IMAD.HI.U32 R15, R3, R9, RZ ;  /* 0x00000009030f7227 */ /* 0x002fe200078e00ff */
[----:B--2---:R-:W-:-:S02]  /*3330*/  LOP3.LUT R29, R4, 0x24, RZ, 0xfc, !PT ;  /* 0x00000024041d7812 */ /* 0x004fc400078efcff */
[----:B------:R1:W-:Y:S01]  /*3340*/  STL [R1+0x778], R14 ;  /* 0x0007780e01007387 */ /* 0x0003e20000100800 */
[----:B------:R-:W-:Y:S01]  /*3350*/  @!P6 IMAD.IADD R0, R0, 0x1, -R10 ;  /* 0x000000010000e824 */ /* 0x000fe200078e0a0a */
[----:B------:R-:W-:Y:S01]  /*3360*/  ISETP.GT.U32.AND P6, PT, R10, R5, PT ;  /* 0x000000050a00720c */ /* 0x000fe20003fc4070 */
[----:B------:R-:W-:Y:S01]  /*3370*/  IMAD R11, R11, R18, RZ ;  /* 0x000000120b0b7224 */ /* 0x000fe200078e02ff */
[C---:B------:R-:W-:Y:S01]  /*3380*/  LOP3.LUT R18, R4.reuse, 0x30, RZ, 0xfc, !PT ;  /* 0x0000003004127812 */ /* 0x040fe200078efcff */
[----:B------:R-:W-:Y:S01]  /*3390*/  IMAD.MOV R15, RZ, RZ, -R15 ;  /* 0x000000ffff0f7224 */ /* 0x000fe200078e0a0f */
[C---:B0-----:R-:W-:Y:S01]  /*33a0*/  LOP3.LUT R13, R4.reuse, 0x14, RZ, 0xfc, !PT ;  /* 0x00000014040d7812 */ /* 0x041fe200078efcff */
[----:B------:R-:W-:Y:S01]  /*33b0*/  IMAD.HI.U32 R6, R7, R11, R6 ;  /* 0x0000000b07067227 */ /* 0x000fe200078e0006 */
[----:B------:R-:W-:Y:S02]  /*33c0*/  IABS R21, R29 ;  /* 0x0000001d00157213 */ /* 0x000fe40000000000 */
[----:B-1----:R-:W-:Y:S01]  /*33d0*/  LOP3.LUT R14, R4, 0x18, RZ, 0xfc, !PT ;  /* 0x00000018040e7812 */ /* 0x002fe200078efcff */
[----:B------:R-:W-:Y:S01]  /*33e0*/  IMAD R7, R10, R15, R9 ;  /* 0x0000000f0a077224 */ /* 0x000fe200078e0209 */
[C---:B------:R-:W-:Y:S01]  /*33f0*/  LOP3.LUT R9, R4.reuse, 0x34, RZ, 0xfc, !PT ;  /* 0x0000003404097812 */ /* 0x040fe200078efcff */
[----:B------:R-:W-:Y:S01]  /*3400*/  IMAD.HI.U32 R2, R3, R8, RZ ;  /* 0x0000000803027227 */ /* 0x000fe200078e00ff */
[----:B------:R-:W-:-:S02]  /*3410*/  LOP3.LUT R12, R4, 0x10, RZ, 0xfc, !PT ;  /* 0x00000010040c7812 */ /* 0x000fc400078efcff */
[----:B------:R-:W-:Y:S01]  /*3420*/  ISETP.GE.AND P3, PT, R9, RZ, PT ;  /* 0x000000ff0900720c */ /* 0x000fe20003f66270 */
[----:B------:R-:W-:Y:S01]  /*3430*/  @!P6 IMAD.IADD R5, R5, 0x1, -R10 ;  /* 0x000000010505e824 */ /* 0x000fe200078e0a0a */
[C---:B------:R-:W-:Y:S01]  /*3440*/  ISETP.GT.U32.AND P6, PT, R10.reuse, R7, PT ;  /* 0x000000070a00720c */ /* 0x040fe20003fc4070 */
[----:B------:R-:W-:Y:S01]  /*3450*/  IMAD.MOV R2, RZ, RZ, -R2 ;  /* 0x000000ffff027224 */ /* 0x000fe200078e0a02 */
[----:B------:R-:W-:Y:S01]  /*3460*/  IABS R9, R9 ;  /* 0x0000000900097213 */ /* 0x000fe20000000000 */
[----:B------:R-:W-:Y:S01]  /*3470*/  @!P2 IMAD.MOV R16, RZ, RZ, -R16 ;  /* 0x000000ffff10a224 */ /* 0x000fe200078e0a10 */
[C---:B------:R-:W-:Y:S01]  /*3480*/  ISETP.GT.U32.AND P2, PT, R10.reuse, R0, PT ;  /* 0x000000000a00720c */ /* 0x040fe20003f44070 */
[----:B------:R-:W-:Y:S02]  /*3490*/  IMAD R8, R10, R2, R8 ;  /* 0x000000020a087224 */ /* 0x000fe400078e0208 */
[----:B------:R-:W-:Y:S01]  /*34a0*/  IMAD.HI.U32 R20, R3, R9, RZ ;  /* 0x0000000903147227 */ /* 0x000fe200078e00ff */
[----:B------:R-:W-:Y:S03]  /*34b0*/  STL [R1+0x77c], R16 ;  /* 0x00077c1001007387 */ /* 0x000fe60000100800 */
[----:B------:R-:W-:Y:S01]  /*34c0*/  IMAD.MOV R20, RZ, RZ, -R20 ;  /* 0x000000ffff147224 */ /* 0x000fe200078e0a14 */
[----:B------:R0:W-:Y:S01]  /*34d0*/  STL [R1+0x74], R6 ;  /* 0x0000740601007387 */ /* 0x0001e20000100800 */
[----:B------:R-:W-:-:S02]  /*34e0*/  @!P6 IMAD.IADD R7, R7, 0x1, -R10 ;  /* 0x000000010707e824 */ /* 0x000fc400078e0a0a */
[----:B------:R-:W-:Y:S01]  /*34f0*/  IMAD R9, R10, R20, R9 ;  /* 0x000000140a097224 */ /* 0x000fe200078e0209 */
[----:B------:R-:W-:Y:S01]  /*3500*/  IABS R20, R14 ;  /* 0x0000000e00147213 */ /* 0x000fe20000000000 */
[----:B------:R-:W-:Y:S01]  /*3510*/  @!P2 IMAD.IADD R0, R0, 0x1, -R10 ;  /* 0x000000010000a824 */ /* 0x000fe200078e0a0a */
[----:B------:R-:W-:Y:S01]  /*3520*/  ISETP.GT.U32.AND P6, PT, R10, R7, PT ;  /* 0x000000070a00720c */ /* 0x000fe20003fc4070 */
[----:B------:R-:W-:Y:S01]  /*3530*/  @!P5 IMAD.MOV R5, RZ, RZ, -R5 ;  /* 0x000000ffff05d224 */ /* 0x000fe200078e0a05 */
[----:B------:R1:W-:Y:S01]  /*3540*/  STL [R1+0x780], R17 ;  /* 0x0007801101007387 */ /* 0x0003e20000100800 */
[----:B------:R-:W-:Y:S01]  /*3550*/  IMAD.HI.U32 R25, R3, R20, RZ ;  /* 0x0000001403197227 */ /* 0x000fe200078e00ff */
[----:B------:R-:W-:Y:S02]  /*3560*/  ISETP.GE.AND P2, PT, R18, RZ, PT ;  /* 0x000000ff1200720c */ /* 0x000fe40003f46270 */
[----:B------:R-:W-:Y:S01]  /*3570*/  STL [R1+0x784], R5 ;  /* 0x0007840501007387 */ /* 0x000fe20000100800 */
[----:B0-----:R-:W-:Y:S01]  /*3580*/  IMAD.MOV.U32 R6, RZ, RZ, R0 ;  /* 0x000000ffff067224 */ /* 0x001fe200078e0000 */
[----:B------:R-:W-:Y:S01]  /*3590*/  IABS R18, R18 ;  /* 0x0000001200127213 */ /* 0x000fe20000000000 */
[----:B------:R-:W-:Y:S01]  /*35a0*/  IMAD.MOV R25, RZ, RZ, -R25 ;  /* 0x000000ffff197224 */ /* 0x000fe200078e0a19 */
[----:B------:R-:W-:Y:S01]  /*35b0*/  ISETP.GE.AND P5, PT, R19, RZ, PT ;  /* 0x000000ff1300720c */ /* 0x000fe20003fa6270 */
[----:B------:R-:W-:Y:S01]  /*35c0*/  @!P4 IMAD.MOV R6, RZ, RZ, -R6 ;  /* 0x000000ffff06c224 */ /* 0x000fe200078e0a06 */
[----:B------:R-:W-:Y:S01]  /*35d0*/  ISETP.GE.AND P4, PT, R24, RZ, PT ;  /* 0x000000ff1800720c */ /* 0x000fe20003f86270 */
[----:B------:R-:W-:Y:S01]  /*35e0*/  @!P6 IMAD.IADD R7, R7, 0x1, -R10 ;  /* 0x000000010707e824 */ /* 0x000fe200078e0a0a */
[C---:B------:R-:W-:Y:S01]  /*35f0*/  ISETP.GT.U32.AND P6, PT, R10.reuse, R8, PT ;  /* 0x000000080a00720c */ /* 0x040fe20003fc4070 */
[C---:B------:R-:W-:Y:S01]  /*3600*/  IMAD R20, R10.reuse, R25, R20 ;  /* 0x000000190a147224 */ /* 0x040fe200078e0214 */
[----:B------:R-:W-:Y:S01]  /*3610*/  STL [R1+0x788], R6 ;  /* 0x0007880601007387 */ /* 0x000fe20000100800 */
[----:B------:R-:W-:Y:S01]  /*3620*/  @!P1 IMAD.MOV R7, RZ, RZ, -R7 ;  /* 0x000000ffff079224 */ /* 0x000fe200078e0a07 */
[----:B------:R-:W-:Y:S01]  /*3630*/  IABS R25, R28 ;  /* 0x0000001c00197213 */ /* 0x000fe20000000000 */
[----:B------:R-:W-:Y:S01]  /*3640*/  IMAD.HI.U32 R15, R3, R18, RZ ;  /* 0x00000012030f7227 */ /* 0x000fe200078e00ff */
[----:B------:R-:W-:-:S02]  /*3650*/  ISETP.GT.U32.AND P1, PT, R10, R9, PT ;  /* 0x000000090a00720c */ /* 0x000fc40003f24070 */
[----:B------:R0:W-:Y:S01]  /*3660*/  STL [R1+0x78c], R7 ;  /* 0x00078c0701007387 */ /* 0x0001e20000100800 */
[----:B------:R-:W-:Y:S01]  /*3670*/  IMAD.MOV R15, RZ, RZ, -R15 ;  /* 0x000000ffff0f7224 */ /* 0x000fe200078e0a0f */
[----:B------:R-:W-:Y:S01]  /*3680*/  IABS R24, R24 ;  /* 0x0000001800187213 */ /* 0x000fe20000000000 */
[C---:B------:R-:W-:Y:S01]  /*3690*/  IMAD.HI.U32 R0, R3.reuse, R21, RZ ;  /* 0x0000001503007227 */ /* 0x040fe200078e00ff */
[----:B------:R-:W-:Y:S02]  /*36a0*/  IABS R19, R19 ;  /* 0x0000001300137213 */ /* 0x000fe40000000000 */
[----:B-1----:R-:W-:Y:S01]  /*36b0*/  LOP3.LUT R17, R4, 0x20, RZ, 0xfc, !PT ;  /* 0x0000002004117812 */ /* 0x002fe200078efcff */
[----:B------:R-:W-:Y:S01]  /*36c0*/  @!P6 IMAD.IADD R8, R8, 0x1, -R10 ;  /* 0x000000010808e824 */ /* 0x000fe200078e0a0a */
[----:B------:R-:W-:Y:S01]  /*36d0*/  LOP3.LUT R16, R4, 0x1c, RZ, 0xfc, !PT ;  /* 0x0000001c04107812 */ /* 0x000fe200078efcff */
[----:B------:R-:W-:Y:S01]  /*36e0*/  IMAD R18, R10, R15, R18 ;  /* 0x0000000f0a127224 */ /* 0x000fe200078e0212 */
[----:B0-----:R-:W-:Y:S01]  /*36f0*/  LOP3.LUT R7, R4, 0x4, RZ, 0xfc, !PT ;  /* 0x0000000404077812 */ /* 0x001fe200078efcff */
[----:B------:R-:W-:Y:S01]  /*3700*/  IMAD.HI.U32 R2, R3, R24, RZ ;  /* 0x0000001803027227 */ /* 0x000fe200078e00ff */
[----:B------:R-:W-:-:S02]  /*3710*/  ISETP.GT.U32.AND P6, PT, R10, R8, PT ;  /* 0x000000080a00720c */ /* 0x000fc40003fc4070 */
[----:B------:R-:W-:Y:S01]  /*3720*/  IABS R28, R7 ;  /* 0x00000007001c7213 */ /* 0x000fe20000000000 */
[----:B------:R-:W-:Y:S01]  /*3730*/  @!P1 IMAD.IADD R9, R9, 0x1, -R10 ;  /* 0x0000000109099824 */ /* 0x000fe200078e0a0a */
[----:B------:R-:W-:Y:S01]  /*3740*/  IABS R22, R17 ;  /* 0x0000001100167213 */ /* 0x000fe20000000000 */
[----:B------:R-:W-:Y:S01]  /*3750*/  IMAD.MOV R2, RZ, RZ, -R2 ;  /* 0x000000ffff027224 */ /* 0x000fe200078e0a02 */
[----:B------:R-:W-:Y:S01]  /*3760*/  IABS R23, R16 ;  /* 0x0000001000177213 */ /* 0x000fe20000000000 */
[----:B------:R-:W-:Y:S01]  /*3770*/  IMAD.HI.U32 R11, R3, R19, RZ ;  /* 0x00000013030b7227 */ /* 0x000fe200078e00ff */
[----:B------:R-:W-:Y:S02]  /*3780*/  ISETP.GT.U32.AND P1, PT, R10, R9, PT ;  /* 0x000000090a00720c */ /* 0x000fe40003f24070 */
[----:B------:R-:W-:Y:S01]  /*3790*/  LOP3.LUT R5, R4, 0x8, RZ, 0xfc, !PT ;  /* 0x0000000804057812 */ /* 0x000fe200078efcff */
[----:B------:R-:W-:Y:S01]  /*37a0*/  IMAD R24, R10, R2, R24 ;  /* 0x000000020a187224 */ /* 0x000fe200078e0218 */
[----:B------:R-:W-:Y:S01]  /*37b0*/  IABS R2, R13 ;  /* 0x0000000d00027213 */ /* 0x000fe20000000000 */
[----:B------:R-:W-:Y:S01]  /*37c0*/  @!P6 IMAD.IADD R8, R8, 0x1, -R10 ;  /* 0x000000010808e824 */ /* 0x000fe200078e0a0a */
[----:B------:R-:W-:Y:S01]  /*37d0*/  ISETP.GT.U32.AND P6, PT, R10, R18, PT ;  /* 0x000000120a00720c */ /* 0x000fe20003fc4070 */
[----:B------:R-:W-:Y:S01]  /*37e0*/  IMAD.MOV R11, RZ, RZ, -R11 ;  /* 0x000000ffff0b7224 */ /* 0x000fe200078e0a0b */
[----:B------:R-:W-:Y:S01]  /*37f0*/  LOP3.LUT R6, R4, 0xc, RZ, 0xfc, !PT ;  /* 0x0000000c04067812 */ /* 0x000fe200078efcff */
[----:B------:R-:W-:-:S02]  /*3800*/  @!P0 IMAD.MOV R8, RZ, RZ, -R8 ;  /* 0x000000ffff088224 */ /* 0x000fc400078e0a08 */
[----:B------:R-:W-:-:S03]  /*3810*/  IMAD.HI.U32 R15, R3, R22, RZ ;  /* 0x00000016030f7227 */ /* 0x000fc600078e00ff */
[----:B------:R-:W-:Y:S01]  /*3820*/  STL [R1+0x790], R8 ;  /* 0x0007900801007387 */ /* 0x000fe20000100800 */
[----:B------:R-:W-:Y:S02]  /*3830*/  IMAD R19, R10, R11, R19 ;  /* 0x0000000b0a137224 */ /* 0x000fe400078e0213 */
[----:B------:R-:W-:Y:S01]  /*3840*/  IMAD.MOV R15, RZ, RZ, -R15 ;  /* 0x000000ffff0f7224 */ /* 0x000fe200078e0a0f */
[----:B------:R0:W-:Y:S01]  /*3850*/  STL [R1+0x3c], R7 ;  /* 0x00003c0701007387 */ /* 0x0001e20000100800 */
[----:B------:R-:W-:Y:S01]  /*3860*/  @!P6 IMAD.IADD R18, R18, 0x1, -R10 ;  /* 0x000000011212e824 */ /* 0x000fe200078e0a0a */
[C---:B------:R-:W-:Y:S01]  /*3870*/  ISETP.GT.U32.AND P6, PT, R10.reuse, R24, PT ;  /* 0x000000180a00720c */ /* 0x040fe20003fc4070 */
[C---:B------:R-:W-:Y:S02]  /*3880*/  IMAD R22, R10.reuse, R15, R22 ;  /* 0x0000000f0a167224 */ /* 0x040fe400078e0216 */
[----:B------:R-:W-:Y:S01]  /*3890*/  @!P1 IMAD.IADD R9, R9, 0x1, -R10 ;  /* 0x0000000109099824 */ /* 0x000fe200078e0a0a */
[C---:B------:R-:W-:Y:S01]  /*38a0*/  ISETP.GT.U32.AND P0, PT, R10.reuse, R18, PT ;  /* 0x000000120a00720c */ /* 0x040fe20003f04070 */
[----:B------:R-:W-:Y:S01]  /*38b0*/  IMAD.HI.U32 R15, R3, R2, RZ ;  /* 0x00000002030f7227 */ /* 0x000fe200078e00ff */
[----:B------:R-:W-:Y:S01]  /*38c0*/  ISETP.GT.U32.AND P1, PT, R10, R19, PT ;  /* 0x000000130a00720c */ /* 0x000fe20003f24070 */
[----:B0-----:R-:W2:Y:S02]  /*38d0*/  LDL.LU R7, [R1+0x74] ;  /* 0x0000740001077983 */ /* 0x001ea40000300800 */
[----:B------:R-:W-:-:S02]  /*38e0*/  IMAD.MOV R0, RZ, RZ, -R0 ;  /* 0x000000ffff007224 */ /* 0x000fc400078e0a00 */
[----:B------:R-:W-:Y:S02]  /*38f0*/  IMAD.MOV R15, RZ, RZ, -R15 ;  /* 0x000000ffff0f7224 */ /* 0x000fe400078e0a0f */
[--C-:B------:R-:W-:Y:S02]  /*3900*/  @!P6 IMAD.IADD R24, R24, 0x1, -R10.reuse ;  /* 0x000000011818e824 */ /* 0x100fe400078e0a0a */
[----:B------:R-:W-:Y:S01]  /*3910*/  IMAD R21, R10, R0, R21 ;  /* 0x000000000a157224 */ /* 0x000fe200078e0215 */
[----:B------:R-:W-:Y:S01]  /*3920*/  IABS R0, R12 ;  /* 0x0000000c00007213 */ /* 0x000fe20000000000 */
[----:B------:R-:W-:Y:S01]  /*3930*/  @!P0 IMAD.IADD R18, R18, 0x1, -R10 ;  /* 0x0000000112128824 */ /* 0x000fe200078e0a0a */
[C---:B------:R-:W-:Y:S01]  /*3940*/  ISETP.GT.U32.AND P0, PT, R10.reuse, R22, PT ;  /* 0x000000160a00720c */ /* 0x040fe20003f04070 */
[----:B------:R-:W-:Y:S01]  /*3950*/  IMAD.HI.U32 R11, R3, R23, RZ ;  /* 0x00000017030b7227 */ /* 0x000fe200078e00ff */
[----:B------:R-:W-:-:S03]  /*3960*/  ISETP.GT.U32.AND P6, PT, R10, R24, PT ;  /* 0x000000180a00720c */ /* 0x000fc60003fc4070 */
[C---:B------:R-:W-:Y:S01]  /*3970*/  IMAD R2, R10.reuse, R15, R2 ;  /* 0x0000000f0a027224 */ /* 0x040fe200078e0202 */
[----:B------:R-:W-:Y:S01]  /*3980*/  IABS R15, R5 ;  /* 0x00000005000f7213 */ /* 0x000fe20000000000 */
[--C-:B------:R-:W-:Y:S02]  /*3990*/  @!P1 IMAD.IADD R19, R19, 0x1, -R10.reuse ;  /* 0x0000000113139824 */ /* 0x100fe400078e0a0a */
[----:B------:R-:W-:Y:S02]  /*39a0*/  IMAD.MOV R11, RZ, RZ, -R11 ;  /* 0x000000ffff0b7224 */ /* 0x000fe400078e0a0b */
[----:B------:R-:W-:Y:S01]  /*39b0*/  @!P3 IMAD.MOV R9, RZ, RZ, -R9 ;  /* 0x000000ffff09b224 */ /* 0x000fe200078e0a09 */
[----:B------:R-:W-:Y:S01]  /*39c0*/  ISETP.GT.U32.AND P3, PT, R10, R21, PT ;  /* 0x000000150a00720c */ /* 0x000fe20003f64070 */
[--C-:B------:R-:W-:Y:S01]  /*39d0*/  @!P0 IMAD.IADD R22, R22, 0x1, -R10.reuse ;  /* 0x0000000116168824 */ /* 0x100fe200078e0a0a */
[C---:B------:R-:W-:Y:S01]  /*39e0*/  ISETP.GT.U32.AND P1, PT, R10.reuse, R19, PT ;  /* 0x000000130a00720c */ /* 0x040fe20003f24070 */
[C---:B------:R-:W-:Y:S01]  /*39f0*/  IMAD R23, R10.reuse, R11, R23 ;  /* 0x0000000b0a177224 */ /* 0x040fe200078e0217 */
[----:B------:R-:W-:Y:S01]  /*3a00*/  ISETP.GT.U32.AND P0, PT, R10, R2, PT ;  /* 0x000000020a00720c */ /* 0x000fe20003f04070 */
[----:B------:R-:W-:-:S02]  /*3a10*/  @!P6 IMAD.IADD R24, R24, 0x1, -R10 ;  /* 0x000000011818e824 */ /* 0x000fc400078e0a0a */
[----:B------:R-:W-:Y:S01]  /*3a20*/  IMAD.HI.U32 R26, R3, R0, RZ ;  /* 0x00000000031a7227 */ /* 0x000fe200078e00ff */
[----:B------:R-:W-:-:S03]  /*3a30*/  ISETP.GT.U32.AND P6, PT, R10, R23, PT ;  /* 0x000000170a00720c */ /* 0x000fc60003fc4070 */
[----:B------:R-:W-:Y:S02]  /*3a40*/  IMAD.MOV R11, RZ, RZ, -R26 ;  /* 0x000000ffff0b7224 */ /* 0x000fe400078e0a1a */
[--C-:B------:R-:W-:Y:S01]  /*3a50*/  @!P3 IMAD.IADD R21, R21, 0x1, -R10.reuse ;  /* 0x000000011515b824 */ /* 0x100fe200078e0a0a */
[----:B------:R-:W-:Y:S01]  /*3a60*/  ISETP.GT.U32.AND P3, PT, R10, R20, PT ;  /* 0x000000140a00720c */ /* 0x000fe20003f64070 */
[--C-:B------:R-:W-:Y:S02]  /*3a70*/  @!P1 IMAD.IADD R19, R19, 0x1, -R10.reuse ;  /* 0x0000000113139824 */ /* 0x100fe400078e0a0a */
[--C-:B------:R-:W-:Y:S02]  /*3a80*/  @!P0 IMAD.IADD R2, R2, 0x1, -R10.reuse ;  /* 0x0000000102028824 */ /* 0x100fe400078e0a0a */
[----:B------:R-:W-:Y:S02]  /*3a90*/  @!P5 IMAD.MOV R19, RZ, RZ, -R19 ;  /* 0x000000ffff13d224 */ /* 0x000fe400078e0a13 */
[----:B------:R-:W-:Y:S01]  /*3aa0*/  @!P6 IMAD.IADD R23, R23, 0x1, -R10 ;  /* 0x000000011717e824 */ /* 0x000fe200078e0a0a */
[C---:B------:R-:W-:Y:S01]  /*3ab0*/  ISETP.GT.U32.AND P5, PT, R10.reuse, R2, PT ;  /* 0x000000020a00720c */ /* 0x040fe20003fa4070 */
[C---:B------:R-:W-:Y:S01]  /*3ac0*/  IMAD R0, R10.reuse, R11, R0 ;  /* 0x0000000b0a007224 */ /* 0x040fe200078e0200 */
[----:B------:R-:W-:Y:S01]  /*3ad0*/  ISETP.GT.U32.AND P6, PT, R10, R21, PT ;  /* 0x000000150a00720c */ /* 0x000fe20003fc4070 */
[----:B------:R-:W-:Y:S01]  /*3ae0*/  IMAD.HI.U32 R26, R3, R15, RZ ;  /* 0x0000000f031a7227 */ /* 0x000fe200078e00ff */
[----:B------:R-:W-:-:S03]  /*3af0*/  IABS R11, R6 ;  /* 0x00000006000b7213 */ /* 0x000fc60000000000 */
[----:B------:R-:W-:Y:S01]  /*3b00*/  @!P3 IMAD.IADD R20, R20, 0x1, -R10 ;  /* 0x000000011414b824 */ /* 0x000fe200078e0a0a */
[----:B------:R-:W-:Y:S01]  /*3b10*/  ISETP.GE.AND P1, PT, R4, RZ, PT ;  /* 0x000000ff0400720c */ /* 0x000fe20003f26270 */
[----:B------:R-:W-:Y:S01]  /*3b20*/  IMAD.MOV R26, RZ, RZ, -R26 ;  /* 0x000000ffff1a7224 */ /* 0x000fe200078e0a1a */
[----:B------:R-:W-:Y:S01]  /*3b30*/  IABS R27, R4 ;  /* 0x00000004001b7213 */ /* 0x000fe20000000000 */
[----:B------:R-:W-:Y:S01]  /*3b40*/  IMAD.HI.U32 R4, R3, R11, RZ ;  /* 0x0000000b03047227 */ /* 0x000fe200078e00ff */
[----:B------:R-:W-:-:S03]  /*3b50*/  ISETP.GT.U32.AND P3, PT, R10, R22, PT ;  /* 0x000000160a00720c */ /* 0x000fc60003f64070 */
[----:B------:R-:W-:Y:S01]  /*3b60*/  @!P2 IMAD.MOV R18, RZ, RZ, -R18 ;  /* 0x000000ffff12a224 */ /* 0x000fe200078e0a12 */
[----:B------:R-:W-:Y:S01]  /*3b70*/  ISETP.GT.U32.AND P2, PT, R10, R20, PT ;  /* 0x000000140a00720c */ /* 0x000fe20003f44070 */
[----:B------:R-:W-:Y:S01]  /*3b80*/  @!P5 IMAD.IADD R2, R2, 0x1, -R10 ;  /* 0x000000010202d824 */ /* 0x000fe200078e0a0a */
[----:B------:R-:W-:Y:S01]  /*3b90*/  ISETP.GE.AND P5, PT, R29, RZ, PT ;  /* 0x000000ff1d00720c */ /* 0x000fe20003fa6270 */
[----:B------:R-:W-:Y:S01]  /*3ba0*/  IMAD R15, R10, R26, R15 ;  /* 0x0000001a0a0f7224 */ /* 0x000fe200078e020f */
[----:B------:R-:W0:Y:S01]  /*3bb0*/  S2R R29, SR_TID.X ;  /* 0x00000000001d7919 */ /* 0x000e220000002100 */
[----:B------:R-:W-:Y:S02]  /*3bc0*/  IMAD.MOV R4, RZ, RZ, -R4 ;  /* 0x000000ffff047224 */ /* 0x000fe400078e0a04 */
[----:B------:R-:W-:-:S04]  /*3bd0*/  IMAD.HI.U32 R26, R3, R28, RZ ;  /* 0x0000001c031a7227 */ /* 0x000fc800078e00ff */
[----:B------:R-:W-:Y:S01]  /*3be0*/  @!P6 IMAD.IADD R21, R21, 0x1, -R10 ;  /* 0x000000011515e824 */ /* 0x000fe200078e0a0a */
[C---:B------:R-:W-:Y:S01]  /*3bf0*/  ISETP.GT.U32.AND P6, PT, R10.reuse, R0, PT ;  /* 0x000000000a00720c */ /* 0x040fe20003fc4070 */
[----:B------:R-:W-:Y:S01]  /*3c00*/  IMAD.HI.U32 R3, R3, R27, RZ ;  /* 0x0000001b03037227 */ /* 0x000fe200078e00ff */
[----:B------:R-:W-:-:S03]  /*3c10*/  ISETP.GT.U32.AND P0, PT, R10, R23, PT ;  /* 0x000000170a00720c */ /* 0x000fc60003f04070 */
[----:B------:R-:W-:Y:S02]  /*3c20*/  IMAD R11, R10, R4, R11 ;  /* 0x000000040a0b7224 */ /* 0x000fe400078e020b */
[----:B------:R-:W-:Y:S02]  /*3c30*/  IMAD.MOV R4, RZ, RZ, -R3 ;  /* 0x000000ffff047224 */ /* 0x000fe400078e0a03 */
[----:B------:R-:W-:Y:S02]  /*3c40*/  IMAD.MOV R3, RZ, RZ, -R26 ;  /* 0x000000ffff037224 */ /* 0x000fe400078e0a1a */
[----:B------:R-:W-:Y:S01]  /*3c50*/  @!P3 IMAD.IADD R22, R22, 0x1, -R10 ;  /* 0x000000011616b824 */ /* 0x000fe200078e0a0a */
[C---:B------:R-:W-:Y:S01]  /*3c60*/  ISETP.GT.U32.AND P3, PT, R10.reuse, R11, PT ;  /* 0x0000000b0a00720c */ /* 0x040fe20003f64070 */
[----:B------:R-:W-:Y:S02]  /*3c70*/  IMAD R3, R10, R3, R28 ;  /* 0x000000030a037224 */ /* 0x000fe400078e021c */
[----:B------:R-:W-:Y:S01]  /*3c80*/  @!P2 IMAD.IADD R20, R20, 0x1, -R10 ;  /* 0x000000011414a824 */ /* 0x000fe200078e0a0a */
[C---:B------:R-:W-:Y:S01]  /*3c90*/  ISETP.GT.U32.AND P2, PT, R10.reuse, R15, PT ;  /* 0x0000000f0a00720c */ /* 0x040fe20003f44070 */
[----:B------:R-:W-:-:S02]  /*3ca0*/  IMAD R4, R10, R4, R27 ;  /* 0x000000040a047224 */ /* 0x000fc400078e021b */
[--C-:B------:R-:W-:Y:S01]  /*3cb0*/  @!P6 IMAD.IADD R0, R0, 0x1, -R10.reuse ;  /* 0x000000010000e824 */ /* 0x100fe200078e0a0a */
[C---:B------:R-:W-:Y:S01]  /*3cc0*/  ISETP.GT.U32.AND P6, PT, R10.reuse, R3, PT ;  /* 0x000000030a00720c */ /* 0x040fe20003fc4070 */
[--C-:B------:R-:W-:Y:S01]  /*3cd0*/  @!P0 IMAD.IADD R23, R23, 0x1, -R10.reuse ;  /* 0x0000000117178824 */ /* 0x100fe200078e0a0a */
[----:B------:R-:W-:Y:S02]  /*3ce0*/  ISETP.GT.U32.AND P0, PT, R10, R4, PT ;  /* 0x000000040a00720c */ /* 0x000fe40003f04070 */
[----:B------:R-:W-:Y:S01]  /*3cf0*/  IABS R8, c[0x0][0x178] ;  /* 0x00005e0000087a13 */ /* 0x000fe20000000000 */
[----:B------:R0:W-:Y:S01]  /*3d00*/  STL [R1+0x794], R9 ;  /* 0x0007940901007387 */ /* 0x0001e20000100800 */
[--C-:B------:R-:W-:Y:S01]  /*3d10*/  @!P3 IMAD.IADD R11, R11, 0x1, -R10.reuse ;  /* 0x000000010b0bb824 */ /* 0x100fe200078e0a0a */
[----:B------:R-:W-:Y:S02]  /*3d20*/  ISETP.GE.AND P3, PT, R17, RZ, PT ;  /* 0x000000ff1100720c */ /* 0x000fe40003f66270 */
[----:B------:R-:W-:Y:S01]  /*3d30*/  @!P2 IMAD.IADD R15, R15, 0x1, -R10 ;  /* 0x000000010f0fa824 */ /* 0x000fe200078e0a0a */
[----:B------:R-:W-:Y:S01]  /*3d40*/  ISETP.GE.AND P2, PT, R16, RZ, PT ;  /* 0x000000ff1000720c */ /* 0x000fe20003f46270 */
[----:B------:R-:W-:Y:S01]  /*3d50*/  STL [R1+0x798], R18 ;  /* 0x0007981201007387 */ /* 0x000fe20000100800 */
[----:B0-----:R-:W-:-:S03]  /*3d60*/  IMAD.SHL.U32 R9, R29, 0x20, RZ ;  /* 0x000000201d097824 */ /* 0x001fc600078e00ff */
[----:B------:R-:W-:Y:S01]  /*3d70*/  STL [R1+0x79c], R19 ;  /* 0x00079c1301007387 */ /* 0x000fe20000100800 */
[--C-:B------:R-:W-:Y:S01]  /*3d80*/  @!P6 IMAD.IADD R3, R3, 0x1, -R10.reuse ;  /* 0x000000010303e824 */ /* 0x100fe200078e0a0a */
[----:B------:R-:W-:Y:S02]  /*3d90*/  ISETP.GE.AND P6, PT, R14, RZ, PT ;  /* 0x000000ff0e00720c */ /* 0x000fe40003fc6270 */
[----:B------:R0:W-:Y:S01]  /*3da0*/  STL [R1+0x59c], R9 ;  /* 0x00059c0901007387 */ /* 0x0001e20000100800 */
[----:B------:R-:W-:Y:S02]  /*3db0*/  @!P0 IMAD.IADD R4, R4, 0x1, -R10 ;  /* 0x0000000104048824 */ /* 0x000fe400078e0a0a */
[----:B------:R-:W-:Y:S02]  /*3dc0*/  @!P3 IMAD.MOV R22, RZ, RZ, -R22 ;  /* 0x000000ffff16b224 */ /* 0x000fe400078e0a16 */
[----:B------:R-:W-:Y:S01]  /*3dd0*/  @!P4 IMAD.MOV R24, RZ, RZ, -R24 ;  /* 0x000000ffff18c224 */ /* 0x000fe200078e0a18 */
[C---:B------:R-:W-:Y:S01]  /*3de0*/  ISETP.GT.U32.AND P3, PT, R10.reuse, R4, PT ;  /* 0x000000040a00720c */ /* 0x040fe20003f64070 */
[----:B------:R-:W-:Y:S01]  /*3df0*/  @!P2 IMAD.MOV R23, RZ, RZ, -R23 ;  /* 0x000000ffff17a224 */ /* 0x000fe200078e0a17 */
[----:B------:R-:W-:Y:S01]  /*3e00*/  ISETP.GT.U32.AND P2, PT, R10, R15, PT ;  /* 0x0000000f0a00720c */ /* 0x000fe20003f44070 */
[----:B------:R-:W-:-:S02]  /*3e10*/  @!P5 IMAD.MOV R21, RZ, RZ, -R21 ;  /* 0x000000ffff15d224 */ /* 0x000fc400078e0a15 */
[----:B------:R-:W-:-:S08]  /*3e20*/  @!P6 IMAD.MOV R20, RZ, RZ, -R20 ;  /* 0x000000ffff14e224 */ /* 0x000fd000078e0a14 */
[--C-:B------:R-:W-:Y:S01]  /*3e30*/  @!P3 IMAD.IADD R4, R4, 0x1, -R10.reuse ;  /* 0x000000010404b824 */ /* 0x100fe200078e0a0a */
[----:B------:R-:W-:Y:S01]  /*3e40*/  ISETP.GE.AND P3, PT, R6, RZ, PT ;  /* 0x000000ff0600720c */ /* 0x000fe20003f66270 */
[----:B------:R-:W-:Y:S01]  /*3e50*/  @!P2 IMAD.IADD R15, R15, 0x1, -R10 ;  /* 0x000000010f0fa824 */ /* 0x000fe200078e0a0a */
[----:B------:R-:W-:Y:S01]  /*3e60*/  ISETP.GE.AND P2, PT, R5, RZ, PT ;  /* 0x000000ff0500720c */ /* 0x000fe20003f46270 */
[----:B--2---:R-:W-:-:S04]  /*3e70*/  IMAD.HI.U32 R26, R7, R25, RZ ;  /* 0x00000019071a7227 */ /* 0x004fc800078e00ff */
[----:B------:R-:W-:-:S04]  /*3e80*/  IMAD.MOV R26, RZ, RZ, -R26 ;  /* 0x000000ffff1a7224 */ /* 0x000fc800078e0a1a */
[C---:B------:R-:W-:Y:S01]  /*3e90*/  IMAD R28, R8.reuse, R26, R25 ;  /* 0x0000001a081c7224 */ /* 0x040fe200078e0219 */
[----:B------:R-:W-:Y:S02]  /*3ea0*/  LOP3.LUT R25, R29, 0x7, RZ, 0xc0, !PT ;  /* 0x000000071d197812 */ /* 0x000fe400078ec0ff */
[----:B------:R-:W-:Y:S02]  /*3eb0*/  LOP3.LUT R26, R9, 0xc00, RZ, 0xc0, !PT ;  /* 0x00000c00091a7812 */ /* 0x000fe400078ec0ff */
[----:B0-----:R-:W2:Y:S01]  /*3ec0*/  LDL.LU R9, [R1+0x3c] ;  /* 0x00003c0001097983 */ /* 0x001ea20000300800 */
[----:B------:R-:W-:Y:S01]  /*3ed0*/  ISETP.GT.U32.AND P0, PT, R8, R28, PT ;  /* 0x0000001c0800720c */ /* 0x000fe20003f04070 */
[----:B------:R-:W-:Y:S02]  /*3ee0*/  IMAD.SHL.U32 R7, R29, 0x2, RZ ;  /* 0x000000021d077824 */ /* 0x000fe400078e00ff */
[----:B------:R-:W-:Y:S01]  /*3ef0*/  IMAD.SHL.U32 R27, R25, 0x10, RZ ;  /* 0x00000010191b7824 */ /* 0x000fe200078e00ff */
[----:B------:R-:W-:Y:S01]  /*3f00*/  LOP3.LUT R29, R29, 0x80, RZ, 0xc0, !PT ;  /* 0x000000801d1d7812 */ /* 0x000fe200078ec0ff */
[----:B------:R-:W-:-:S03]  /*3f10*/  IMAD R26, R25, 0x80, R26 ;  /* 0x00000080191a7824 */ /* 0x000fc600078e021a */
[----:B------:R-:W-:Y:S02]  /*3f20*/  LOP3.LUT R27, R27, 0x30, R7, 0x78, !PT ;  /* 0x000000301b1b7812 */ /* 0x000fe400078e7807 */
[----:B------:R-:W-:Y:S01]  /*3f30*/  LOP3.LUT R7, R7, 0x10, RZ, 0xc0, !PT ;  /* 0x0000001007077812 */ /* 0x000fe200078ec0ff */
[----:B------:R-:W-:Y:S03]  /*3f40*/  STL [R1+0x7a0], R24 ;  /* 0x0007a01801007387 */ /* 0x000fe60000100800 */
[----:B------:R-:W-:Y:S01]  /*3f50*/  LEA.HI R25, R29, R7, RZ, 0x1e ;  /* 0x000000071d197211 */ /* 0x000fe200078ff0ff */
[----:B------:R-:W-:Y:S01]  /*3f60*/  IMAD.IADD R7, R26, 0x1, R27 ;  /* 0x000000011a077824 */ /* 0x000fe200078e021b */
[----:B------:R-:W-:Y:S01]  /*3f70*/  STL [R1+0x7a4], R21 ;  /* 0x0007a41501007387 */ /* 0x000fe20000100800 */
[----:B------:R-:W-:Y:S01]  /*3f80*/  @!P0 IMAD.IADD R28, R28, 0x1, -R8 ;  /* 0x000000011c1c8824 */ /* 0x000fe200078e0a08 */
[----:B------:R-:W-:-:S02]  /*3f90*/  ISETP.GT.U32.AND P0, PT, R10, R0, PT ;  /* 0x000000000a00720c */ /* 0x000fc40003f04070 */
[----:B------:R-:W-:Y:S04]  /*3fa0*/  STL [R1+0x7a8], R22 ;  /* 0x0007a81601007387 */ /* 0x000fe80000100800 */
[----:B------:R-:W-:Y:S04]  /*3fb0*/  STL [R1+0x7ac], R23 ;  /* 0x0007ac1701007387 */ /* 0x000fe80000100800 */
[----:B------:R-:W-:Y:S04]  /*3fc0*/  STL [R1+0x7b0], R20 ;  /* 0x0007b01401007387 */ /* 0x000fe80000100800 */
[----:B------:R0:W-:Y:S04]  /*3fd0*/  STL [R1+0x334], R7 ;  /* 0x0003340701007387 */ /* 0x0001e80000100800 */
[----:B0-----:R-:W3:Y:S04]  /*3fe0*/  LDL.LU R7, [R1+0xc8] ;  /* 0x0000c80001077983 */ /* 0x001ee80000300800 */
[----:B------:R-:W4:Y:S04]  /*3ff0*/  LDL.LU R6, [R1+0xc4] ;  /* 0x0000c40001067983 */ /* 0x000f280000300800 */
[----:B------:R-:W4:Y:S04]  /*4000*/  LDL.LU R5, [R1+0xc0] ;  /* 0x0000c00001057983 */ /* 0x000f280000300800 */
[----:B------:R-:W4:Y:S01]  /*4010*/  LDL.LU R17, [R1+0xbc] ;  /* 0x0000bc0001117983 */ /* 0x000f220000300800 */
[----:B------:R-:W-:Y:S01]  /*4020*/  @!P0 IMAD.IADD R0, R0, 0x1, -R10 ;  /* 0x0000000100008824 */ /* 0x000fe200078e0a0a */
[----:B------:R-:W-:-:S02]  /*4030*/  ISETP.GE.AND P0, PT, R13, RZ, PT ;  /* 0x000000ff0d00720c */ /* 0x000fc40003f06270 */
[----:B------:R-:W4:Y:S04]  /*4040*/  LDL.LU R16, [R1+0xb8] ;  /* 0x0000b80001107983 */ /* 0x000f280000300800 */
[----:B------:R-:W4:Y:S04]  /*4050*/  LDL.LU R14, [R1+0xb4] ;  /* 0x0000b400010e7983 */ /* 0x000f280000300800 */
[----:B------:R-:W4:Y:S01]  /*4060*/  LDL.LU R13, [R1+0xb0] ;  /* 0x0000b000010d7983 */ /* 0x000f220000300800 */
[C---:B------:R-:W-:Y:S02]  /*4070*/  ISETP.GT.U32.AND P4, PT, R10.reuse, R11, PT ;  /* 0x0000000b0a00720c */ /* 0x040fe40003f84070 */
[----:B------:R-:W-:-:S02]  /*4080*/  ISETP.GT.U32.AND P6, PT, R10, R3, PT ;  /* 0x000000030a00720c */ /* 0x000fc40003fc4070 */
[----:B------:R-:W-:-:S09]  /*4090*/  ISETP.GT.U32.AND P5, PT, R8, R28, PT ;  /* 0x0000001c0800720c */ /* 0x000fd20003fa4070 */
[--C-:B------:R-:W-:Y:S01]  /*40a0*/  @!P4 IMAD.IADD R11, R11, 0x1, -R10.reuse ;  /* 0x000000010b0bc824 */ /* 0x100fe200078e0a0a */
[----:B------:R-:W-:Y:S01]  /*40b0*/  ISETP.GE.AND P4, PT, R12, RZ, PT ;  /* 0x000000ff0c00720c */ /* 0x000fe20003f86270 */
[----:B------:R-:W-:Y:S01]  /*40c0*/  @!P6 IMAD.IADD R3, R3, 0x1, -R10 ;  /* 0x000000010303e824 */ /* 0x000fe200078e0a0a */
[----:B------:R-:W4:Y:S01]  /*40d0*/  LDL.LU R12, [R1+0xac] ;  /* 0x0000ac00010c7983 */ /* 0x000f220000300800 */
[----:B------:R-:W-:Y:S02]  /*40e0*/  @!P5 IMAD.IADD R28, R28, 0x1, -R8 ;  /* 0x000000011c1cd824 */ /* 0x000fe400078e0a08 */
[----:B------:R-:W-:Y:S01]  /*40f0*/  @!P0 IMAD.MOV R2, RZ, RZ, -R2 ;  /* 0x000000ffff028224 */ /* 0x000fe200078e0a02 */
[----:B------:R-:W4:Y:S01]  /*4100*/  LDL.LU R29, [R1+0xa8] ;  /* 0x0000a800011d7983 */ /* 0x000f220000300800 */
[----:B------:R-:W-:Y:S02]  /*4110*/  @!P3 IMAD.MOV R11, RZ, RZ, -R11 ;  /* 0x000000ffff0bb224 */ /* 0x000fe400078e0a0b */
[----:B------:R-:W-:Y:S01]  /*4120*/  @!P1 IMAD.MOV R4, RZ, RZ, -R4 ;  /* 0x000000ffff049224 */ /* 0x000fe200078e0a04 */
[----:B------:R-:W-:Y:S03]  /*4130*/  STL [R1+0x7b4], R28 ;  /* 0x0007b41c01007387 */ /* 0x000fe60000100800 */
[----:B------:R-:W-:Y:S01]  /*4140*/  @!P4 IMAD.MOV R0, RZ, RZ, -R0 ;  /* 0x000000ffff00c224 */ /* 0x000fe200078e0a00 */
[----:B------:R-:W-:Y:S01]  /*4150*/  STL [R1+0x7b8], R2 ;  /* 0x0007b80201007387 */ /* 0x000fe20000100800 */
[----:B------:R-:W-:Y:S01]  /*4160*/  @!P2 IMAD.MOV R15, RZ, RZ, -R15 ;  /* 0x000000ffff0fa224 */ /* 0x000fe200078e0a0f */
[----:B------:R-:W-:-:S02]  /*4170*/  ISETP.NE.AND P0, PT, RZ, c[0x0][0x17c], PT ;  /* 0x00005f00ff007a0c */ /* 0x000fc40003f05270 */
[----:B------:R-:W-:Y:S01]  /*4180*/  STL [R1+0x7bc], R0 ;  /* 0x0007bc0001007387 */ /* 0x000fe20000100800 */
[----:B------:R-:W-:-:S03]  /*4190*/  LOP3.LUT R10, RZ, c[0x0][0x17c], RZ, 0x33, !PT ;  /* 0x00005f00ff0a7a12 */ /* 0x000fc600078e33ff */
[----:B------:R-:W-:Y:S04]  /*41a0*/  STL [R1+0x7c0], R11 ;  /* 0x0007c00b01007387 */ /* 0x000fe80000100800 */
[----:B------:R-:W-:Y:S04]  /*41b0*/  STL [R1+0x7c4], R4 ;  /* 0x0007c40401007387 */ /* 0x000fe80000100800 */
[----:B------:R-:W-:Y:S01]  /*41c0*/  STL [R1+0x7c8], R15 ;  /* 0x0007c80f01007387 */ /* 0x000fe20000100800 */
[----:B--2---:R-:W-:-:S13]  /*41d0*/  ISETP.GE.AND P6, PT, R9, RZ, PT ;  /* 0x000000ff0900720c */ /* 0x004fda0003fc6270 */
[----:B------:R-:W-:-:S05]  /*41e0*/  @!P6 IMAD.MOV R3, RZ, RZ, -R3 ;  /* 0x000000ffff03e224 */ /* 0x000fca00078e0a03 */
[----:B------:R3:W-:Y:S02]  /*41f0*/  STL [R1+0x7cc], R3 ;  /* 0x0007cc0301007387 */ /* 0x0007e40000100800 */
[C---:B---3--:R-:W-:Y:S02]  /*4200*/  SEL R3, R10.reuse, R7, !P0 ;  /* 0x000000070a037207 */ /* 0x048fe40004000000 */
[----:B----4-:R-:W-:-:S03]  /*4210*/  SEL R2, R10, R6, !P0 ;  /* 0x000000060a027207 */ /* 0x010fc60004000000 */
[----:B------:R0:W-:Y:S01]  /*4220*/  STL [R1+0x13c], R3 ;  /* 0x00013c0301007387 */ /* 0x0001e20000100800 */
[----:B------:R-:W-:-:S03]  /*4230*/  SEL R0, R10, R5, !P0 ;  /* 0x000000050a007207 */ /* 0x000fc60004000000 */
[----:B------:R1:W-:Y:S01]  /*4240*/  STL [R1+0x138], R2 ;  /* 0x0001380201007387 */ /* 0x0003e20000100800 */
[----:B0-----:R-:W-:-:S03]  /*4250*/  SEL R3, R10, R17, !P0 ;  /* 0x000000110a037207 */ /* 0x001fc60004000000 */
[----:B------:R0:W-:Y:S01]  /*4260*/  STL [R1+0x134], R0 ;  /* 0x0001340001007387 */ /* 0x0001e20000100800 */
[----:B-1----:R-:W-:-:S03]  /*4270*/  SEL R2, R10, R16, !P0 ;  /* 0x000000100a027207 */ /* 0x002fc60004000000 */
[----:B------:R1:W-:Y:S01]  /*4280*/  STL [R1+0x130], R3 ;  /* 0x0001300301007387 */ /* 0x0003e20000100800 */
[----:B0-----:R-:W-:-:S03]  /*4290*/  SEL R0, R10, R14, !P0 ;  /* 0x0000000e0a007207 */ /* 0x001fc60004000000 */
[----:B------:R-:W-:Y:S01]  /*42a0*/  STL [R1+0xec], R2 ;  /* 0x0000ec0201007387 */ /* 0x000fe20000100800 */
[----:B-1----:R-:W-:-:S03]  /*42b0*/  SEL R3, R10, R13, !P0 ;  /* 0x0000000d0a037207 */ /* 0x002fc60004000000 */
[----:B------:R-:W-:Y:S04]  /*42c0*/  STL [R1+0xe8], R0 ;  /* 0x0000e80001007387 */ /* 0x000fe80000100800 */
[----:B------:R0:W-:Y:S04]  /*42d0*/  STL [R1+0xe4], R3 ;  /* 0x0000e40301007387 */ /* 0x0001e80000100800 */
[----:B0-----:R-:W2:Y:S01]  /*42e0*/  LDL.LU R3, [R1+0x94] ;  /* 0x0000940001037983 */ /* 0x001ea20000300800 */
[C---:B------:R-:W-:Y:S02]  /*42f0*/  SEL R2, R10.reuse, R12, !P0 ;  /* 0x0000000c0a027207 */ /* 0x040fe40004000000 */
[----:B------:R-:W-:-:S03]  /*4300*/  SEL R0, R10, R29, !P0 ;  /* 0x0000001d0a007207 */ /* 0x000fc60004000000 */
[----:B------:R-:W-:Y:S04]  /*4310*/  STL [R1+0xe0], R2 ;  /* 0x0000e00201007387 */ /* 0x000fe80000100800 */
[----:B--2---:R0:W-:Y:S04]  /*4320*/  STL [R1+0x7d0], R3 ;  /* 0x0007d00301007387 */ /* 0x0041e80000100800 */
[----:B------:R-:W-:Y:S04]  /*4330*/  STL [R1+0xac], R0 ;  /* 0x0000ac0001007387 */ /* 0x000fe80000100800 */
[----:B0-----:R-:W2:Y:S04]  /*4340*/  LDL.LU R3, [R1+0x98] ;  /* 0x0000980001037983 */ /* 0x001ea80000300800 */
[----:B--2---:R0:W-:Y:S04]  /*4350*/  STL [R1+0x7d4], R3 ;  /* 0x0007d40301007387 */ /* 0x0041e80000100800 */
[----:B0-----:R-:W2:Y:S04]  /*4360*/  LDL.LU R3, [R1+0x9c] ;  /* 0x00009c0001037983 */ /* 0x001ea80000300800 */
[----:B--2---:R0:W-:Y:S04]  /*4370*/  STL [R1+0x7d8], R3 ;  /* 0x0007d80301007387 */ /* 0x0041e80000100800 */
[----:B0-----:R-:W2:Y:S04]  /*4380*/  LDL.LU R3, [R1+0xa0] ;  /* 0x0000a00001037983 */ /* 0x001ea80000300800 */
[----:B------:R-:W3:Y:S04]  /*4390*/  LDL.LU R15, [R1+0x90] ;  /* 0x00009000010f7983 */ /* 0x000ee80000300800 */
[----:B------:R-:W4:Y:S04]  /*43a0*/  LDL.LU R4, [R1+0x8c] ;  /* 0x00008c0001047983 */ /* 0x000f280000300800 */
[----:B------:R-:W3:Y:S04]  /*43b0*/  LDL.LU R11, [R1+0x88] ;  /* 0x00008800010b7983 */ /* 0x000ee80000300800 */
        /* <DEDUP_REMOVED lines=23> */
[----:B------:R-:W3:Y:S01]  /*4530*/  LDL.LU R25, [R1+0x4] ;  /* 0x0000040001197983 */ /* 0x000ee20000300800 */
[----:B--2---:R-:W-:-:S05]  /*4540*/  SEL R3, R10, R3, !P0 ;  /* 0x000000030a037207 */ /* 0x004fca0004000000 */
[----:B------:R0:W-:Y:S04]  /*4550*/  STL [R1+0xa8], R3 ;  /* 0x0000a80301007387 */ /* 0x0001e80000100800 */
[----:B0-----:R-:W2:Y:S02]  /*4560*/  LDL.LU R3, [R1+0x7d8] ;  /* 0x0007d80001037983 */ /* 0x001ea40000300800 */
[----:B--2---:R-:W-:-:S05]  /*4570*/  SEL R3, R10, R3, !P0 ;  /* 0x000000030a037207 */ /* 0x004fca0004000000 */
[----:B------:R0:W-:Y:S04]  /*4580*/  STL [R1+0x9c], R3 ;  /* 0x00009c0301007387 */ /* 0x0001e80000100800 */
[----:B0-----:R-:W2:Y:S02]  /*4590*/  LDL.LU R3, [R1+0x7d4] ;  /* 0x0007d40001037983 */ /* 0x001ea40000300800 */
[----:B--2---:R-:W-:-:S05]  /*45a0*/  SEL R3, R10, R3, !P0 ;  /* 0x000000030a037207 */ /* 0x004fca0004000000 */
[----:B------:R0:W-:Y:S04]  /*45b0*/  STL [R1+0x98], R3 ;  /* 0x0000980301007387 */ /* 0x0001e80000100800 */
[----:B0-----:R-:W2:Y:S01]  /*45c0*/  LDL.LU R3, [R1+0x7d0] ;  /* 0x0007d00001037983 */ /* 0x001ea20000300800 */
[C---:B---3--:R-:W-:Y:S02]  /*45d0*/  SEL R15, R10.reuse, R15, !P0 ;  /* 0x0000000f0a0f7207 */ /* 0x048fe40004000000 */
[C---:B----4-:R-:W-:Y:S02]  /*45e0*/  SEL R4, R10.reuse, R4, !P0 ;  /* 0x000000040a047207 */ /* 0x050fe40004000000 */
[C---:B------:R-:W-:Y:S02]  /*45f0*/  SEL R11, R10.reuse, R11, !P0 ;  /* 0x0000000b0a0b7207 */ /* 0x040fe40004000000 */
[----:B------:R-:W-:-:S02]  /*4600*/  SEL R0, R10, R0, !P0 ;  /* 0x000000000a007207 */ /* 0x000fc40004000000 */
[C---:B------:R-:W-:Y:S02]  /*4610*/  SEL R2, R10.reuse, R2, !P0 ;  /* 0x000000020a027207 */ /* 0x040fe40004000000 */
[C---:B------:R-:W-:Y:S02]  /*4620*/  SEL R28, R10.reuse, R28, !P0 ;  /* 0x0000001c0a1c7207 */ /* 0x040fe40004000000 */
[C---:B------:R-:W-:Y:S02]  /*4630*/  SEL R20, R10.reuse, R20, !P0 ;  /* 0x000000140a147207 */ /* 0x040fe40004000000 */
[C---:B------:R-:W-:Y:S02]  /*4640*/  SEL R23, R10.reuse, R23, !P0 ;  /* 0x000000170a177207 */ /* 0x040fe40004000000 */
        /* <DEDUP_REMOVED lines=16> */
[----:B--2---:R-:W-:-:S05]  /*4750*/  SEL R3, R10, R3, !P0 ;  /* 0x000000030a037207 */ /* 0x004fca0004000000 */
[----:B------:R0:W-:Y:S04]  /*4760*/  STL [R1+0x94], R3 ;  /* 0x0000940301007387 */ /* 0x0001e80000100800 */
[----:B0-----:R-:W2:Y:S04]  /*4770*/  LDL.LU R3, [R1+0x7cc] ;  /* 0x0007cc0001037983 */ /* 0x001ea80000300800 */
[----:B------:R0:W-:Y:S04]  /*4780*/  STL [R1+0x90], R15 ;  /* 0x0000900f01007387 */ /* 0x0001e80000100800 */
[----:B0-----:R-:W3:Y:S04]  /*4790*/  LDL.LU R15, [R1+0x7c8] ;  /* 0x0007c800010f7983 */ /* 0x001ee80000300800 */
[----:B------:R0:W-:Y:S04]  /*47a0*/  STL [R1+0x8c], R4 ;  /* 0x00008c0401007387 */ /* 0x0001e80000100800 */
[----:B0-----:R-:W4:Y:S04]  /*47b0*/  LDL.LU R4, [R1+0x7c4] ;  /* 0x0007c40001047983 */ /* 0x001f280000300800 */
[----:B------:R0:W-:Y:S04]  /*47c0*/  STL [R1+0x88], R11 ;  /* 0x0000880b01007387 */ /* 0x0001e80000100800 */
[----:B0-----:R-:W2:Y:S04]  /*47d0*/  LDL.LU R11, [R1+0x7c0] ;  /* 0x0007c000010b7983 */ /* 0x001ea80000300800 */
[----:B------:R0:W-:Y:S04]  /*47e0*/  STL [R1+0x74], R0 ;  /* 0x0000740001007387 */ /* 0x0001e80000100800 */
[----:B0-----:R-:W2:Y:S04]  /*47f0*/  LDL.LU R0, [R1+0x7bc] ;  /* 0x0007bc0001007983 */ /* 0x001ea80000300800 */
[----:B------:R0:W-:Y:S04]  /*4800*/  STL [R1+0x70], R2 ;  /* 0x0000700201007387 */ /* 0x0001e80000100800 */
[----:B0-----:R-:W4:Y:S04]  /*4810*/  LDL.LU R2, [R1+0x7b8] ;  /* 0x0007b80001027983 */ /* 0x001f280000300800 */
        /* <DEDUP_REMOVED lines=37> */
[----:B0-----:R-:W4:Y:S01]  /*4a70*/  LDL.LU R29, [R1+0x76c] ;  /* 0x00076c00011d7983 */ /* 0x001f220000300800 */
[----:B------:R-:W-:-:S02]  /*4a80*/  SEL R26, R10, R26, !P0 ;  /* 0x0000001a0a1a7207 */ /* 0x000fc40004000000 */
[----:B------:R-:W-:-:S03]  /*4a90*/  SEL R25, R10, R25, !P0 ;  /* 0x000000190a197207 */ /* 0x000fc60004000000 */
[----:B------:R0:W-:Y:S02]  /*4aa0*/  STL [R1+0xc], R26 ;  /* 0x00000c1a01007387 */ /* 0x0001e40000100800 */
[----:B0-----:R-:W-:-:S05]  /*4ab0*/  SEL R26, R10, R27, !P0 ;  /* 0x0000001b0a1a7207 */ /* 0x001fca0004000000 */
[----:B------:R-:W-:Y:S01]  /*4ac0*/  STL [R1+0x8], R26 ;  /* 0x0000081a01007387 */ /* 0x000fe20000100800 */
[C---:B--2---:R-:W-:Y:S02]  /*4ad0*/  SEL R11, R10.reuse, R11, !P0 ;  /* 0x0000000b0a0b7207 */ /* 0x044fe40004000000 */
[C---:B---3--:R-:W-:Y:S02]  /*4ae0*/  SEL R15, R10.reuse, R15, !P0 ;  /* 0x0000000f0a0f7207 */ /* 0x048fe40004000000 */
[C---:B----4-:R-:W-:Y:S02]  /*4af0*/  SEL R4, R10.reuse, R4, !P0 ;  /* 0x000000040a047207 */ /* 0x050fe40004000000 */
[----:B------:R-:W-:-:S05]  /*4b00*/  SEL R29, R10, R29, !P0 ;  /* 0x0000001d0a1d7207 */ /* 0x000fca0004000000 */
[----:B------:R0:W-:Y:S04]  /*4b10*/  STL [R1+0x700], R29 ;  /* 0x0007001d01007387 */ /* 0x0001e80000100800 */
[----:B------:R1:W-:Y:S04]  /*4b20*/  STL [R1+0x4], R25 ;  /* 0x0000041901007387 */ /* 0x0003e80000100800 */
[----:B0-----:R-:W2:Y:S01]  /*4b30*/  LDL R29, [R1+0x594] ;  /* 0x00059400011d7983 */ /* 0x001ea20000100800 */
[C---:B------:R-:W-:Y:S02]  /*4b40*/  SEL R27, R10.reuse, R12, !P0 ;  /* 0x0000000c0a1b7207 */ /* 0x040fe40004000000 */
[----:B------:R-:W-:-:S02]  /*4b50*/  SEL R26, R10, R13, !P0 ;  /* 0x0000000d0a1a7207 */ /* 0x000fc40004000000 */
[C---:B-1----:R-:W-:Y:S01]  /*4b60*/  SEL R25, R10.reuse, R14, !P0 ;  /* 0x0000000e0a197207 */ /* 0x042fe20004000000 */
[----:B------:R-:W-:Y:S01]  /*4b70*/  STL [R1+0x704], R27 ;  /* 0x0007041b01007387 */ /* 0x000fe20000100800 */
[----:B------:R-:W-:-:S03]  /*4b80*/  SEL R16, R10, R16, !P0 ;  /* 0x000000100a107207 */ /* 0x000fc60004000000 */
[----:B------:R0:W-:Y:S01]  /*4b90*/  STL [R1+0x708], R26 ;  /* 0x0007081a01007387 */ /* 0x0001e20000100800 */
[C---:B------:R-:W-:Y:S02]  /*4ba0*/  SEL R17, R10.reuse, R17, !P0 ;  /* 0x000000110a117207 */ /* 0x040fe40004000000 */
[C---:B------:R-:W-:Y:S01]  /*4bb0*/  SEL R14, R10.reuse, R5, !P0 ;  /* 0x000000050a0e7207 */ /* 0x040fe20004000000 */
[----:B------:R-:W-:Y:S01]  /*4bc0*/  STL [R1+0x70c], R25 ;  /* 0x00070c1901007387 */ /* 0x000fe20000100800 */
[----:B------:R-:W-:-:S03]  /*4bd0*/  SEL R13, R10, R6, !P0 ;  /* 0x000000060a0d7207 */ /* 0x000fc60004000000 */
[----:B0-----:R-:W0:Y:S01]  /*4be0*/  S2R R26, SR_TID.X ;  /* 0x00000000001a7919 */ /* 0x001e220000002100 */
[C---:B------:R-:W-:Y:S02]  /*4bf0*/  SEL R12, R10.reuse, R7, !P0 ;  /* 0x000000070a0c7207 */ /* 0x040fe40004000000 */
[C---:B------:R-:W-:Y:S01]  /*4c00*/  SEL R8, R10.reuse, R8, !P0 ;  /* 0x000000080a087207 */ /* 0x040fe20004000000 */
[----:B------:R-:W-:Y:S04]  /*4c10*/  STL [R1+0x710], R16 ;  /* 0x0007101001007387 */ /* 0x000fe80000100800 */
[----:B------:R-:W-:Y:S04]  /*4c20*/  STL [R1+0x714], R17 ;  /* 0x0007141101007387 */ /* 0x000fe80000100800 */
[----:B------:R-:W-:Y:S04]  /*4c30*/  STL [R1+0x718], R14 ;  /* 0x0007180e01007387 */ /* 0x000fe80000100800 */
[----:B------:R-:W-:Y:S04]  /*4c40*/  STL [R1+0x71c], R13 ;  /* 0x00071c0d01007387 */ /* 0x000fe80000100800 */
[----:B------:R-:W-:Y:S04]  /*4c50*/  STL [R1+0x720], R12 ;  /* 0x0007200c01007387 */ /* 0x000fe80000100800 */
[----:B------:R1:W-:Y:S01]  /*4c60*/  STL [R1+0x724], R8 ;  /* 0x0007240801007387 */ /* 0x0003e20000100800 */
[----:B------:R-:W-:-:S02]  /*4c70*/  SEL R9, R10, R9, !P0 ;  /* 0x000000090a097207 */ /* 0x000fc40004000000 */
[C---:B------:R-:W-:Y:S01]  /*4c80*/  SEL R18, R10.reuse, R18, !P0 ;  /* 0x000000120a127207 */ /* 0x040fe20004000000 */
[----:B-1----:R-:W1:Y:S01]  /*4c90*/  S2R R8, SR_TID.X ;  /* 0x0000000000087919 */ /* 0x002e620000002100 */
[C---:B------:R-:W-:Y:S02]  /*4ca0*/  SEL R19, R10.reuse, R19, !P0 ;  /* 0x000000130a137207 */ /* 0x040fe40004000000 */
[C---:B------:R-:W-:Y:S01]  /*4cb0*/  SEL R24, R10.reuse, R24, !P0 ;  /* 0x000000180a187207 */ /* 0x040fe20004000000 */
[----:B------:R-:W-:Y:S01]  /*4cc0*/  STL [R1+0x728], R9 ;  /* 0x0007280901007387 */ /* 0x000fe20000100800 */
[C---:B------:R-:W-:Y:S02]  /*4cd0*/  SEL R21, R10.reuse, R21, !P0 ;  /* 0x000000150a157207 */ /* 0x040fe40004000000 */
[C---:B------:R-:W-:Y:S01]  /*4ce0*/  SEL R22, R10.reuse, R22, !P0 ;  /* 0x000000160a167207 */ /* 0x040fe20004000000 */
[----:B------:R-:W-:Y:S01]  /*4cf0*/  STL [R1+0x72c], R18 ;  /* 0x00072c1201007387 */ /* 0x000fe20000100800 */
[----:B------:R-:W-:-:S02]  /*4d00*/  SEL R23, R10, R23, !P0 ;  /* 0x000000170a177207 */ /* 0x000fc40004000000 */
[C---:B------:R-:W-:Y:S01]  /*4d10*/  SEL R20, R10.reuse, R20, !P0 ;  /* 0x000000140a147207 */ /* 0x040fe20004000000 */
[----:B------:R-:W-:Y:S01]  /*4d20*/  STL [R1+0x730], R19 ;  /* 0x0007301301007387 */ /* 0x000fe20000100800 */
[C---:B------:R-:W-:Y:S02]  /*4d30*/  SEL R7, R10.reuse, R2, !P0 ;  /* 0x000000020a077207 */ /* 0x040fe40004000000 */
[----:B0-----:R-:W-:Y:S01]  /*4d40*/  SHF.R.U32.HI R16, RZ, 0x7, R26 ;  /* 0x00000007ff107819 */ /* 0x001fe2000001161a */
[----:B------:R-:W-:Y:S01]  /*4d50*/  STL [R1+0x734], R24 ;  /* 0x0007341801007387 */ /* 0x000fe20000100800 */
[----:B------:R-:W-:-:S03]  /*4d60*/  SEL R6, R10, R0, !P0 ;  /* 0x000000000a067207 */ /* 0x000fc60004000000 */
[----:B------:R-:W-:Y:S01]  /*4d70*/  STL [R1+0x738], R21 ;  /* 0x0007381501007387 */ /* 0x000fe20000100800 */
[----:B------:R-:W-:-:S03]  /*4d80*/  SEL R5, R10, R3, !P0 ;  /* 0x000000030a057207 */ /* 0x000fc60004000000 */
[----:B------:R-:W-:Y:S01]  /*4d90*/  STL [R1+0x73c], R22 ;  /* 0x00073c1601007387 */ /* 0x000fe20000100800 */
[----:B------:R-:W-:-:S03]  /*4da0*/  SGXT.U32 R16, R16, 0x1 ;  /* 0x000000011010781a */ /* 0x000fc60000000000 */
[----:B------:R-:W-:Y:S04]  /*4db0*/  STL [R1+0x740], R23 ;  /* 0x0007401701007387 */ /* 0x000fe80000100800 */
[----:B------:R-:W-:Y:S01]  /*4dc0*/  STL [R1+0x744], R20 ;  /* 0x0007441401007387 */ /* 0x000fe20000100800 */
[----:B------:R-:W-:-:S03]  /*4dd0*/  LOP3.LUT R25, R16, 0x3e, RZ, 0xfc, !PT ;  /* 0x0000003e10197812 */ /* 0x000fc600078efcff */
[----:B------:R-:W-:Y:S04]  /*4de0*/  STL [R1+0x748], R7 ;  /* 0x0007480701007387 */ /* 0x000fe80000100800 */
[----:B------:R-:W-:Y:S04]  /*4df0*/  STL [R1+0x74c], R6 ;  /* 0x00074c0601007387 */ /* 0x000fe80000100800 */
[----:B------:R-:W-:Y:S04]  /*4e00*/  STL [R1+0x750], R11 ;  /* 0x0007500b01007387 */ /* 0x000fe80000100800 */
[----:B------:R-:W-:Y:S04]  /*4e10*/  STL [R1+0x754], R15 ;  /* 0x0007540f01007387 */ /* 0x000fe80000100800 */
[----:B------:R-:W-:Y:S01]  /*4e20*/  STL [R1+0x758], R5 ;  /* 0x0007580501007387 */ /* 0x000fe20000100800 */
[----:B------:R-:W-:-:S03]  /*4e30*/  IMAD R0, R25, c[0x0][0x188], RZ ;  /* 0x0000620019007a24 */ /* 0x000fc600078e02ff */
[----:B------:R1:W-:Y:S04]  /*4e40*/  STL [R1+0x75c], R4 ;  /* 0x00075c0401007387 */ /* 0x0003e80000100800 */
[----:B------:R-:W0:Y:S01]  /*4e50*/  S2R R25, SR_TID.X ;  /* 0x0000000000197919 */ /* 0x000e220000002100 */
[----:B-1----:R-:W-:-:S03]  /*4e60*/  IMAD.SHL.U32 R4, R8, 0x80, RZ ;  /* 0x0000008008047824 */ /* 0x002fc600078e00ff */
[----:B------:R-:W1:Y:S04]  /*4e70*/  S2R R27, SR_TID.X ;  /* 0x00000000001b7919 */ /* 0x000e680000002100 */
[----:B------:R-:W-:Y:S04]  /*4e80*/  STL [R1+0x598], R4 ;  /* 0x0005980401007387 */ /* 0x000fe80000100800 */
[----:B------:R-:W-:Y:S04]  /*4e90*/  STL [R1+0x2b0], RZ ;  /* 0x0002b0ff01007387 */ /* 0x000fe80000100800 */
[----:B------:R-:W-:Y:S04]  /*4ea0*/  STL [R1+0x2b4], RZ ;  /* 0x0002b4ff01007387 */ /* 0x000fe80000100800 */
[----:B------:R-:W-:Y:S04]  /*4eb0*/  STL [R1+0x2b8], RZ ;  /* 0x0002b8ff01007387 */ /* 0x000fe80000100800 */
[----:B------:R-:W-:Y:S01]  /*4ec0*/  STL [R1+0x2bc], RZ ;  /* 0x0002bcff01007387 */ /* 0x000fe20000100800 */
[----:B------:R-:W-:-:S03]  /*4ed0*/  SHF.R.U32.HI R26, RZ, 0x7, R26 ;  /* 0x00000007ff1a7819 */ /* 0x000fc6000001161a */
[----:B------:R-:W-:Y:S04]  /*4ee0*/  STL [R1+0x170], RZ ;  /* 0x000170ff01007387 */ /* 0x000fe80000100800 */
[----:B------:R-:W-:Y:S04]  /*4ef0*/  STL [R1+0x174], RZ ;  /* 0x000174ff01007387 */ /* 0x000fe80000100800 */
[----:B------:R-:W-:Y:S04]  /*4f00*/  STL [R1+0x178], RZ ;  /* 0x000178ff01007387 */ /* 0x000fe80000100800 */
[----:B------:R-:W-:Y:S01]  /*4f10*/  STL [R1+0x17c], RZ ;  /* 0x00017cff01007387 */ /* 0x000fe20000100800 */
[----:B------:R-:W-:-:S03]  /*4f20*/  SGXT.U32 R26, R26, 0x1 ;  /* 0x000000011a1a781a */ /* 0x000fc60000000000 */
[----:B------:R-:W-:Y:S04]  /*4f30*/  STL [R1+0x2c0], RZ ;  /* 0x0002c0ff01007387 */ /* 0x000fe80000100800 */
[----:B------:R-:W-:Y:S04]  /*4f40*/  STL [R1+0x2c4], RZ ;  /* 0x0002c4ff01007387 */ /* 0x000fe80000100800 */
[----:B------:R-:W-:Y:S01]  /*4f50*/  STL [R1+0x2c8], RZ ;  /* 0x0002c8ff01007387 */ /* 0x000fe20000100800 */
[----:B------:R-:W-:-:S03]  /*4f60*/  LOP3.LUT R17, R16, 0x3c, RZ, 0xfc, !PT ;  /* 0x0000003c10117812 */ /* 0x000fc600078efcff */
[----:B------:R-:W-:Y:S01]  /*4f70*/  STL [R1+0x2cc], RZ ;  /* 0x0002ccff01007387 */ /* 0x000fe20000100800 */
[----:B------:R-:W-:-:S03]  /*4f80*/  LOP3.LUT R16, R26, 0x3a, RZ, 0xfc, !PT ;  /* 0x0000003a1a107812 */ /* 0x000fc600078efcff */
[----:B------:R-:W-:Y:S04]  /*4f90*/  STL [R1+0x310], RZ ;  /* 0x000310ff01007387 */ /* 0x000fe80000100800 */
[----:B------:R-:W-:Y:S04]  /*4fa0*/  STL [R1+0x314], RZ ;  /* 0x000314ff01007387 */ /* 0x000fe80000100800 */
[----:B------:R-:W-:Y:S04]  /*4fb0*/  STL [R1+0x318], RZ ;  /* 0x000318ff01007387 */ /* 0x000fe80000100800 */
[----:B------:R-:W-:Y:S01]  /*4fc0*/  STL [R1+0x31c], RZ ;  /* 0x00031cff01007387 */ /* 0x000fe20000100800 */
[----:B------:R-:W-:-:S03]  /*4fd0*/  IMAD R0, R17, c[0x0][0x188], RZ ;  /* 0x0000620011007a24 */ /* 0x000fc600078e02ff */
[----:B------:R-:W-:Y:S01]  /*4fe0*/  STL [R1+0x360], RZ ;  /* 0x000360ff01007387 */ /* 0x000fe20000100800 */
[----:B------:R-:W-:-:S03]  /*4ff0*/  LOP3.LUT R26, R26, 0x38, RZ, 0xfc, !PT ;  /* 0x000000381a1a7812 */ /* 0x000fc600078efcff */
[----:B------:R-:W-:Y:S01]  /*5000*/  STL [R1+0x364], RZ ;  /* 0x000364ff01007387 */ /* 0x000fe20000100800 */
[----:B------:R-:W-:-:S03]  /*5010*/  IMAD R0, R16, c[0x0][0x188], RZ ;  /* 0x0000620010007a24 */ /* 0x000fc600078e02ff */
[----:B------:R-:W-:Y:S01]  /*5020*/  STL [R1+0x368], RZ ;  /* 0x000368ff01007387 */ /* 0x000fe20000100800 */
[----:B0-----:R-:W-:-:S03]  /*5030*/  SHF.R.U32.HI R16, RZ, 0x7, R25 ;  /* 0x00000007ff107819 */ /* 0x001fc60000011619 */
[----:B------:R-:W-:Y:S04]  /*5040*/  STL [R1+0x36c], RZ ;  /* 0x00036cff01007387 */ /* 0x000fe80000100800 */
[----:B------:R-:W-:Y:S01]  /*5050*/  STL [R1+0x350], RZ ;  /* 0x000350ff01007387 */ /* 0x000fe20000100800 */
[----:B------:R-:W-:-:S03]  /*5060*/  IMAD R0, R26, c[0x0][0x188], RZ ;  /* 0x000062001a007a24 */ /* 0x000fc600078e02ff */
[----:B------:R-:W-:Y:S01]  /*5070*/  STL [R1+0x354], RZ ;  /* 0x000354ff01007387 */ /* 0x000fe20000100800 */
[----:B------:R-:W-:-:S03]  /*5080*/  SGXT.U32 R16, R16, 0x1 ;  /* 0x000000011010781a */ /* 0x000fc60000000000 */
[----:B------:R-:W-:Y:S01]  /*5090*/  STL [R1+0x358], RZ ;  /* 0x000358ff01007387 */ /* 0x000fe20000100800 */
[----:B------:R-:W-:-:S03]  /*50a0*/  SHF.R.U32.HI R26, RZ, 0x7, R25 ;  /* 0x00000007ff1a7819 */ /* 0x000fc60000011619 */
[----:B------:R-:W-:Y:S01]  /*50b0*/  STL [R1+0x35c], RZ ;  /* 0x00035cff01007387 */ /* 0x000fe20000100800 */
[----:B------:R-:W-:-:S03]  /*50c0*/  SHF.R.U32.HI R25, RZ, 0x7, R25 ;  /* 0x00000007ff197819 */ /* 0x000fc60000011619 */
[----:B------:R-:W-:Y:S04]  /*50d0*/  STL [R1+0x340], RZ ;  /* 0x000340ff01007387 */ /* 0x000fe80000100800 */
[----:B------:R-:W-:Y:S01]  /*50e0*/  STL [R1+0x344], RZ ;  /* 0x000344ff01007387 */ /* 0x000fe20000100800 */
[----:B------:R-:W-:-:S03]  /*50f0*/  LOP3.LUT R17, R16, 0x36, RZ, 0xfc, !PT ;  /* 0x0000003610117812 */ /* 0x000fc600078efcff */
[----:B------:R-:W-:Y:S01]  /*5100*/  STL [R1+0x348], RZ ;  /* 0x000348ff01007387 */ /* 0x000fe20000100800 */
[----:B------:R-:W-:-:S03]  /*5110*/  SGXT.U32 R25, R25, 0x1 ;  /* 0x000000011919781a */ /* 0x000fc60000000000 */
[----:B------:R-:W-:Y:S04]  /*5120*/  STL [R1+0x34c], RZ ;  /* 0x00034cff01007387 */ /* 0x000fe80000100800 */
[----:B------:R-:W-:Y:S04]  /*5130*/  STL [R1+0x320], RZ ;  /* 0x000320ff01007387 */ /* 0x000fe80000100800 */
[----:B------:R-:W-:Y:S04]  /*5140*/  STL [R1+0x324], RZ ;  /* 0x000324ff01007387 */ /* 0x000fe80000100800 */
[----:B------:R-:W-:Y:S04]  /*5150*/  STL [R1+0x328], RZ ;  /* 0x000328ff01007387 */ /* 0x000fe80000100800 */
[----:B------:R-:W-:Y:S01]  /*5160*/  STL [R1+0x32c], RZ ;  /* 0x00032cff01007387 */ /* 0x000fe20000100800 */
[----:B------:R-:W-:-:S03]  /*5170*/  LOP3.LUT R14, R25, 0x32, RZ, 0xfc, !PT ;  /* 0x00000032190e7812 */ /* 0x000fc600078efcff */
[----:B------:R-:W-:Y:S04]  /*5180*/  STL [R1+0xd0], RZ ;  /* 0x0000d0ff01007387 */ /* 0x000fe80000100800 */
[----:B------:R-:W-:Y:S04]  /*5190*/  STL [R1+0xd4], RZ ;  /* 0x0000d4ff01007387 */ /* 0x000fe80000100800 */
[----:B------:R-:W-:Y:S04]  /*51a0*/  STL [R1+0xd8], RZ ;  /* 0x0000d8ff01007387 */ /* 0x000fe80000100800 */
[----:B------:R-:W-:Y:S01]  /*51b0*/  STL [R1+0xdc], RZ ;  /* 0x0000dcff01007387 */ /* 0x000fe20000100800 */
[----:B------:R-:W-:-:S03]  /*51c0*/  LOP3.LUT R16, R16, 0x34, RZ, 0xfc, !PT ;  /* 0x0000003410107812 */ /* 0x000fc600078efcff */
[----:B------:R-:W-:Y:S04]  /*51d0*/  STL [R1+0x120], RZ ;  /* 0x000120ff01007387 */ /* 0x000fe80000100800 */
[----:B------:R-:W-:Y:S01]  /*51e0*/  STL [R1+0x124], RZ ;  /* 0x000124ff01007387 */ /* 0x000fe20000100800 */
[----:B------:R-:W-:-:S03]  /*51f0*/  SGXT.U32 R26, R26, 0x1 ;  /* 0x000000011a1a781a */ /* 0x000fc60000000000 */
[----:B------:R-:W-:Y:S01]  /*5200*/  STL [R1+0x128], RZ ;  /* 0x000128ff01007387 */ /* 0x000fe20000100800 */
[----:B--2---:R-:W-:Y:S02]  /*5210*/  ISETP.GE.AND P1, PT, R29, RZ, PT ;  /* 0x000000ff1d00720c */ /* 0x004fe40003f26270 */
[----:B-1----:R-:W-:-:S04]  /*5220*/  SHF.R.U32.HI R29, RZ, 0x7, R27 ;  /* 0x00000007ff1d7819 */ /* 0x002fc8000001161b */
[----:B------:R-:W-:-:S05]  /*5230*/  SGXT.U32 R29, R29, 0x1 ;  /* 0x000000011d1d781a */ /* 0x000fca0000000000 */
[----:B------:R-:W-:Y:S02]  /*5240*/  IMAD R3, R29, c[0x0][0x188], RZ ;  /* 0x000062001d037a24 */ /* 0x000fe400078e02ff */
[----:B------:R-:W-:Y:S01]  /*5250*/  IMAD R3, R17, c[0x0][0x188], RZ ;  /* 0x0000620011037a24 */ /* 0x000fe200078e02ff */
[----:B------:R-:W-:Y:S02]  /*5260*/  LOP3.LUT R17, R25, 0x30, RZ, 0xfc, !PT ;  /* 0x0000003019117812 */ /* 0x000fe400078efcff */
[----:B------:R-:W0:Y:S04]  /*5270*/  S2R R25, SR_TID.X ;  /* 0x0000000000197919 */ /* 0x000e280000002100 */
[----:B------:R-:W-:Y:S04]  /*5280*/  STL [R1+0x12c], RZ ;  /* 0x00012cff01007387 */ /* 0x000fe80000100800 */
[----:B------:R-:W-:Y:S01]  /*5290*/  STL [R1+0x190], RZ ;  /* 0x000190ff01007387 */ /* 0x000fe20000100800 */
[----:B------:R-:W-:-:S03]  /*52a0*/  IMAD R0, R16, c[0x0][0x188], RZ ;  /* 0x0000620010007a24 */ /* 0x000fc600078e02ff */
[----:B------:R-:W-:Y:S01]  /*52b0*/  STL [R1+0x194], RZ ;  /* 0x000194ff01007387 */ /* 0x000fe20000100800 */
[----:B------:R-:W-:-:S03]  /*52c0*/  LOP3.LUT R16, R26, 0x2e, RZ, 0xfc, !PT ;  /* 0x0000002e1a107812 */ /* 0x000fc600078efcff */
[----:B------:R-:W-:Y:S01]  /*52d0*/  STL [R1+0x198], RZ ;  /* 0x000198ff01007387 */ /* 0x000fe20000100800 */
[----:B------:R-:W-:-:S03]  /*52e0*/  LOP3.LUT R26, R26, 0x2c, RZ, 0xfc, !PT ;  /* 0x0000002c1a1a7812 */ /* 0x000fc600078efcff */
[----:B------:R-:W-:Y:S04]  /*52f0*/  STL [R1+0x19c], RZ ;  /* 0x00019cff01007387 */ /* 0x000fe80000100800 */
[----:B------:R-:W-:Y:S04]  /*5300*/  STL [R1+0x1a0], RZ ;  /* 0x0001a0ff01007387 */ /* 0x000fe80000100800 */
[----:B------:R-:W-:Y:S01]  /*5310*/  STL [R1+0x1a4], RZ ;  /* 0x0001a4ff01007387 */ /* 0x000fe20000100800 */
[----:B------:R-:W-:-:S03]  /*5320*/  IMAD R0, R14, c[0x0][0x188], RZ ;  /* 0x000062000e007a24 */ /* 0x000fc600078e02ff */
[----:B------:R-:W-:Y:S01]  /*5330*/  STL [R1+0x1a8], RZ ;  /* 0x0001a8ff01007387 */ /* 0x000fe20000100800 */
[----:B------:R-:W-:-:S03]  /*5340*/  IMAD R0, R16, c[0x0][0x188], RZ ;  /* 0x0000620010007a24 */ /* 0x000fc600078e02ff */
[----:B------:R-:W-:Y:S01]  /*5350*/  STL [R1+0x1ac], RZ ;  /* 0x0001acff01007387 */ /* 0x000fe20000100800 */
[----:B------:R-:W-:-:S03]  /*5360*/  IMAD R0, R26, c[0x0][0x188], RZ ;  /* 0x000062001a007a24 */ /* 0x000fc600078e02ff */
[----:B------:R-:W-:Y:S04]  /*5370*/  STL [R1+0x2a0], RZ ;  /* 0x0002a0ff01007387 */ /* 0x000fe80000100800 */
[----:B------:R-:W-:Y:S04]  /*5380*/  STL [R1+0x2a4], RZ ;  /* 0x0002a4ff01007387 */ /* 0x000fe80000100800 */
[----:B------:R-:W-:Y:S04]  /*5390*/  STL [R1+0x2a8], RZ ;  /* 0x0002a8ff01007387 */ /* 0x000fe80000100800 */
[----:B------:R-:W-:Y:S04]  /*53a0*/  STL [R1+0x2ac], RZ ;  /* 0x0002acff01007387 */ /* 0x000fe80000100800 */
[----:B------:R-:W1:Y:S04]  /*53b0*/  S2R R26, SR_TID.X ;  /* 0x00000000001a7919 */ /* 0x000e680000002100 */
[----:B------:R-:W-:Y:S04]  /*53c0*/  STL [R1+0x290], RZ ;  /* 0x000290ff01007387 */ /* 0x000fe80000100800 */
[----:B------:R-:W-:Y:S04]  /*53d0*/  STL [R1+0x294], RZ ;  /* 0x000294ff01007387 */ /* 0x000fe80000100800 */
[----:B------:R-:W-:Y:S04]  /*53e0*/  STL [R1+0x298], RZ ;  /* 0x000298ff01007387 */ /* 0x000fe80000100800 */
[----:B------:R-:W-:Y:S04]  /*53f0*/  STL [R1+0x29c], RZ ;  /* 0x00029cff01007387 */ /* 0x000fe80000100800 */
[----:B------:R-:W-:Y:S01]  /*5400*/  STL [R1+0x110], RZ ;  /* 0x000110ff01007387 */ /* 0x000fe20000100800 */
[----:B0-----:R-:W-:-:S03]  /*5410*/  SHF.R.U32.HI R16, RZ, 0x7, R25 ;  /* 0x00000007ff107819 */ /* 0x001fc60000011619 */
        /* <DEDUP_REMOVED lines=8> */
[----:B------:R-:W-:-:S03]  /*54a0*/  IMAD R3, R17, c[0x0][0x188], RZ ;  /* 0x0000620011037a24 */ /* 0x000fc600078e02ff */
[----:B------:R-:W-:Y:S01]  /*54b0*/  STL [R1+0x140], RZ ;  /* 0x000140ff01007387 */ /* 0x000fe20000100800 */
[----:B------:R-:W-:-:S03]  /*54c0*/  SHF.R.U32.HI R25, RZ, 0x7, R25 ;  /* 0x00000007ff197819 */ /* 0x000fc60000011619 */
[----:B------:R-:W-:Y:S01]  /*54d0*/  STL [R1+0x144], RZ ;  /* 0x000144ff01007387 */ /* 0x000fe20000100800 */
[----:B------:R-:W-:-:S03]  /*54e0*/  LOP3.LUT R14, R16, 0x2a, RZ, 0xfc, !PT ;  /* 0x0000002a100e7812 */ /* 0x000fc600078efcff */
[----:B------:R-:W-:Y:S01]  /*54f0*/  STL [R1+0x148], RZ ;  /* 0x000148ff01007387 */ /* 0x000fe20000100800 */
[----:B------:R-:W-:-:S03]  /*5500*/  LOP3.LUT R17, R16, 0x28, RZ, 0xfc, !PT ;  /* 0x0000002810117812 */ /* 0x000fc600078efcff */
[----:B------:R-:W-:Y:S01]  /*5510*/  STL [R1+0x14c], RZ ;  /* 0x00014cff01007387 */ /* 0x000fe20000100800 */
[----:B------:R-:W-:-:S03]  /*5520*/  LOP3.LUT R16, R16, 0x26, RZ, 0xfc, !PT ;  /* 0x0000002610107812 */ /* 0x000fc600078efcff */
[----:B------:R-:W-:Y:S01]  /*5530*/  STL [R1+0x1c0], RZ ;  /* 0x0001c0ff01007387 */ /* 0x000fe20000100800 */
[----:B------:R-:W-:-:S03]  /*5540*/  SGXT.U32 R25, R25, 0x1 ;  /* 0x000000011919781a */ /* 0x000fc60000000000 */
[----:B------:R-:W-:Y:S04]  /*5550*/  STL [R1+0x1c4], RZ ;  /* 0x0001c4ff01007387 */ /* 0x000fe80000100800 */
[----:B------:R-:W-:Y:S01]  /*5560*/  STL [R1+0x1c8], RZ ;  /* 0x0001c8ff01007387 */ /* 0x000fe20000100800 */
[----:B------:R-:W-:-:S03]  /*5570*/  IMAD R3, R17, c[0x0][0x188], RZ ;  /* 0x0000620011037a24 */ /* 0x000fc600078e02ff */
[----:B------:R-:W-:Y:S01]  /*5580*/  STL [R1+0x1cc], RZ ;  /* 0x0001ccff01007387 */ /* 0x000fe20000100800 */
[----:B------:R-:W-:-:S03]  /*5590*/  IMAD R0, R16, c[0x0][0x188], RZ ;  /* 0x0000620010007a24 */ /* 0x000fc600078e02ff */
[----:B------:R-:W-:Y:S01]  /*55a0*/  STL [R1+0x1d0], RZ ;  /* 0x0001d0ff01007387 */ /* 0x000fe20000100800 */
[----:B------:R-:W-:-:S03]  /*55b0*/  LOP3.LUT R17, R25, 0x24, RZ, 0xfc, !PT ;  /* 0x0000002419117812 */ /* 0x000fc600078efcff */
[----:B------:R-:W-:Y:S01]  /*55c0*/  STL [R1+0x1d4], RZ ;  /* 0x0001d4ff01007387 */ /* 0x000fe20000100800 */
[----:B------:R-:W-:-:S03]  /*55d0*/  LOP3.LUT R16, R25, 0x22, RZ, 0xfc, !PT ;  /* 0x0000002219107812 */ /* 0x000fc600078efcff */
[----:B------:R-:W-:Y:S01]  /*55e0*/  STL [R1+0x1d8], RZ ;  /* 0x0001d8ff01007387 */ /* 0x000fe20000100800 */
[----:B-1----:R-:W-:-:S03]  /*55f0*/  SHF.R.U32.HI R25, RZ, 0x7, R26 ;  /* 0x00000007ff197819 */ /* 0x002fc6000001161a */
        /* <DEDUP_REMOVED lines=8> */
[----:B------:R-:W-:Y:S01]  /*5680*/  IMAD R0, R16, c[0x0][0x188], RZ ;  /* 0x0000620010007a24 */ /* 0x000fe200078e02ff */
[----:B------:R-:W-:Y:S02]  /*5690*/  SHF.R.U32.HI R26, RZ, 0x7, R26 ;  /* 0x00000007ff1a7819 */ /* 0x000fe4000001161a */
        /* <DEDUP_REMOVED lines=18> */
[----:B------:R-:W-:-:S03]  /*57c0*/  SHF.R.U32.HI R26, RZ, 0x7, R27 ;  /* 0x00000007ff1a7819 */ /* 0x000fc6000001161b */
[----:B------:R-:W-:Y:S04]  /*57d0*/  STL [R1+0x2ec], RZ ;  /* 0x0002ecff01007387 */ /* 0x000fe80000100800 */
[----:B------:R-:W2:Y:S01]  /*57e0*/  LDL.LU R9, [R1+0x154] ;  /* 0x0001540001097983 */ /* 0x000ea20000300800 */
[----:B------:R-:W-:Y:S01]  /*57f0*/  SGXT.U32 R26, R26, 0x1 ;  /* 0x000000011a1a781a */ /* 0x000fe20000000000 */
[----:B------:R-:W-:Y:S01]  /*5800*/  IMAD R3, R16, c[0x0][0x188], RZ ;  /* 0x0000620010037a24 */ /* 0x000fe200078e02ff */
[----:B------:R-:W-:Y:S01]  /*5810*/  SHF.R.U32.HI R27, RZ, 0x7, R27 ;  /* 0x00000007ff1b7819 */ /* 0x000fe2000001161b */
[----:B------:R-:W-:Y:S01]  /*5820*/  IMAD R0, R25, c[0x0][0x188], RZ ;  /* 0x0000620019007a24 */ /* 0x000fe200078e02ff */
[C---:B------:R-:W-:Y:S01]  /*5830*/  LOP3.LUT R16, R26.reuse, 0x16, RZ, 0xfc, !PT ;  /* 0x000000161a107812 */ /* 0x040fe200078efcff */
[----:B------:R-:W-:Y:S01]  /*5840*/  STL [R1+0x2d0], RZ ;  /* 0x0002d0ff01007387 */ /* 0x000fe20000100800 */
[----:B------:R-:W-:-:S02]  /*5850*/  LOP3.LUT R25, R26, 0x14, RZ, 0xfc, !PT ;  /* 0x000000141a197812 */ /* 0x000fc400078efcff */
[----:B------:R-:W-:Y:S01]  /*5860*/  LOP3.LUT R26, R26, 0x12, RZ, 0xfc, !PT ;  /* 0x000000121a1a7812 */ /* 0x000fe200078efcff */
[----:B------:R-:W-:Y:S01]  /*5870*/  STL [R1+0x2d4], RZ ;  /* 0x0002d4ff01007387 */ /* 0x000fe20000100800 */
[----:B------:R-:W-:-:S03]  /*5880*/  SGXT.U32 R27, R27, 0x1 ;  /* 0x000000011b1b781a */ /* 0x000fc60000000000 */
[----:B------:R-:W-:Y:S01]  /*5890*/  STL [R1+0x2d8], RZ ;  /* 0x0002d8ff01007387 */ /* 0x000fe20000100800 */
[----:B------:R-:W-:-:S03]  /*58a0*/  IMAD R5, R14, c[0x0][0x188], RZ ;  /* 0x000062000e057a24 */ /* 0x000fc600078e02ff */
[----:B------:R-:W-:Y:S01]  /*58b0*/  STL [R1+0x2dc], RZ ;  /* 0x0002dcff01007387 */ /* 0x000fe20000100800 */
[----:B------:R-:W-:Y:S01]  /*58c0*/  IMAD R3, R25, c[0x0][0x188], RZ ;  /* 0x0000620019037a24 */ /* 0x000fe200078e02ff */
[----:B------:R-:W-:Y:S02]  /*58d0*/  LOP3.LUT R25, R27, 0xe, RZ, 0xfc, !PT ;  /* 0x0000000e1b197812 */ /* 0x000fe400078efcff */
[----:B------:R-:W-:Y:S01]  /*58e0*/  STL [R1+0xc0], RZ ;  /* 0x0000c0ff01007387 */ /* 0x000fe20000100800 */
[----:B------:R-:W-:Y:S02]  /*58f0*/  IMAD R5, R17, c[0x0][0x188], RZ ;  /* 0x0000620011057a24 */ /* 0x000fe400078e02ff */
[----:B------:R-:W-:Y:S01]  /*5900*/  IMAD R0, R26, c[0x0][0x188], RZ ;  /* 0x000062001a007a24 */ /* 0x000fe200078e02ff */
[----:B------:R-:W-:Y:S01]  /*5910*/  STL [R1+0xc4], RZ ;  /* 0x0000c4ff01007387 */ /* 0x000fe20000100800 */
[----:B------:R-:W-:Y:S01]  /*5920*/  IMAD R5, R16, c[0x0][0x188], RZ ;  /* 0x0000620010057a24 */ /* 0x000fe200078e02ff */
[----:B------:R-:W-:-:S02]  /*5930*/  LOP3.LUT R26, R27, 0xc, RZ, 0xfc, !PT ;  /* 0x0000000c1b1a7812 */ /* 0x000fc400078efcff */
[----:B------:R-:W-:Y:S01]  /*5940*/  STL [R1+0xc8], RZ ;  /* 0x0000c8ff01007387 */ /* 0x000fe20000100800 */
[----:B------:R-:W-:-:S03]  /*5950*/  LOP3.LUT R16, R27, 0x10, RZ, 0xfc, !PT ;  /* 0x000000101b107812 */ /* 0x000fc600078efcff */
[----:B------:R-:W-:Y:S01]  /*5960*/  STL [R1+0xcc], RZ ;  /* 0x0000ccff01007387 */ /* 0x000fe20000100800 */
[----:B------:R-:W-:-:S03]  /*5970*/  LOP3.LUT R27, R27, 0xa, RZ, 0xfc, !PT ;  /* 0x0000000a1b1b7812 */ /* 0x000fc600078efcff */
[----:B------:R-:W3:Y:S01]  /*5980*/  LDL.LU R12, [R1+0x13c] ;  /* 0x00013c00010c7983 */ /* 0x000ee20000300800 */
[----:B------:R-:W-:-:S03]  /*5990*/  IMAD R5, R25, c[0x0][0x188], RZ ;  /* 0x0000620019057a24 */ /* 0x000fc600078e02ff */
[----:B------:R-:W4:Y:S01]  /*59a0*/  LDL.LU R13, [R1+0x138] ;  /* 0x00013800010d7983 */ /* 0x000f220000300800 */
[----:B------:R-:W-:Y:S01]  /*59b0*/  IMAD R3, R26, c[0x0][0x188], RZ ;  /* 0x000062001a037a24 */ /* 0x000fe200078e02ff */
[C---:B------:R-:W-:Y:S01]  /*59c0*/  LOP3.LUT R25, R29.reuse, 0x8, RZ, 0xfc, !PT ;  /* 0x000000081d197812 */ /* 0x040fe200078efcff */
[----:B------:R-:W-:Y:S01]  /*59d0*/  IMAD R0, R16, c[0x0][0x188], RZ ;  /* 0x0000620010007a24 */ /* 0x000fe200078e02ff */
[----:B------:R-:W4:Y:S01]  /*59e0*/  LDL.LU R14, [R1+0x134] ;  /* 0x00013400010e7983 */ /* 0x000f220000300800 */
[----:B------:R-:W-:Y:S01]  /*59f0*/  LOP3.LUT R26, R29, 0x6, RZ, 0xfc, !PT ;  /* 0x000000061d1a7812 */ /* 0x000fe200078efcff */
[----:B------:R-:W-:Y:S02]  /*5a00*/  IMAD R0, R27, c[0x0][0x188], RZ ;  /* 0x000062001b007a24 */ /* 0x000fe400078e02ff */
[----:B------:R-:W4:Y:S01]  /*5a10*/  LDL.LU R17, [R1+0x130] ;  /* 0x0001300001117983 */ /* 0x000f220000300800 */
[----:B------:R-:W-:Y:S01]  /*5a20*/  LOP3.LUT R27, R29, 0x4, RZ, 0xfc, !PT ;  /* 0x000000041d1b7812 */ /* 0x000fe200078efcff */
[----:B------:R-:W-:-:S02]  /*5a30*/  IMAD R0, R25, c[0x0][0x188], RZ ;  /* 0x0000620019007a24 */ /* 0x000fc400078e02ff */
[----:B------:R-:W4:Y:S01]  /*5a40*/  LDL.LU R16, [R1+0xec] ;  /* 0x0000ec0001107983 */ /* 0x000f220000300800 */
[----:B------:R-:W-:-:S03]  /*5a50*/  IMAD R5, R26, c[0x0][0x188], RZ ;  /* 0x000062001a057a24 */ /* 0x000fc600078e02ff */
[----:B------:R-:W4:Y:S01]  /*5a60*/  LDL.LU R25, [R1+0xe8] ;  /* 0x0000e80001197983 */ /* 0x000f220000300800 */
[----:B------:R-:W-:-:S03]  /*5a70*/  IMAD R3, R27, c[0x0][0x188], RZ ;  /* 0x000062001b037a24 */ /* 0x000fc600078e02ff */
[----:B------:R-:W4:Y:S04]  /*5a80*/  LDL.LU R26, [R1+0xe4] ;  /* 0x0000e400011a7983 */ /* 0x000f280000300800 */
[----:B------:R-:W4:Y:S01]  /*5a90*/  LDL.LU R27, [R1+0xe0] ;  /* 0x0000e000011b7983 */ /* 0x000f220000300800 */
[C---:B------:R-:W-:Y:S02]  /*5aa0*/  LOP3.LUT R2, R8.reuse, 0x3f, RZ, 0xc0, !PT ;  /* 0x0000003f08027812 */ /* 0x040fe400078ec0ff */
[----:B------:R-:W-:Y:S01]  /*5ab0*/  LOP3.LUT R29, R29, 0x2, RZ, 0xfc, !PT ;  /* 0x000000021d1d7812 */ /* 0x000fe200078efcff */
[----:B------:R-:W-:Y:S01]  /*5ac0*/  IMAD.SHL.U32 R18, R8, 0x2, RZ ;  /* 0x0000000208127824 */ /* 0x000fe200078e00ff */
[----:B------:R-:W-:Y:S01]  /*5ad0*/  ISETP.NE.AND P0, PT, RZ, c[0x0][0x178], PT ;  /* 0x00005e00ff007a0c */ /* 0x000fe20003f05270 */
[----:B------:R-:W-:-:S02]  /*5ae0*/  IMAD R3, R2, c[0x0][0x18c], RZ ;  /* 0x0000630002037a24 */ /* 0x000fc400078e02ff */
[----:B------:R-:W-:Y:S01]  /*5af0*/  IMAD R0, R29, c[0x0][0x188], RZ ;  /* 0x000062001d007a24 */ /* 0x000fe200078e02ff */
[----:B------:R-:W-:Y:S01]  /*5b00*/  LOP3.LUT R18, R18, 0x10, RZ, 0xc0, !PT ;  /* 0x0000001012127812 */ /* 0x000fe200078ec0ff */
[----:B------:R-:W4:Y:S01]  /*5b10*/  LDL.LU R29, [R1+0xac] ;  /* 0x0000ac00011d7983 */ /* 0x000f220000300800 */
[----:B------:R-:W-:-:S03]  /*5b20*/  SHF.R.S32.HI R0, RZ, 0x1f, R3 ;  /* 0x0000001fff007819 */ /* 0x000fc60000011403 */
[----:B------:R-:W-:Y:S04]  /*5b30*/  STL [R1+0xf0], RZ ;  /* 0x0000f0ff01007387 */ /* 0x000fe80000100800 */
[----:B------:R-:W-:Y:S04]  /*5b40*/  STL [R1+0xf4], RZ ;  /* 0x0000f4ff01007387 */ /* 0x000fe80000100800 */
[----:B------:R-:W-:Y:S01]  /*5b50*/  STL [R1+0xf8], RZ ;  /* 0x0000f8ff01007387 */ /* 0x000fe20000100800 */
[----:B------:R-:W-:-:S03]  /*5b60*/  IMAD.MOV.U32 R2, RZ, RZ, R28 ;  /* 0x000000ffff027224 */ /* 0x000fc600078e001c */
[----:B------:R-:W-:Y:S01]  /*5b70*/  STL [R1+0xfc], RZ ;  /* 0x0000fcff01007387 */ /* 0x000fe20000100800 */
[----:B------:R-:W-:-:S03]  /*5b80*/  SHF.L.U64.HI R0, R3, 0x1, R0 ;  /* 0x0000000103007819 */ /* 0x000fc60000010200 */
[----:B------:R-:W-:Y:S04]  /*5b90*/  STL [R1+0xb0], RZ ;  /* 0x0000b0ff01007387 */ /* 0x000fe80000100800 */
[----:B------:R-:W-:Y:S04]  /*5ba0*/  STL [R1+0xb4], RZ ;  /* 0x0000b4ff01007387 */ /* 0x000fe80000100800 */
[----:B------:R-:W-:Y:S01]  /*5bb0*/  STL [R1+0xb8], RZ ;  /* 0x0000b8ff01007387 */ /* 0x000fe20000100800 */
[----:B------:R-:W-:-:S03]  /*5bc0*/  @!P1 IMAD.MOV R2, RZ, RZ, -R2 ;  /* 0x000000ffff029224 */ /* 0x000fc600078e0a02 */
[----:B------:R-:W-:Y:S01]  /*5bd0*/  STL [R1+0xbc], RZ ;  /* 0x0000bcff01007387 */ /* 0x000fe20000100800 */
[----:B------:R-:W-:-:S03]  /*5be0*/  IMAD.SHL.U32 R28, R3, 0x2, RZ ;  /* 0x00000002031c7824 */ /* 0x000fc600078e00ff */
[----:B------:R-:W-:Y:S01]  /*5bf0*/  STL [R1+0xa0], RZ ;  /* 0x0000a0ff01007387 */ /* 0x000fe20000100800 */
[----:B------:R-:W-:-:S03]  /*5c00*/  @!P0 LOP3.LUT R2, RZ, c[0x0][0x178], RZ, 0x33, !PT ;  /* 0x00005e00ff028a12 */ /* 0x000fc600078e33ff */
[----:B------:R-:W-:Y:S01]  /*5c10*/  STL [R1+0xa4], RZ ;  /* 0x0000a4ff01007387 */ /* 0x000fe20000100800 */
[----:B--2---:R-:W-:Y:S02]  /*5c20*/  SHF.R.S32.HI R5, RZ, 0x6, R9 ;  /* 0x00000006ff057819 */ /* 0x004fe40000011409 */
[C---:B------:R-:W-:Y:S02]  /*5c30*/  LOP3.LUT R9, R8.reuse, 0x7, RZ, 0xc0, !PT ;  /* 0x0000000708097812 */ /* 0x040fe400078ec0ff */
[----:B------:R-:W-:-:S03]  /*5c40*/  LOP3.LUT R8, R8, 0x80, RZ, 0xc0, !PT ;  /* 0x0000008008087812 */ /* 0x000fc600078ec0ff */
[----:B------:R-:W-:Y:S01]  /*5c50*/  IMAD R9, R9, 0x110, RZ ;  /* 0x0000011009097824 */ /* 0x000fe200078e02ff */
[----:B------:R-:W-:Y:S01]  /*5c60*/  LEA.HI R8, R8, R18, RZ, 0x1e ;  /* 0x0000001208087211 */ /* 0x000fe200078ff0ff */
[----:B------:R-:W-:Y:S03]  /*5c70*/  STL [R1+0x380], R5 ;  /* 0x0003800501007387 */ /* 0x000fe60000100800 */
[----:B------:R-:W-:Y:S01]  /*5c80*/  LOP3.LUT R8, R9, R8, RZ, 0x3c, !PT ;  /* 0x0000000809087212 */ /* 0x000fe200078e3cff */
[----:B------:R0:W-:Y:S04]  /*5c90*/  STL [R1+0x6a0], R0 ;  /* 0x0006a00001007387 */ /* 0x0001e80000100800 */
[----:B------:R-:W-:Y:S01]  /*5ca0*/  STL [R1+0x6a4], R28 ;  /* 0x0006a41c01007387 */ /* 0x000fe20000100800 */
[----:B0-----:R-:W-:-:S03]  /*5cb0*/  LOP3.LUT R0, R8, 0x800, R4, 0xf8, !PT ;  /* 0x0000080008007812 */ /* 0x001fc600078ef804 */
[----:B------:R0:W-:Y:S04]  /*5cc0*/  STL [R1+0x760], R2 ;  /* 0x0007600201007387 */ /* 0x0001e80000100800 */
[----:B------:R1:W-:Y:S01]  /*5cd0*/  STL [R1+0x338], R0 ;  /* 0x0003380001007387 */ /* 0x0003e20000100800 */
[----:B---3--:R-:W-:Y:S02]  /*5ce0*/  IMAD R10, R12, c[0x0][0x190], RZ ;  /* 0x000064000c0a7a24 */ /* 0x008fe400078e02ff */
[----:B----4-:R-:W-:-:S03]  /*5cf0*/  IMAD R3, R13, c[0x0][0x190], RZ ;  /* 0x000064000d037a24 */ /* 0x010fc600078e02ff */
[----:B------:R-:W-:Y:S01]  /*5d00*/  STL [R1+0x764], R10 ;  /* 0x0007640a01007387 */ /* 0x000fe20000100800 */
[----:B0-----:R-:W-:-:S03]  /*5d10*/  IMAD R2, R14, c[0x0][0x190], RZ ;  /* 0x000064000e027a24 */ /* 0x001fc600078e02ff */
[----:B------:R0:W-:Y:S01]  /*5d20*/  STL [R1+0x40], R3 ;  /* 0x0000400301007387 */ /* 0x0001e20000100800 */
[----:B-1----:R-:W-:-:S03]  /*5d30*/  IMAD R0, R17, c[0x0][0x190], RZ ;  /* 0x0000640011007a24 */ /* 0x002fc600078e02ff */
[----:B------:R1:W-:Y:S01]  /*5d40*/  STL [R1+0x44], R2 ;  /* 0x0000440201007387 */ /* 0x0003e20000100800 */
[----:B0-----:R-:W-:-:S03]  /*5d50*/  IMAD R3, R16, c[0x0][0x190], RZ ;  /* 0x0000640010037a24 */ /* 0x001fc600078e02ff */
[----:B------:R0:W-:Y:S01]  /*5d60*/  STL [R1+0x48], R0 ;  /* 0x0000480001007387 */ /* 0x0001e20000100800 */
[----:B-1----:R-:W-:-:S03]  /*5d70*/  IMAD R2, R25, c[0x0][0x190], RZ ;  /* 0x0000640019027a24 */ /* 0x002fc600078e02ff */
[----:B------:R1:W-:Y:S01]  /*5d80*/  STL [R1+0x60], R3 ;  /* 0x0000600301007387 */ /* 0x0003e20000100800 */
[----:B0-----:R-:W-:-:S03]  /*5d90*/  IMAD R0, R26, c[0x0][0x190], RZ ;  /* 0x000064001a007a24 */ /* 0x001fc600078e02ff */
[----:B------:R-:W-:Y:S01]  /*5da0*/  STL [R1+0x68], R2 ;  /* 0x0000680201007387 */ /* 0x000fe20000100800 */
[----:B-1----:R-:W-:-:S03]  /*5db0*/  IMAD R3, R27, c[0x0][0x190], RZ ;  /* 0x000064001b037a24 */ /* 0x002fc600078e02ff */
[----:B------:R0:W-:Y:S04]  /*5dc0*/  STL [R1+0x78], R0 ;  /* 0x0000780001007387 */ /* 0x0001e80000100800 */
[----:B0-----:R-:W2:Y:S04]  /*5dd0*/  LDL.LU R0, [R1+0xa8] ;  /* 0x0000a80001007983 */ /* 0x001ea80000300800 */
[----:B------:R-:W-:Y:S04]  /*5de0*/  STL [R1+0x7c], R3 ;  /* 0x00007c0301007387 */ /* 0x000fe80000100800 */
[----:B------:R-:W3:Y:S01]  /*5df0*/  LDL.LU R10, [R1+0x98] ;  /* 0x00009800010a7983 */ /* 0x000ee20000300800 */
[----:B------:R-:W-:-:S05]  /*5e00*/  IMAD R2, R29, c[0x0][0x190], RZ ;  /* 0x000064001d027a24 */ /* 0x000fca00078e02ff */
[----:B------:R-:W-:Y:S04]  /*5e10*/  STL [R1+0x80], R2 ;  /* 0x0000800201007387 */ /* 0x000fe80000100800 */
[----:B---3--:R0:W-:Y:S04]  /*5e20*/  STL [R1+0x768], R10 ;  /* 0x0007680a01007387 */ /* 0x0081e80000100800 */
[----:B0-----:R-:W3:Y:S04]  /*5e30*/  LDL.LU R10, [R1+0x9c] ;  /* 0x00009c00010a7983 */ /* 0x001ee80000300800 */
[----:B------:R-:W4:Y:S04]  /*5e40*/  LDL.LU R2, [R1+0x94] ;  /* 0x0000940001027983 */ /* 0x000f280000300800 */
        /* <DEDUP_REMOVED lines=17> */
[----:B------:R-:W4:Y:S01]  /*5f60*/  LDL.LU R14, [R1+0x28] ;  /* 0x00002800010e7983 */ /* 0x000f220000300800 */
[----:B--2---:R-:W-:-:S03]  /*5f70*/  IMAD R0, R0, c[0x0][0x190], RZ ;  /* 0x0000640000007a24 */ /* 0x004fc600078e02ff */
[----:B------:R-:W2:Y:S04]  /*5f80*/  LDL.LU R17, [R1+0x24] ;  /* 0x0000240001117983 */ /* 0x000ea80000300800 */
[----:B------:R-:W2:Y:S04]  /*5f90*/  LDL.LU R16, [R1+0x20] ;  /* 0x0000200001107983 */ /* 0x000ea80000300800 */
[----:B------:R-:W2:Y:S04]  /*5fa0*/  LDL.LU R25, [R1+0x1c] ;  /* 0x00001c0001197983 */ /* 0x000ea80000300800 */
[----:B------:R-:W2:Y:S04]  /*5fb0*/  LDL.LU R26, [R1+0x18] ;  /* 0x00001800011a7983 */ /* 0x000ea80000300800 */
[----:B------:R-:W2:Y:S04]  /*5fc0*/  LDL.LU R27, [R1+0x14] ;  /* 0x00001400011b7983 */ /* 0x000ea80000300800 */
[----:B------:R-:W2:Y:S04]  /*5fd0*/  LDL.LU R29, [R1+0x10] ;  /* 0x00001000011d7983 */ /* 0x000ea80000300800 */
[----:B------:R-:W2:Y:S04]  /*5fe0*/  LDL.LU R28, [R1+0xc] ;  /* 0x00000c00011c7983 */ /* 0x000ea80000300800 */
[----:B------:R-:W2:Y:S04]  /*5ff0*/  LDL.LU R3, [R1+0x8] ;  /* 0x0000080001037983 */ /* 0x000ea80000300800 */
[----:B------:R0:W-:Y:S04]  /*6000*/  STL [R1+0x84], R0 ;  /* 0x0000840001007387 */ /* 0x0001e80000100800 */
[----:B0-----:R-:W2:Y:S01]  /*6010*/  LDL.LU R0, [R1+0x4] ;  /* 0x0000040001007983 */ /* 0x001ea20000300800 */
[----:B---3--:R-:W-:-:S05]  /*6020*/  IMAD R10, R10, c[0x0][0x190], RZ ;  /* 0x000064000a0a7a24 */ /* 0x008fca00078e02ff */
[----:B------:R0:W-:Y:S04]  /*6030*/  STL [R1+0x9c], R10 ;  /* 0x00009c0a01007387 */ /* 0x0001e80000100800 */
[----:B0-----:R-:W3:Y:S01]  /*6040*/  LDL.LU R10, [R1+0x768] ;  /* 0x00076800010a7983 */ /* 0x001ee20000300800 */
[----:B----4-:R-:W-:Y:S02]  /*6050*/  IMAD R2, R2, c[0x0][0x190], RZ ;  /* 0x0000640002027a24 */ /* 0x010fe400078e02ff */
[----:B------:R-:W-:Y:S02]  /*6060*/  IMAD R4, R4, c[0x0][0x190], RZ ;  /* 0x0000640004047a24 */ /* 0x000fe400078e02ff */
[----:B------:R-:W-:Y:S02]  /*6070*/  IMAD R5, R5, c[0x0][0x190], RZ ;  /* 0x0000640005057a24 */ /* 0x000fe400078e02ff */
[----:B------:R-:W-:-:S02]  /*6080*/  IMAD R15, R15, c[0x0][0x190], RZ ;  /* 0x000064000f0f7a24 */ /* 0x000fc400078e02ff */
[----:B------:R-:W-:Y:S02]  /*6090*/  IMAD R11, R11, c[0x0][0x190], RZ ;  /* 0x000064000b0b7a24 */ /* 0x000fe400078e02ff */
[----:B------:R-:W-:Y:S02]  /*60a0*/  IMAD R6, R6, c[0x0][0x190], RZ ;  /* 0x0000640006067a24 */ /* 0x000fe400078e02ff */
[----:B------:R-:W-:Y:S02]  /*60b0*/  IMAD R7, R7, c[0x0][0x190], RZ ;  /* 0x0000640007077a24 */ /* 0x000fe400078e02ff */
        /* <DEDUP_REMOVED lines=12> */
[----:B--2---:R-:W-:Y:S02]  /*6180*/  IMAD R17, R17, c[0x0][0x190], RZ ;  /* 0x0000640011117a24 */ /* 0x004fe400078e02ff */
[----:B------:R-:W-:Y:S02]  /*6190*/  IMAD R16, R16, c[0x0][0x190], RZ ;  /* 0x0000640010107a24 */ /* 0x000fe400078e02ff */
[----:B------:R-:W-:-:S02]  /*61a0*/  IMAD R25, R25, c[0x0][0x190], RZ ;  /* 0x0000640019197a24 */ /* 0x000fc400078e02ff */
[----:B------:R-:W-:Y:S02]  /*61b0*/  IMAD R26, R26, c[0x0][0x190], RZ ;  /* 0x000064001a1a7a24 */ /* 0x000fe400078e02ff */
[----:B------:R-:W-:Y:S02]  /*61c0*/  IMAD R27, R27, c[0x0][0x190], RZ ;  /* 0x000064001b1b7a24 */ /* 0x000fe400078e02ff */
[----:B------:R-:W-:Y:S02]  /*61d0*/  IMAD R29, R29, c[0x0][0x190], RZ ;  /* 0x000064001d1d7a24 */ /* 0x000fe400078e02ff */
[----:B---3--:R-:W-:-:S05]  /*61e0*/  IMAD R10, R10, c[0x0][0x190], RZ ;  /* 0x000064000a0a7a24 */ /* 0x008fca00078e02ff */
        /* <DEDUP_REMOVED lines=31> */
[----:B0-----:R-:W3:Y:S04]  /*63e0*/  LDL.LU R9, [R1+0x728] ;  /* 0x0007280001097983 */ /* 0x001ee80000300800 */
        /* <DEDUP_REMOVED lines=20> */
[----:B------:R-:W-:-:S02]  /*6530*/  IMAD R28, R28, c[0x0][0x190], RZ ;  /* 0x000064001c1c7a24 */ /* 0x000fc400078e02ff */
[----:B------:R-:W-:-:S03]  /*6540*/  IMAD R0, R0, c[0x0][0x190], RZ ;  /* 0x0000640000007a24 */ /* 0x000fc600078e02ff */
[----:B------:R0:W-:Y:S02]  /*6550*/  STL [R1+0xc], R28 ;  /* 0x00000c1c01007387 */ /* 0x0001e40000100800 */
[----:B0-----:R-:W-:-:S05]  /*6560*/  IMAD R28, R3, c[0x0][0x190], RZ ;  /* 0x00006400031c7a24 */ /* 0x001fca00078e02ff */
[----:B------:R0:W-:Y:S04]  /*6570*/  STL [R1+0x6c0], R28 ;  /* 0x0006c01c01007387 */ /* 0x0001e80000100800 */
[----:B------:R1:W-:Y:S04]  /*6580*/  STL [R1+0x6bc], R0 ;  /* 0x0006bc0001007387 */ /* 0x0003e80000100800 */
[----:B0-----:R-:W4:Y:S04]  /*6590*/  LDL.LU R28, [R1+0x98] ;  /* 0x00009800011c7983 */ /* 0x001f280000300800 */
[----:B-1----:R-:W4:Y:S01]  /*65a0*/  LDL.LU R0, [R1+0x94] ;  /* 0x0000940001007983 */ /* 0x002f220000300800 */
[----:B--2---:R-:W-:-:S02]  /*65b0*/  IMAD R18, R18, c[0x0][0x190], RZ ;  /* 0x0000640012127a24 */ /* 0x004fc400078e02ff */
[----:B---3--:R-:W-:Y:S02]  /*65c0*/  IMAD R9, R9, c[0x0][0x190], RZ ;  /* 0x0000640009097a24 */ /* 0x008fe400078e02ff */
[----:B----4-:R-:W-:Y:S02]  /*65d0*/  IMAD R8, R8, c[0x0][0x190], RZ ;  /* 0x0000640008087a24 */ /* 0x010fe400078e02ff */
        /* <DEDUP_REMOVED lines=8> */
[----:B------:R-:W-:-:S05]  /*6660*/  IMAD R29, R29, c[0x0][0x190], RZ ;  /* 0x000064001d1d7a24 */ /* 0x000fca00078e02ff */
        /* <DEDUP_REMOVED lines=21> */
[----:B0-----:R-:W3:Y:S04]  /*67c0*/  LDL.LU R9, [R1+0x44] ;  /* 0x0000440001097983 */ /* 0x001ee80000300800 */
[----:B------:R0:W-:Y:S04]  /*67d0*/  STL [R1+0x6dc], R18 ;  /* 0x0006dc1201007387 */ /* 0x0001e80000100800 */
[----:B0-----:R-:W4:Y:S01]  /*67e0*/  LDL.LU R18, [R1+0x40] ;  /* 0x0000400001127983 */ /* 0x001f220000300800 */
[----:B------:R-:W-:-:S02]  /*67f0*/  IMAD R19, R19, c[0x0][0x190], RZ ;  /* 0x0000640013137a24 */ /* 0x000fc400078e02ff */
[----:B------:R-:W-:Y:S02]  /*6800*/  IMAD R24, R24, c[0x0][0x190], RZ ;  /* 0x0000640018187a24 */ /* 0x000fe400078e02ff */
[----:B------:R-:W-:Y:S02]  /*6810*/  IMAD R21, R21, c[0x0][0x190], RZ ;  /* 0x0000640015157a24 */ /* 0x000fe400078e02ff */
[----:B------:R-:W-:Y:S01]  /*6820*/  IMAD R22, R22, c[0x0][0x190], RZ ;  /* 0x0000640016167a24 */ /* 0x000fe200078e02ff */
[----:B------:R-:W-:Y:S01]  /*6830*/  STL [R1+0x6e0], R19 ;  /* 0x0006e01301007387 */ /* 0x000fe20000100800 */
[----:B------:R-:W-:Y:S02]  /*6840*/  IMAD R23, R23, c[0x0][0x190], RZ ;  /* 0x0000640017177a24 */ /* 0x000fe400078e02ff */
[----:B------:R-:W-:Y:S01]  /*6850*/  IMAD R20, R20, c[0x0][0x190], RZ ;  /* 0x0000640014147a24 */ /* 0x000fe200078e02ff */
[----:B------:R-:W-:Y:S01]  /*6860*/  STL [R1+0x6e4], R24 ;  /* 0x0006e41801007387 */ /* 0x000fe20000100800 */
[----:B------:R-:W-:-:S02]  /*6870*/  IMAD R7, R7, c[0x0][0x190], RZ ;  /* 0x0000640007077a24 */ /* 0x000fc400078e02ff */
[----:B------:R-:W-:Y:S01]  /*6880*/  IMAD R6, R6, c[0x0][0x190], RZ ;  /* 0x0000640006067a24 */ /* 0x000fe200078e02ff */
[----:B------:R-:W-:Y:S04]  /*6890*/  STL [R1+0x6e8], R21 ;  /* 0x0006e81501007387 */ /* 0x000fe80000100800 */
[----:B------:R-:W-:Y:S04]  /*68a0*/  STL [R1+0x6ec], R22 ;  /* 0x0006ec1601007387 */ /* 0x000fe80000100800 */
[----:B------:R-:W-:Y:S04]  /*68b0*/  STL [R1+0x6f0], R23 ;  /* 0x0006f01701007387 */ /* 0x000fe80000100800 */
[----:B------:R-:W-:Y:S04]  /*68c0*/  STL [R1+0x6f4], R20 ;  /* 0x0006f41401007387 */ /* 0x000fe80000100800 */
[----:B------:R-:W-:Y:S04]  /*68d0*/  STL [R1+0x6f8], R7 ;  /* 0x0006f80701007387 */ /* 0x000fe80000100800 */
[----:B------:R0:W-:Y:S02]  /*68e0*/  STL [R1+0x6fc], R6 ;  /* 0x0006fc0601007387 */ /* 0x0001e40000100800 */
[----:B0-----:R-:W-:-:S05]  /*68f0*/  LEA R6, P0, R10, c[0x0][0x168], 0x1 ;  /* 0x00005a000a067a11 */ /* 0x001fca00078008ff */
[----:B------:R0:W-:Y:S04]  /*6900*/  STL [R1+0x484], R6 ;  /* 0x0004840601007387 */ /* 0x0001e80000100800 */
[----:B0-----:R-:W4:Y:S01]  /*6910*/  LDL.LU R6, [R1+0x88] ;  /* 0x0000880001067983 */ /* 0x001f220000300800 */
[----:B------:R-:W-:-:S05]  /*6920*/  IMAD R3, R2, c[0x0][0x184], RZ ;  /* 0x0000610002037a24 */ /* 0x000fca00078e02ff */
[----:B------:R-:W-:-:S04]  /*6930*/  LEA R2, P6, R3, c[0x0][0x160], 0x1 ;  /* 0x0000580003027a11 */ /* 0x000fc800078c08ff */
[----:B------:R-:W-:Y:S02]  /*6940*/  LEA.HI.X.SX32 R3, R3, c[0x0][0x164], 0x1, P6 ;  /* 0x0000590003037a11 */ /* 0x000fe400030f0eff */
[----:B------:R-:W-:Y:S02]  /*6950*/  LEA.HI.X.SX32 R10, R10, c[0x0][0x16c], 0x1, P0 ;  /* 0x00005b000a0a7a11 */ /* 0x000fe400000f0eff */
[----:B--2---:R-:W-:Y:S02]  /*6960*/  LEA R20, P4, R12, c[0x0][0x168], 0x1 ;  /* 0x00005a000c147a11 */ /* 0x004fe400078808ff */
[----:B---3--:R-:W-:Y:S02]  /*6970*/  LEA R19, P2, R9, c[0x0][0x168], 0x1 ;  /* 0x00005a0009137a11 */ /* 0x008fe400078408ff */
[----:B----4-:R-:W-:-:S05]  /*6980*/  LEA R7, P1, R18, c[0x0][0x168], 0x1 ;  /* 0x00005a0012077a11 */ /* 0x010fca00078208ff */
[----:B------:R0:W-:Y:S04]  /*6990*/  STL [R1+0x534], R7 ;  /* 0x0005340701007387 */ /* 0x0001e80000100800 */
[----:B------:R-:W-:Y:S01]  /*69a0*/  STL [R1+0x3d8], R19 ;  /* 0x0003d81301007387 */ /* 0x000fe20000100800 */
[----:B0-----:R-:W-:-:S05]  /*69b0*/  LEA R7, P3, R8, c[0x0][0x168], 0x1 ;  /* 0x00005a0008077a11 */ /* 0x001fca00078608ff */
[----:B------:R0:W-:Y:S04]  /*69c0*/  STL [R1+0x48c], R7 ;  /* 0x00048c0701007387 */ /* 0x0001e80000100800 */
[----:B0-----:R-:W2:Y:S01]  /*69d0*/  LDL.LU R7, [R1+0x74] ;  /* 0x0000740001077983 */ /* 0x001ea20000300800 */
[----:B------:R-:W-:-:S03]  /*69e0*/  LEA R19, P5, R13, c[0x0][0x168], 0x1 ;  /* 0x00005a000d137a11 */ /* 0x000fc600078a08ff */
[----:B------:R0:W-:Y:S04]  /*69f0*/  STL [R1+0x538], R20 ;  /* 0x0005381401007387 */ /* 0x0001e80000100800 */
[----:B------:R1:W-:Y:S04]  /*6a00*/  STL [R1+0x3e0], R19 ;  /* 0x0003e01301007387 */ /* 0x0003e80000100800 */
[----:B0-----:R-:W3:Y:S01]  /*6a10*/  LDL.LU R20, [R1+0x70] ;  /* 0x0000700001147983 */ /* 0x001ee20000300800 */
[----:B-1----:R-:W-:-:S05]  /*6a20*/  LEA R19, P6, R14, c[0x0][0x168], 0x1 ;  /* 0x00005a000e137a11 */ /* 0x002fca00078c08ff */
[----:B------:R0:W-:Y:S04]  /*6a30*/  STL [R1+0x494], R19 ;  /* 0x0004941301007387 */ /* 0x0001e80000100800 */
[----:B------:R1:W-:Y:S01]  /*6a40*/  STL [R1+0x3d4], R10 ;  /* 0x0003d40a01007387 */ /* 0x0003e20000100800 */
[----:B0-----:R-:W-:-:S05]  /*6a50*/  LEA R19, P0, R17, c[0x0][0x168], 0x1 ;  /* 0x00005a0011137a11 */ /* 0x001fca00078008ff */
[----:B------:R-:W-:Y:S04]  /*6a60*/  STL [R1+0x53c], R19 ;  /* 0x00053c1301007387 */ /* 0x000fe80000100800 */
[----:B------:R-:W4:Y:S01]  /*6a70*/  LDL.LU R23, [R1+0x6c] ;  /* 0x00006c0001177983 */ /* 0x000f220000300800 */
[----:B-1----:R-:W-:Y:S02]  /*6a80*/  LEA.HI.X.SX32 R10, R18, c[0x0][0x16c], 0x1, P1 ;  /* 0x00005b00120a7a11 */ /* 0x002fe400008f0eff */
[----:B------:R-:W-:-:S03]  /*6a90*/  LEA R18, P1, R16, c[0x0][0x168], 0x1 ;  /* 0x00005a0010127a11 */ /* 0x000fc600078208ff */
[----:B------:R0:W-:Y:S04]  /*6aa0*/  STL [R1+0x488], R10 ;  /* 0x0004880a01007387 */ /* 0x0001e80000100800 */
[----:B------:R-:W-:Y:S01]  /*6ab0*/  STL [R1+0x3e8], R18 ;  /* 0x0003e81201007387 */ /* 0x000fe20000100800 */
[----:B0-----:R-:W-:-:S05]  /*6ac0*/  LEA.HI.X.SX32 R10, R9, c[0x0][0x16c], 0x1, P2 ;  /* 0x00005b00090a7a11 */ /* 0x001fca00010f0eff */
[----:B------:R0:W-:Y:S04]  /*6ad0*/  STL [R1+0x384], R10 ;  /* 0x0003840a01007387 */ /* 0x0001e80000100800 */
[----:B------:R-:W4:Y:S01]  /*6ae0*/  LDL.LU R22, [R1+0x64] ;  /* 0x0000640001167983 */ /* 0x000f220000300800 */
[----:B------:R-:W-:Y:S02]  /*6af0*/  LEA R9, P2, R26, c[0x0][0x168], 0x1 ;  /* 0x00005a001a097a11 */ /* 0x000fe400078408ff */
[----:B------:R-:W-:Y:S02]  /*6b00*/  LEA.HI.X.SX32 R8, R8, c[0x0][0x16c], 0x1, P3 ;  /* 0x00005b0008087a11 */ /* 0x000fe400018f0eff */
[----:B0-----:R-:W-:Y:S01]  /*6b10*/  LEA R10, P3, R29, c[0x0][0x168], 0x1 ;  /* 0x00005a001d0a7a11 */ /* 0x001fe200078608ff */
[----:B------:R0:W-:Y:S04]  /*6b20*/  STL [R1+0x49c], R9 ;  /* 0x00049c0901007387 */ /* 0x0001e80000100800 */
[----:B------:R1:W-:Y:S04]  /*6b30*/  STL [R1+0x3dc], R8 ;  /* 0x0003dc0801007387 */ /* 0x0003e80000100800 */
[----:B------:R1:W-:Y:S04]  /*6b40*/  STL [R1+0x540], R10 ;  /* 0x0005400a01007387 */ /* 0x0003e80000100800 */
[----:B------:R-:W4:Y:S01]  /*6b50*/  LDL.LU R21, [R1+0x5c] ;  /* 0x00005c0001157983 */ /* 0x000f220000300800 */
[----:B0-----:R-:W-:-:S02]  /*6b60*/  LEA.HI.X.SX32 R9, R12, c[0x0][0x16c], 0x1, P4 ;  /* 0x00005b000c097a11 */ /* 0x001fc400020f0eff */
[----:B-1----:R-:W-:Y:S02]  /*6b70*/  LEA R8, P4, R28, c[0x0][0x168], 0x1 ;  /* 0x00005a001c087a11 */ /* 0x002fe400078808ff */
[----:B------:R-:W-:Y:S01]  /*6b80*/  LEA.HI.X.SX32 R10, R13, c[0x0][0x16c], 0x1, P5 ;  /* 0x00005b000d0a7a11 */ /* 0x000fe200028f0eff */
[----:B------:R0:W-:Y:S04]  /*6b90*/  STL [R1+0x490], R9 ;  /* 0x0004900901007387 */ /* 0x0001e80000100800 */
[----:B------:R1:W-:Y:S04]  /*6ba0*/  STL [R1+0x3f0], R8 ;  /* 0x0003f00801007387 */ /* 0x0003e80000100800 */
[----:B------:R1:W-:Y:S04]  /*6bb0*/  STL [R1+0x388], R10 ;  /* 0x0003880a01007387 */ /* 0x0003e80000100800 */
[----:B------:R-:W4:Y:S01]  /*6bc0*/  LDL.LU R24, [R1+0x58] ;  /* 0x0000580001187983 */ /* 0x000f220000300800 */
[----:B0-----:R-:W-:-:S02]  /*6bd0*/  LEA R9, P5, R0, c[0x0][0x168], 0x1 ;  /* 0x00005a0000097a11 */ /* 0x001fc400078a08ff */
[----:B-1----:R-:W-:Y:S02]  /*6be0*/  LEA.HI.X.SX32 R8, R14, c[0x0][0x16c], 0x1, P6 ;  /* 0x00005b000e087a11 */ /* 0x002fe400030f0eff */
[----:B------:R-:W-:Y:S01]  /*6bf0*/  LEA R10, P6, R27, c[0x0][0x168], 0x1 ;  /* 0x00005a001b0a7a11 */ /* 0x000fe200078c08ff */
[----:B------:R0:W-:Y:S04]  /*6c00*/  STL [R1+0x4a4], R9 ;  /* 0x0004a40901007387 */ /* 0x0001e80000100800 */
[----:B------:R1:W-:Y:S04]  /*6c10*/  STL [R1+0x3e4], R8 ;  /* 0x0003e40801007387 */ /* 0x0003e80000100800 */
[----:B------:R-:W-:Y:S01]  /*6c20*/  STL [R1+0x544], R10 ;  /* 0x0005440a01007387 */ /* 0x000fe20000100800 */
[----:B0-----:R-:W-:-:S03]  /*6c30*/  LEA.HI.X.SX32 R9, R17, c[0x0][0x16c], 0x1, P0 ;  /* 0x00005b0011097a11 */ /* 0x001fc600000f0eff */
[----:B------:R-:W4:Y:S01]  /*6c40*/  LDL.LU R19, [R1+0x54] ;  /* 0x0000540001137983 */ /* 0x000f220000300800 */
[----:B-1----:R-:W-:-:S03]  /*6c50*/  LEA R8, P0, R25, c[0x0][0x168], 0x1 ;  /* 0x00005a0019087a11 */ /* 0x002fc600078008ff */
[----:B------:R0:W-:Y:S04]  /*6c60*/  STL [R1+0x498], R9 ;  /* 0x0004980901007387 */ /* 0x0001e80000100800 */
[----:B------:R1:W-:Y:S04]  /*6c70*/  STL [R1+0x3f8], R8 ;  /* 0x0003f80801007387 */ /* 0x0003e80000100800 */
[----:B------:R-:W4:Y:S01]  /*6c80*/  LDL.LU R18, [R1+0x50] ;  /* 0x0000500001127983 */ /* 0x000f220000300800 */
[----:B0-----:R-:W-:-:S05]  /*6c90*/  LEA.HI.X.SX32 R9, R16, c[0x0][0x16c], 0x1, P1 ;  /* 0x00005b0010097a11 */ /* 0x001fca00008f0eff */
[----:B------:R0:W-:Y:S01]  /*6ca0*/  STL [R1+0x38c], R9 ;  /* 0x00038c0901007387 */ /* 0x0001e20000100800 */
[----:B-1----:R-:W-:-:S03]  /*6cb0*/  LEA R8, P1, R6, c[0x0][0x168], 0x1 ;  /* 0x00005a0006087a11 */ /* 0x002fc600078208ff */
[----:B0-----:R-:W4:Y:S01]  /*6cc0*/  LDL.LU R9, [R1+0x4c] ;  /* 0x00004c0001097983 */ /* 0x001f220000300800 */
[----:B------:R-:W-:-:S03]  /*6cd0*/  LEA.HI.X.SX32 R12, R26, c[0x0][0x16c], 0x1, P2 ;  /* 0x00005b001a0c7a11 */ /* 0x000fc600010f0eff */
[----:B------:R0:W-:Y:S04]  /*6ce0*/  STL [R1+0x4ac], R8 ;  /* 0x0004ac0801007387 */ /* 0x0001e80000100800 */
[----:B0-----:R-:W4:Y:S04]  /*6cf0*/  LDL.LU R8, [R1+0x3c] ;  /* 0x00003c0001087983 */ /* 0x001f280000300800 */
[----:B------:R0:W-:Y:S04]  /*6d00*/  STL [R1+0x3ec], R12 ;  /* 0x0003ec0c01007387 */ /* 0x0001e80000100800 */
[----:B0-----:R-:W4:Y:S01]  /*6d10*/  LDL.LU R12, [R1+0x38] ;  /* 0x00003800010c7983 */ /* 0x001f220000300800 */
[----:B------:R-:W-:-:S02]  /*6d20*/  LEA.HI.X.SX32 R14, R29, c[0x0][0x16c], 0x1, P3 ;  /* 0x00005b001d0e7a11 */ /* 0x000fc400018f0eff */
[----:B------:R-:W-:Y:S02]  /*6d30*/  LEA.HI.X.SX32 R16, R28, c[0x0][0x16c], 0x1, P4 ;  /* 0x00005b001c107a11 */ /* 0x000fe400020f0eff */
[----:B--2---:R-:W-:-:S05]  /*6d40*/  LEA R10, P2, R7, c[0x0][0x168], 0x1 ;  /* 0x00005a00070a7a11 */ /* 0x004fca00078408ff */
[----:B------:R3:W-:Y:S04]  /*6d50*/  STL [R1+0x548], R10 ;  /* 0x0005480a01007387 */ /* 0x0007e80000100800 */
[----:B------:R-:W2:Y:S04]  /*6d60*/  LDL.LU R13, [R1+0x34] ;  /* 0x00003400010d7983 */ /* 0x000ea80000300800 */
[----:B------:R0:W-:Y:S01]  /*6d70*/  STL [R1+0x4a0], R14 ;  /* 0x0004a00e01007387 */ /* 0x0001e20000100800 */
[----:B---3--:R-:W-:-:S03]  /*6d80*/  LEA R10, P3, R20, c[0x0][0x168], 0x1 ;  /* 0x00005a00140a7a11 */ /* 0x008fc600078608ff */
[----:B0-----:R-:W3:Y:S04]  /*6d90*/  LDL.LU R14, [R1+0x30] ;  /* 0x00003000010e7983 */ /* 0x001ee80000300800 */
[----:B------:R4:W-:Y:S04]  /*6da0*/  STL [R1+0x400], R10 ;  /* 0x0004000a01007387 */ /* 0x0009e80000100800 */
[----:B------:R-:W3:Y:S04]  /*6db0*/  LDL.LU R17, [R1+0x2c] ;  /* 0x00002c0001117983 */ /* 0x000ee80000300800 */
[----:B------:R0:W-:Y:S04]  /*6dc0*/  STL [R1+0x390], R16 ;  /* 0x0003901001007387 */ /* 0x0001e80000100800 */
[----:B------:R-:W3:Y:S01]  /*6dd0*/  LDL.LU R28, [R1+0x28] ;  /* 0x00002800011c7983 */ /* 0x000ee20000300800 */
[----:B----4-:R-:W-:-:S02]  /*6de0*/  LEA R10, P4, R23, c[0x0][0x168], 0x1 ;  /* 0x00005a00170a7a11 */ /* 0x010fc400078808ff */
[----:B0-----:R-:W-:-:S03]  /*6df0*/  LEA.HI.X.SX32 R16, R0, c[0x0][0x16c], 0x1, P5 ;  /* 0x00005b0000107a11 */ /* 0x001fc600028f0eff */
[----:B------:R0:W-:Y:S04]  /*6e00*/  STL [R1+0x4b4], R10 ;  /* 0x0004b40a01007387 */ /* 0x0001e80000100800 */
[----:B------:R-:W4:Y:S04]  /*6e10*/  LDL.LU R0, [R1+0x24] ;  /* 0x0000240001007983 */ /* 0x000f280000300800 */
[----:B------:R1:W-:Y:S04]  /*6e20*/  STL [R1+0x3f4], R16 ;  /* 0x0003f41001007387 */ /* 0x0003e80000100800 */
[----:B------:R-:W4:Y:S01]  /*6e30*/  LDL.LU R29, [R1+0x20] ;  /* 0x00002000011d7983 */ /* 0x000f220000300800 */
[----:B0-----:R-:W-:-:S02]  /*6e40*/  LEA R10, P5, R22, c[0x0][0x168], 0x1 ;  /* 0x00005a00160a7a11 */ /* 0x001fc400078a08ff */
[----:B-1----:R-:W-:-:S03]  /*6e50*/  LEA.HI.X.SX32 R16, R27, c[0x0][0x16c], 0x1, P6 ;  /* 0x00005b001b107a11 */ /* 0x002fc600030f0eff */
        /* <DEDUP_REMOVED lines=8> */
[----:B------:R1:W-:Y:S01]  /*6ee0*/  STL [R1+0x394], R16 ;  /* 0x0003941001007387 */ /* 0x0003e20000100800 */
[----:B0-----:R-:W-:-:S03]  /*6ef0*/  LEA R10, P0, R24, c[0x0][0x168], 0x1 ;  /* 0x00005a00180a7a11 */ /* 0x001fc600078008ff */
[----:B-1----:R-:W4:Y:S04]  /*6f00*/  LDL.LU R16, [R1+0x10] ;  /* 0x0000100001107983 */ /* 0x002f280000300800 */
[----:B------:R0:W-:Y:S04]  /*6f10*/  STL [R1+0x4bc], R10 ;  /* 0x0004bc0a01007387 */ /* 0x0001e80000100800 */
[----:B0-----:R-:W4:Y:S01]  /*6f20*/  LDL.LU R10, [R1+0xc] ;  /* 0x00000c00010a7983 */ /* 0x001f220000300800 */
[----:B------:R-:W-:Y:S02]  /*6f30*/  LEA.HI.X.SX32 R6, R6, c[0x0][0x16c], 0x1, P1 ;  /* 0x00005b0006067a11 */ /* 0x000fe400008f0eff */
[----:B------:R-:W-:-:S03]  /*6f40*/  LEA.HI.X.SX32 R7, R7, c[0x0][0x16c], 0x1, P2 ;  /* 0x00005b0007077a11 */ /* 0x000fc600010f0eff */
[----:B------:R0:W-:Y:S02]  /*6f50*/  STL [R1+0x3fc], R6 ;  /* 0x0003fc0601007387 */ /* 0x0001e40000100800 */
[----:B0-----:R-:W-:-:S05]  /*6f60*/  LEA R6, P1, R19, c[0x0][0x168], 0x1 ;  /* 0x00005a0013067a11 */ /* 0x001fca00078208ff */
[----:B------:R0:W-:Y:S01]  /*6f70*/  STL [R1+0x550], R6 ;  /* 0x0005500601007387 */ /* 0x0001e20000100800 */
[----:B------:R-:W-:-:S03]  /*6f80*/  LEA.HI.X.SX32 R20, R20, c[0x0][0x16c], 0x1, P3 ;  /* 0x00005b0014147a11 */ /* 0x000fc600018f0eff */
[----:B0-----:R-:W4:Y:S04]  /*6f90*/  LDL.LU R6, [R1+0x6fc] ;  /* 0x0006fc0001067983 */ /* 0x001f280000300800 */
        /* <DEDUP_REMOVED lines=20> */
[----:B------:R2:W-:Y:S01]  /*70e0*/  STL [R1+0x39c], R21 ;  /* 0x00039c1501007387 */ /* 0x0005e20000100800 */
[----:B------:R-:W-:Y:S02]  /*70f0*/  LEA.HI.X.SX32 R19, R19, c[0x0][0x16c], 0x1, P1 ;  /* 0x00005b0013137a11 */ /* 0x000fe400008f0eff */
[----:B------:R-:W-:Y:S02]  /*7100*/  LEA.HI.X.SX32 R18, R18, c[0x0][0x16c], 0x1, P2 ;  /* 0x00005b0012127a11 */ /* 0x000fe400010f0eff */
[----:B------:R-:W-:Y:S02]  /*7110*/  LEA.HI.X.SX32 R9, R9, c[0x0][0x16c], 0x1, P3 ;  /* 0x00005b0009097a11 */ /* 0x000fe400018f0eff */
[----:B--2---:R-:W-:-:S05]  /*7120*/  LEA R21, P6, R13, c[0x0][0x168], 0x1 ;  /* 0x00005a000d157a11 */ /* 0x004fca00078c08ff */
[----:B------:R0:W-:Y:S04]  /*7130*/  STL [R1+0x4cc], R21 ;  /* 0x0004cc1501007387 */ /* 0x0001e80000100800 */
[----:B0-----:R-:W2:Y:S04]  /*7140*/  LDL.LU R21, [R1+0x6e8] ;  /* 0x0006e80001157983 */ /* 0x001ea80000300800 */
[----:B------:R3:W-:Y:S02]  /*7150*/  STL [R1+0x40c], R24 ;  /* 0x00040c1801007387 */ /* 0x0007e40000100800 */
[----:B---3--:R-:W-:-:S05]  /*7160*/  LEA R24, P0, R14, c[0x0][0x168], 0x1 ;  /* 0x00005a000e187a11 */ /* 0x008fca00078008ff */
[----:B------:R0:W-:Y:S04]  /*7170*/  STL [R1+0x558], R24 ;  /* 0x0005581801007387 */ /* 0x0001e80000100800 */
[----:B0-----:R-:W3:Y:S04]  /*7180*/  LDL.LU R24, [R1+0x6e4] ;  /* 0x0006e40001187983 */ /* 0x001ee80000300800 */
[----:B------:R0:W-:Y:S02]  /*7190*/  STL [R1+0x4c0], R19 ;  /* 0x0004c01301007387 */ /* 0x0001e40000100800 */
[----:B0-----:R-:W-:-:S05]  /*71a0*/  LEA R19, P1, R17, c[0x0][0x168], 0x1 ;  /* 0x00005a0011137a11 */ /* 0x001fca00078208ff */
[----:B------:R0:W-:Y:S04]  /*71b0*/  STL [R1+0x420], R19 ;  /* 0x0004201301007387 */ /* 0x0001e80000100800 */
[----:B0-----:R-:W2:Y:S04]  /*71c0*/  LDL.LU R19, [R1+0x6e0] ;  /* 0x0006e00001137983 */ /* 0x001ea80000300800 */
[----:B------:R0:W-:Y:S02]  /*71d0*/  STL [R1+0x3a0], R18 ;  /* 0x0003a01201007387 */ /* 0x0001e40000100800 */
[----:B0-----:R-:W-:-:S05]  /*71e0*/  LEA R18, P2, R28, c[0x0][0x168], 0x1 ;  /* 0x00005a001c127a11 */ /* 0x001fca00078408ff */
[----:B------:R0:W-:Y:S01]  /*71f0*/  STL [R1+0x4d4], R18 ;  /* 0x0004d41201007387 */ /* 0x0001e20000100800 */
[----:B------:R-:W-:-:S03]  /*7200*/  LEA.HI.X.SX32 R8, R8, c[0x0][0x16c], 0x1, P4 ;  /* 0x00005b0008087a11 */ /* 0x000fc600020f0eff */
[----:B0-----:R-:W2:Y:S04]  /*7210*/  LDL.LU R18, [R1+0x6dc] ;  /* 0x0006dc0001127983 */ /* 0x001ea80000300800 */
[----:B------:R4:W-:Y:S02]  /*7220*/  STL [R1+0x414], R9 ;  /* 0x0004140901007387 */ /* 0x0009e40000100800 */
[----:B----4-:R-:W-:-:S05]  /*7230*/  LEA R9, P3, R0, c[0x0][0x168], 0x1 ;  /* 0x00005a0000097a11 */ /* 0x010fca00078608ff */
[----:B------:R0:W-:Y:S01]  /*7240*/  STL [R1+0x55c], R9 ;  /* 0x00055c0901007387 */ /* 0x0001e20000100800 */
[----:B------:R-:W-:-:S03]  /*7250*/  LEA.HI.X.SX32 R12, R12, c[0x0][0x16c], 0x1, P5 ;  /* 0x00005b000c0c7a11 */ /* 0x000fc600028f0eff */
[----:B0-----:R-:W4:Y:S04]  /*7260*/  LDL.LU R9, [R1+0x6d8] ;  /* 0x0006d80001097983 */ /* 0x001f280000300800 */
[----:B------:R0:W-:Y:S02]  /*7270*/  STL [R1+0x4c8], R8 ;  /* 0x0004c80801007387 */ /* 0x0001e40000100800 */
[----:B0-----:R-:W-:-:S05]  /*7280*/  LEA R8, P4, R29, c[0x0][0x168], 0x1 ;  /* 0x00005a001d087a11 */ /* 0x001fca00078808ff */
[----:B------:R0:W-:Y:S01]  /*7290*/  STL [R1+0x428], R8 ;  /* 0x0004280801007387 */ /* 0x0001e20000100800 */
[----:B------:R-:W-:-:S03]  /*72a0*/  LEA.HI.X.SX32 R13, R13, c[0x0][0x16c], 0x1, P6 ;  /* 0x00005b000d0d7a11 */ /* 0x000fc600030f0eff */
[----:B0-----:R-:W2:Y:S04]  /*72b0*/  LDL.LU R8, [R1+0x6d4] ;  /* 0x0006d40001087983 */ /* 0x001ea80000300800 */
        /* <DEDUP_REMOVED lines=17> */
[----:B------:R0:W-:Y:S04]  /*73d0*/  STL [R1+0x4e4], R17 ;  /* 0x0004e41101007387 */ /* 0x0001e80000100800 */
[----:B0-----:R-:W2:Y:S04]  /*73e0*/  LDL.LU R17, [R1+0x6c4] ;  /* 0x0006c40001117983 */ /* 0x001ea80000300800 */
[----:B------:R0:W-:Y:S02]  /*73f0*/  STL [R1+0x424], R28 ;  /* 0x0004241c01007387 */ /* 0x0001e40000100800 */
[----:B0-----:R-:W-:-:S05]  /*7400*/  LEA R28, P2, R10, c[0x0][0x168], 0x1 ;  /* 0x00005a000a1c7a11 */ /* 0x001fca00078408ff */
[----:B------:R0:W-:Y:S04]  /*7410*/  STL [R1+0x564], R28 ;  /* 0x0005641c01007387 */ /* 0x0001e80000100800 */
[----:B0-----:R-:W2:Y:S01]  /*7420*/  LDL.LU R28, [R1+0x6c0] ;  /* 0x0006c000011c7983 */ /* 0x001ea20000300800 */
[----:B------:R-:W-:-:S05]  /*7430*/  LEA.HI.X.SX32 R0, R0, c[0x0][0x16c], 0x1, P3 ;  /* 0x00005b0000007a11 */ /* 0x000fca00018f0eff */
[----:B------:R2:W-:Y:S02]  /*7440*/  STL [R1+0x4d8], R0 ;  /* 0x0004d80001007387 */ /* 0x0005e40000100800 */
[----:B--2---:R-:W-:-:S05]  /*7450*/  LEA R0, P3, R28, c[0x0][0x168], 0x1 ;  /* 0x00005a001c007a11 */ /* 0x004fca00078608ff */
        /* <DEDUP_REMOVED lines=28> */
[----:B------:R2:W-:Y:S01]  /*7620*/  STL [R1+0x4e8], R10 ;  /* 0x0004e80a01007387 */ /* 0x0005e20000100800 */
[----:B------:R-:W-:Y:S02]  /*7630*/  IMAD R11, R11, c[0x0][0x190], RZ ;  /* 0x000064000b0b7a24 */ /* 0x000fe400078e02ff */
[----:B------:R-:W-:Y:S02]  /*7640*/  IMAD R15, R15, c[0x0][0x190], RZ ;  /* 0x000064000f0f7a24 */ /* 0x000fe400078e02ff */
[----:B------:R-:W-:Y:S01]  /*7650*/  IMAD R5, R5, c[0x0][0x190], RZ ;  /* 0x0000640005057a24 */ /* 0x000fe200078e02ff */
[----:B--2---:R-:W-:-:S05]  /*7660*/  LEA R10, P2, R16, c[0x0][0x168], 0x1 ;  /* 0x00005a00100a7a11 */ /* 0x004fca00078408ff */
[----:B------:R0:W-:Y:S02]  /*7670*/  STL [R1+0x448], R10 ;  /* 0x0004480a01007387 */ /* 0x0001e40000100800 */
[----:B0-----:R-:W-:Y:S02]  /*7680*/  LEA.HI.X.SX32 R10, R28, c[0x0][0x16c], 0x1, P3 ;  /* 0x00005b001c0a7a11 */ /* 0x001fe400018f0eff */
[----:B------:R0:W5:Y:S04]  /*7690*/  LDL.LU R28, [R1+0x6a4] ;  /* 0x0006a400011c7983 */ /* 0x0001680000300800 */
[----:B------:R1:W-:Y:S02]  /*76a0*/  STL [R1+0x3b4], R10 ;  /* 0x0003b40a01007387 */ /* 0x0003e40000100800 */
[----:B-1----:R-:W-:-:S05]  /*76b0*/  LEA R10, P3, R17, c[0x0][0x168], 0x1 ;  /* 0x00005a00110a7a11 */ /* 0x002fca00078608ff */
[----:B------:R1:W-:Y:S02]  /*76c0*/  STL [R1+0x4fc], R10 ;  /* 0x0004fc0a01007387 */ /* 0x0003e40000100800 */
[----:B-1----:R-:W-:Y:S02]  /*76d0*/  LEA.HI.X.SX32 R10, R0, c[0x0][0x16c], 0x1, P4 ;  /* 0x00005b00000a7a11 */ /* 0x002fe400020f0eff */
[----:B------:R0:W5:Y:S04]  /*76e0*/  LDL.LU R0, [R1+0x6a0] ;  /* 0x0006a00001007983 */ /* 0x0001680000300800 */
[----:B------:R1:W-:Y:S02]  /*76f0*/  STL [R1+0x43c], R10 ;  /* 0x00043c0a01007387 */ /* 0x0003e40000100800 */
[----:B-1----:R-:W-:-:S05]  /*7700*/  LEA R10, P4, R14, c[0x0][0x168], 0x1 ;  /* 0x00005a000e0a7a11 */ /* 0x002fca00078808ff */
[----:B------:R1:W-:Y:S02]  /*7710*/  STL [R1+0x570], R10 ;  /* 0x0005700a01007387 */ /* 0x0003e40000100800 */
[----:B-1----:R-:W-:Y:S02]  /*7720*/  LEA.HI.X.SX32 R10, R29, c[0x0][0x16c], 0x1, P5 ;  /* 0x00005b001d0a7a11 */ /* 0x002fe400028f0eff */
[----:B------:R-:W2:Y:S04]  /*7730*/  LDL.LU R29, [R1+0x69c] ;  /* 0x00069c00011d7983 */ /* 0x000ea80000300800 */
[----:B------:R1:W-:Y:S02]  /*7740*/  STL [R1+0x4f0], R10 ;  /* 0x0004f00a01007387 */ /* 0x0003e40000100800 */
[----:B-1----:R-:W-:-:S05]  /*7750*/  LEA R10, P5, R13, c[0x0][0x168], 0x1 ;  /* 0x00005a000d0a7a11 */ /* 0x002fca00078a08ff */
[----:B------:R1:W-:Y:S02]  /*7760*/  STL [R1+0x450], R10 ;  /* 0x0004500a01007387 */ /* 0x0003e40000100800 */
[----:B-1----:R-:W-:Y:S02]  /*7770*/  LEA.HI.X.SX32 R10, R27, c[0x0][0x16c], 0x1, P6 ;  /* 0x00005b001b0a7a11 */ /* 0x002fe400030f0eff */
[----:B------:R-:W-:-:S03]  /*7780*/  LEA R27, P6, R12, c[0x0][0x168], 0x1 ;  /* 0x00005a000c1b7a11 */ /* 0x000fc600078c08ff */
[----:B------:R1:W-:Y:S04]  /*7790*/  STL [R1+0x3b8], R10 ;  /* 0x0003b80a01007387 */ /* 0x0003e80000100800 */
[----:B------:R0:W-:Y:S01]  /*77a0*/  STL [R1+0x504], R27 ;  /* 0x0005041b01007387 */ /* 0x0001e20000100800 */
[----:B-1----:R-:W-:Y:S02]  /*77b0*/  LEA.HI.X.SX32 R10, R26, c[0x0][0x16c], 0x1, P0 ;  /* 0x00005b001a0a7a11 */ /* 0x002fe400000f0eff */
[----:B------:R-:W-:Y:S02]  /*77c0*/  LEA.HI.X.SX32 R26, R25, c[0x0][0x16c], 0x1, P1 ;  /* 0x00005b00191a7a11 */ /* 0x000fe400008f0eff */
[----:B0-----:R-:W-:Y:S01]  /*77d0*/  LEA R27, P0, R8, c[0x0][0x168], 0x1 ;  /* 0x00005a00081b7a11 */ /* 0x001fe200078008ff */
[----:B------:R4:W-:Y:S01]  /*77e0*/  STL [R1+0x444], R10 ;  /* 0x0004440a01007387 */ /* 0x0009e20000100800 */
[----:B------:R-:W-:-:S03]  /*77f0*/  LEA.HI.X.SX32 R25, R16, c[0x0][0x16c], 0x1, P2 ;  /* 0x00005b0010197a11 */ /* 0x000fc600010f0eff */
[----:B------:R-:W-:Y:S01]  /*7800*/  STL [R1+0x574], R27 ;  /* 0x0005741b01007387 */ /* 0x000fe20000100800 */
[----:B------:R-:W-:Y:S02]  /*7810*/  LEA R16, P2, R18, c[0x0][0x168], 0x1 ;  /* 0x00005a0012107a11 */ /* 0x000fe400078408ff */
[----:B----4-:R-:W-:Y:S01]  /*7820*/  LEA R10, P1, R9, c[0x0][0x168], 0x1 ;  /* 0x00005a00090a7a11 */ /* 0x010fe200078208ff */
[----:B------:R-:W-:Y:S04]  /*7830*/  STL [R1+0x4f8], R26 ;  /* 0x0004f81a01007387 */ /* 0x000fe80000100800 */
[----:B------:R0:W-:Y:S04]  /*7840*/  STL [R1+0x458], R10 ;  /* 0x0004580a01007387 */ /* 0x0001e80000100800 */
[----:B------:R-:W-:Y:S01]  /*7850*/  STL [R1+0x3bc], R25 ;  /* 0x0003bc1901007387 */ /* 0x000fe20000100800 */
[----:B0-----:R-:W-:-:S03]  /*7860*/  LEA.HI.X.SX32 R10, R17, c[0x0][0x16c], 0x1, P3 ;  /* 0x00005b00110a7a11 */ /* 0x001fc600018f0eff */
[----:B------:R0:W-:Y:S01]  /*7870*/  STL [R1+0x50c], R16 ;  /* 0x00050c1001007387 */ /* 0x0001e20000100800 */
[----:B------:R-:W-:-:S03]  /*7880*/  LEA R17, P3, R19, c[0x0][0x168], 0x1 ;  /* 0x00005a0013117a11 */ /* 0x000fc600078608ff */
[----:B------:R3:W-:Y:S01]  /*7890*/  STL [R1+0x44c], R10 ;  /* 0x00044c0a01007387 */ /* 0x0007e20000100800 */
[----:B0-----:R-:W-:-:S03]  /*78a0*/  LEA.HI.X.SX32 R16, R14, c[0x0][0x16c], 0x1, P4 ;  /* 0x00005b000e107a11 */ /* 0x001fc600020f0eff */
[----:B------:R-:W-:Y:S01]  /*78b0*/  STL [R1+0x578], R17 ;  /* 0x0005781101007387 */ /* 0x000fe20000100800 */
[----:B---3--:R-:W-:-:S03]  /*78c0*/  LEA R10, P4, R24, c[0x0][0x168], 0x1 ;  /* 0x00005a00180a7a11 */ /* 0x008fc600078808ff */
[----:B------:R-:W-:Y:S01]  /*78d0*/  STL [R1+0x500], R16 ;  /* 0x0005001001007387 */ /* 0x000fe20000100800 */
[----:B------:R-:W-:Y:S02]  /*78e0*/  LEA.HI.X.SX32 R14, R13, c[0x0][0x16c], 0x1, P5 ;  /* 0x00005b000d0e7a11 */ /* 0x000fe400028f0eff */
[----:B------:R-:W-:Y:S01]  /*78f0*/  LEA R13, P5, R21, c[0x0][0x168], 0x1 ;  /* 0x00005a00150d7a11 */ /* 0x000fe200078a08ff */
[----:B------:R0:W-:Y:S01]  /*7900*/  STL [R1+0x460], R10 ;  /* 0x0004600a01007387 */ /* 0x0001e20000100800 */
[----:B------:R-:W-:-:S03]  /*7910*/  LEA.HI.X.SX32 R8, R8, c[0x0][0x16c], 0x1, P0 ;  /* 0x00005b0008087a11 */ /* 0x000fc600000f0eff */
[----:B------:R-:W-:Y:S01]  /*7920*/  STL [R1+0x3c0], R14 ;  /* 0x0003c00e01007387 */ /* 0x000fe20000100800 */
[----:B0-----:R-:W-:-:S03]  /*7930*/  LEA.HI.X.SX32 R10, R12, c[0x0][0x16c], 0x1, P6 ;  /* 0x00005b000c0a7a11 */ /* 0x001fc600030f0eff */
[----:B------:R-:W-:Y:S01]  /*7940*/  STL [R1+0x514], R13 ;  /* 0x0005140d01007387 */ /* 0x000fe20000100800 */
[----:B------:R-:W-:-:S03]  /*7950*/  LEA R12, P6, R22, c[0x0][0x168], 0x1 ;  /* 0x00005a00160c7a11 */ /* 0x000fc600078c08ff */
[----:B------:R0:W-:Y:S01]  /*7960*/  STL [R1+0x454], R10 ;  /* 0x0004540a01007387 */ /* 0x0001e20000100800 */
[----:B------:R-:W-:-:S03]  /*7970*/  LEA.HI.X.SX32 R9, R9, c[0x0][0x16c], 0x1, P1 ;  /* 0x00005b0009097a11 */ /* 0x000fc600008f0eff */
[----:B------:R-:W-:Y:S01]  /*7980*/  STL [R1+0x57c], R12 ;  /* 0x00057c0c01007387 */ /* 0x000fe20000100800 */
[----:B0-----:R-:W-:-:S03]  /*7990*/  LEA R10, P0, R23, c[0x0][0x168], 0x1 ;  /* 0x00005a00170a7a11 */ /* 0x001fc600078008ff */
[----:B------:R0:W-:Y:S04]  /*79a0*/  STL [R1+0x508], R8 ;  /* 0x0005080801007387 */ /* 0x0001e80000100800 */
[----:B------:R1:W-:Y:S04]  /*79b0*/  STL [R1+0x468], R10 ;  /* 0x0004680a01007387 */ /* 0x0003e80000100800 */
[----:B------:R3:W-:Y:S01]  /*79c0*/  STL [R1+0x3c4], R9 ;  /* 0x0003c40901007387 */ /* 0x0007e20000100800 */
[----:B0-----:R-:W-:Y:S02]  /*79d0*/  LEA R8, P1, R20, c[0x0][0x168], 0x1 ;  /* 0x00005a0014087a11 */ /* 0x001fe400078208ff */
[----:B-1----:R-:W-:-:S03]  /*79e0*/  LEA.HI.X.SX32 R10, R18, c[0x0][0x16c], 0x1, P2 ;  /* 0x00005b00120a7a11 */ /* 0x002fc600010f0eff */
[----:B------:R0:W-:Y:S01]  /*79f0*/  STL [R1+0x51c], R8 ;  /* 0x00051c0801007387 */ /* 0x0001e20000100800 */
[----:B---3--:R-:W-:-:S03]  /*7a00*/  LEA R9, P2, R7, c[0x0][0x168], 0x1 ;  /* 0x00005a0007097a11 */ /* 0x008fc600078408ff */
[----:B------:R1:W-:Y:S04]  /*7a10*/  STL [R1+0x45c], R10 ;  /* 0x00045c0a01007387 */ /* 0x0003e80000100800 */
[----:B------:R3:W-:Y:S01]  /*7a20*/  STL [R1+0x580], R9 ;  /* 0x0005800901007387 */ /* 0x0007e20000100800 */
[----:B0-----:R-:W-:Y:S02]  /*7a30*/  LEA.HI.X.SX32 R8, R19, c[0x0][0x16c], 0x1, P3 ;  /* 0x00005b0013087a11 */ /* 0x001fe400018f0eff */
[----:B-1----:R-:W-:-:S03]  /*7a40*/  LEA R10, P3, R6, c[0x0][0x168], 0x1 ;  /* 0x00005a00060a7a11 */ /* 0x002fc600078608ff */
[----:B------:R0:W-:Y:S01]  /*7a50*/  STL [R1+0x510], R8 ;  /* 0x0005100801007387 */ /* 0x0001e20000100800 */
[----:B---3--:R-:W-:-:S03]  /*7a60*/  LEA.HI.X.SX32 R9, R24, c[0x0][0x16c], 0x1, P4 ;  /* 0x00005b0018097a11 */ /* 0x008fc600020f0eff */
[----:B------:R1:W-:Y:S04]  /*7a70*/  STL [R1+0x470], R10 ;  /* 0x0004700a01007387 */ /* 0x0003e80000100800 */
[----:B------:R3:W-:Y:S01]  /*7a80*/  STL [R1+0x3c8], R9 ;  /* 0x0003c80901007387 */ /* 0x0007e20000100800 */
[----:B0-----:R-:W-:Y:S02]  /*7a90*/  LEA R8, P4, R11, c[0x0][0x168], 0x1 ;  /* 0x00005a000b087a11 */ /* 0x001fe400078808ff */
[----:B-1----:R-:W-:-:S03]  /*7aa0*/  LEA.HI.X.SX32 R10, R21, c[0x0][0x16c], 0x1, P5 ;  /* 0x00005b00150a7a11 */ /* 0x002fc600028f0eff */
[----:B------:R0:W-:Y:S01]  /*7ab0*/  STL [R1+0x524], R8 ;  /* 0x0005240801007387 */ /* 0x0001e20000100800 */
[----:B---3--:R-:W-:-:S03]  /*7ac0*/  LEA R9, P5, R15, c[0x0][0x168], 0x1 ;  /* 0x00005a000f097a11 */ /* 0x008fc600078a08ff */
[----:B------:R1:W-:Y:S04]  /*7ad0*/  STL [R1+0x464], R10 ;  /* 0x0004640a01007387 */ /* 0x0003e80000100800 */
[----:B------:R-:W3:Y:S01]  /*7ae0*/  LDL R26, [R1+0x330] ;  /* 0x00033000011a7983 */ /* 0x000ee20000100800 */
[----:B0-----:R-:W-:-:S03]  /*7af0*/  LEA.HI.X.SX32 R8, R22, c[0x0][0x16c], 0x1, P6 ;  /* 0x00005b0016087a11 */ /* 0x001fc600030f0eff */
[----:B------:R0:W-:Y:S01]  /*7b00*/  STL [R1+0x528], R9 ;  /* 0x0005280901007387 */ /* 0x0001e20000100800 */
[----:B-1----:R-:W-:-:S03]  /*7b10*/  LEA R10, P6, R5, c[0x0][0x168], 0x1 ;  /* 0x00005a00050a7a11 */ /* 0x002fc600078c08ff */
[----:B------:R-:W-:Y:S01]  /*7b20*/  STL [R1+0x518], R8 ;  /* 0x0005180801007387 */ /* 0x000fe20000100800 */
[----:B0-----:R-:W-:-:S03]  /*7b30*/  LEA.HI.X.SX32 R9, R23, c[0x0][0x16c], 0x1, P0 ;  /* 0x00005b0017097a11 */ /* 0x001fc600000f0eff */
[----:B------:R0:W-:Y:S04]  /*7b40*/  STL [R1+0x52c], R10 ;  /* 0x00052c0a01007387 */ /* 0x0001e80000100800 */
[----:B------:R-:W4:Y:S04]  /*7b50*/  LDL R27, [R1+0x334] ;  /* 0x00033400011b7983 */ /* 0x000f280000100800 */
[----:B------:R1:W-:Y:S04]  /*7b60*/  STL [R1+0x3cc], R9 ;  /* 0x0003cc0901007387 */ /* 0x0003e80000100800 */
[----:B0-----:R-:W2:Y:S01]  /*7b70*/  LDL R10, [R1+0x338] ;  /* 0x00033800010a7983 */ /* 0x001ea20000100800 */
[----:B------:R-:W-:Y:S01]  /*7b80*/  IMAD R4, R4, c[0x0][0x190], RZ ;  /* 0x0000640004047a24 */ /* 0x000fe200078e02ff */
[----:B------:R-:W-:-:S04]  /*7b90*/  LEA.HI.X.SX32 R12, R20, c[0x0][0x16c], 0x1, P1 ;  /* 0x00005b00140c7a11 */ /* 0x000fc800008f0eff */
[----:B------:R-:W-:Y:S02]  /*7ba0*/  LEA R8, P0, R4, c[0x0][0x168], 0x1 ;  /* 0x00005a0004087a11 */ /* 0x000fe400078008ff */
[----:B-1----:R-:W-:-:S03]  /*7bb0*/  LEA.HI.X.SX32 R9, R7, c[0x0][0x16c], 0x1, P2 ;  /* 0x00005b0007097a11 */ /* 0x002fc600010f0eff */
[----:B------:R0:W-:Y:S01]  /*7bc0*/  STL [R1+0x530], R8 ;  /* 0x0005300801007387 */ /* 0x0001e20000100800 */
[----:B------:R-:W-:Y:S02]  /*7bd0*/  LEA.HI.X.SX32 R7, R11, c[0x0][0x16c], 0x1, P4 ;  /* 0x00005b000b077a11 */ /* 0x000fe400020f0eff */
[----:B------:R-:W-:Y:S01]  /*7be0*/  LEA.HI.X.SX32 R5, R5, c[0x0][0x16c], 0x1, P6 ;  /* 0x00005b0005057a11 */ /* 0x000fe200030f0eff */
[----:B------:R-:W-:Y:S01]  /*7bf0*/  STL [R1+0x46c], R12 ;  /* 0x00046c0c01007387 */ /* 0x000fe20000100800 */
[----:B------:R-:W-:Y:S02]  /*7c00*/  LEA.HI.X.SX32 R4, R4, c[0x0][0x16c], 0x1, P0 ;  /* 0x00005b0004047a11 */ /* 0x000fe400000f0eff */
[----:B0-----:R-:W-:Y:S02]  /*7c10*/  LEA.HI.X.SX32 R8, R6, c[0x0][0x16c], 0x1, P3 ;  /* 0x00005b0006087a11 */ /* 0x001fe400018f0eff */
[----:B------:R-:W-:Y:S01]  /*7c20*/  LEA.HI.X.SX32 R6, R15, c[0x0][0x16c], 0x1, P5 ;  /* 0x00005b000f067a11 */ /* 0x000fe200028f0eff */
[----:B------:R-:W-:Y:S04]  /*7c30*/  STL [R1+0x520], R9 ;  /* 0x0005200901007387 */ /* 0x000fe80000100800 */
[----:B------:R-:W-:Y:S04]  /*7c40*/  STL [R1+0x3d0], R8 ;  /* 0x0003d00801007387 */ /* 0x000fe80000100800 */
[----:B------:R-:W-:Y:S04]  /*7c50*/  STL [R1+0x474], R7 ;  /* 0x0004740701007387 */ /* 0x000fe80000100800 */
[----:B------:R3:W-:Y:S04]  /*7c60*/  STL [R1+0x478], R6 ;  /* 0x0004780601007387 */ /* 0x0007e80000100800 */
[----:B------:R0:W-:Y:S04]  /*7c70*/  STL [R1+0x47c], R5 ;  /* 0x00047c0501007387 */ /* 0x0001e80000100800 */
[----:B------:R-:W-:Y:S04]  /*7c80*/  STL [R1+0xa8], RZ ;  /* 0x0000a8ff01007387 */ /* 0x000fe80000100800 */
[----:B------:R1:W-:Y:S04]  /*7c90*/  STL [R1+0x480], R4 ;  /* 0x0004800401007387 */ /* 0x0003e80000100800 */
[----:B------:R-:W-:Y:S04]  /*7ca0*/  STL [R1+0xac], RZ ;  /* 0x0000acff01007387 */ /* 0x000fe80000100800 */
        /* <DEDUP_REMOVED lines=15> */
[----:B------:R-:W-:Y:S01]  /*7da0*/  STL [R1+0x1ec], RZ ;  /* 0x0001ecff01007387 */ /* 0x000fe20000100800 */
[----:B---3--:R-:W-:-:S02]  /*7db0*/  LOP3.LUT R6, R26, 0x20, RZ, 0x3c, !PT ;  /* 0x000000201a067812 */ /* 0x008fc400078e3cff */
[C---:B0-----:R-:W-:Y:S02]  /*7dc0*/  LOP3.LUT R5, R26.reuse, 0x40, RZ, 0x3c, !PT ;  /* 0x000000401a057812 */ /* 0x041fe400078e3cff */
[----:B-1----:R-:W-:Y:S01]  /*7dd0*/  LOP3.LUT R4, R26, 0x60, RZ, 0x3c, !PT ;  /* 0x000000601a047812 */ /* 0x002fe200078e3cff */
[----:B------:R-:W-:Y:S04]  /*7de0*/  STL [R1+0x590], R6 ;  /* 0x0005900601007387 */ /* 0x000fe80000100800 */
[----:B------:R4:W-:Y:S04]  /*7df0*/  STL [R1+0x58c], R5 ;  /* 0x00058c0501007387 */ /* 0x0009e80000100800 */
[----:B------:R2:W-:Y:S01]  /*7e00*/  STL [R1+0x588], R4 ;  /* 0x0005880401007387 */ /* 0x0005e20000100800 */
[----:B----4-:R-:W-:-:S02]  /*7e10*/  LOP3.LUT R5, R27, 0x40, RZ, 0x3c, !PT ;  /* 0x000000401b057812 */ /* 0x010fc400078e3cff */
[----:B--2---:R-:W-:-:S05]  /*7e20*/  LOP3.LUT R4, R10, 0x40, RZ, 0x3c, !PT ;  /* 0x000000400a047812 */ /* 0x004fca00078e3cff */
[----:B------:R0:W-:Y:S04]  /*7e30*/  STL [R1+0x370], R4 ;  /* 0x0003700401007387 */ /* 0x0001e80000100800 */
[----:B------:R0:W-:Y:S01]  /*7e40*/  STL [R1+0x33c], R5 ;  /* 0x00033c0501007387 */ /* 0x0001e20000100800 */
[----:B------:R-:W-:-:S03]  /*7e50*/  LOP3.LUT R6, R29, 0x40, RZ, 0x3c, !PT ;  /* 0x000000401d067812 */ /* 0x000fc600078e3cff */
.L_x_3:
[----:B0-----:R-:W0:Y:S01]  /*7e60*/  S2R R4, SR_TID.X ;  /* 0x0000000000047919 */ /* 0x001e220000002100 */
[----:B------:R-:W-:-:S03]  /*7e70*/  PRMT R17, RZ, 0x7610, R17 ;  /* 0x00007610ff117816 */ /* 0x000fc60000000011 */
[----:B------:R-:W1:Y:S04]  /*7e80*/  S2R R6, SR_TID.X ;  /* 0x0000000000067919 */ /* 0x000e680000002100 */
[----:B------:R-:W2:Y:S04]  /*7e90*/  S2R R15, SR_TID.X ;  /* 0x00000000000f7919 */ /* 0x000ea80000002100 */
[----:B------:R-:W-:Y:S01]  /*7ea0*/  STL [R1+0x1020], R21 ;  /* 0x0010201501007387 */ /* 0x000fe20000100800 */
[----:B-----5:R-:W-:Y:S02]  /*7eb0*/  PRMT R13, RZ, 0x7610, R13 ;  /* 0x00007610ff0d7816 */ /* 0x020fe4000000000d */
[----:B------:R-:W-:-:S02]  /*7ec0*/  PRMT R12, RZ, 0x7610, R12 ;  /* 0x00007610ff0c7816 */ /* 0x000fc4000000000c */
[----:B------:R-:W-:Y:S01]  /*7ed0*/  PRMT R23, RZ, 0x7610, R23 ;  /* 0x00007610ff177816 */ /* 0x000fe20000000017 */
[----:B------:R-:W3:Y:S04]  /*7ee0*/  S2R R11, SR_TID.X ;  /* 0x00000000000b7919 */ /* 0x000ee80000002100 */
[----:B------:R-:W-:Y:S01]  /*7ef0*/  STL [R1+0x100c], R27 ;  /* 0x00100c1b01007387 */ /* 0x000fe20000100800 */
[----:B0-----:R-:W-:-:S03]  /*7f00*/  SHF.R.U32.HI R5, RZ, 0x7, R4 ;  /* 0x00000007ff057819 */ /* 0x001fc60000011604 */
[----:B------:R-:W-:Y:S01]  /*7f10*/  STL [R1+0x1014], R27 ;  /* 0x0010141b01007387 */ /* 0x000fe20000100800 */
[----:B------:R-:W-:Y:S02]  /*7f20*/  SGXT.U32 R5, R5, 0x1 ;  /* 0x000000010505781a */ /* 0x000fe40000000000 */
[----:B-1----:R-:W-:Y:S01]  /*7f30*/  SHF.R.U32.HI R6, RZ, 0x7, R6 ;  /* 0x00000007ff067819 */ /* 0x002fe20000011606 */
[----:B------:R-:W-:Y:S01]  /*7f40*/  STL [R1+0x1008], R26 ;  /* 0x0010081a01007387 */ /* 0x000fe20000100800 */
[C---:B------:R-:W-:Y:S01]  /*7f50*/  LOP3.LUT R7, R5.reuse, 0x8, RZ, 0xfc, !PT ;  /* 0x0000000805077812 */ /* 0x040fe200078efcff */
[----:B------:R-:W-:Y:S01]  /*7f60*/  IMAD R4, R5, c[0x0][0x188], RZ ;  /* 0x0000620005047a24 */ /* 0x000fe200078e02ff */
[----:B------:R-:W-:Y:S01]  /*7f70*/  SGXT.U32 R6, R6, 0x1 ;  /* 0x000000010606781a */ /* 0x000fe20000000000 */
[----:B------:R-:W-:Y:S01]  /*7f80*/  STL [R1+0x1010], R26 ;  /* 0x0010101a01007387 */ /* 0x000fe20000100800 */
[----:B------:R-:W-:Y:S01]  /*7f90*/  ISETP.GE.AND P1, PT, R7, UR4, PT ;  /* 0x0000000407007c0c */ /* 0x000fe2000bf26270 */
[----:B------:R-:W-:Y:S01]  /*7fa0*/  IMAD.WIDE R4, R4, 0x2, R2 ;  /* 0x0000000204047825 */ /* 0x000fe200078e0202 */
[C---:B------:R-:W-:Y:S01]  /*7fb0*/  LOP3.LUT R8, R6.reuse, 0x8, RZ, 0xfc, !PT ;  /* 0x0000000806087812 */ /* 0x040fe200078efcff */
[----:B------:R3:W-:Y:S01]  /*7fc0*/  STL [R1+0x1018], R26 ;  /* 0x0010181a01007387 */ /* 0x0007e20000100800 */
[----:B------:R-:W-:-:S02]  /*7fd0*/  LOP3.LUT R7, R6, 0x10, RZ, 0xfc, !PT ;  /* 0x0000001006077812 */ /* 0x000fc400078efcff */
[----:B--2---:R-:W-:Y:S01]  /*7fe0*/  SHF.R.U32.HI R14, RZ, 0x7, R15 ;  /* 0x00000007ff0e7819 */ /* 0x004fe2000001160f */
[----:B------:R-:W0:Y:S03]  /*7ff0*/  S2R R6, SR_TID.X ;  /* 0x0000000000067919 */ /* 0x000e260000002100 */
[----:B------:R-:W-:Y:S01]  /*8000*/  SGXT.U32 R14, R14, 0x1 ;  /* 0x000000010e0e781a */ /* 0x000fe20000000000 */
[----:B------:R-:W-:Y:S01]  /*8010*/  IMAD R8, R8, c[0x0][0x188], RZ ;  /* 0x0000620008087a24 */ /* 0x000fe200078e02ff */
[----:B------:R-:W-:Y:S01]  /*8020*/  PRMT R19, RZ, 0x7610, R19 ;  /* 0x00007610ff137816 */ /* 0x000fe20000000013 */
[----:B------:R-:W-:Y:S01]  /*8030*/  STL [R1+0x1004], R24 ;  /* 0x0010041801007387 */ /* 0x000fe20000100800 */
[----:B------:R-:W-:Y:S02]  /*8040*/  ISETP.GE.AND P0, PT, R14, UR4, PT ;  /* 0x000000040e007c0c */ /* 0x000fe4000bf06270 */
[----:B------:R-:W-:Y:S01]  /*8050*/  ISETP.GE.AND P2, PT, R7, UR4, PT ;  /* 0x0000000407007c0c */ /* 0x000fe2000bf46270 */
[----:B------:R1:W-:Y:S01]  /*8060*/  STL [R1+0x101c], R24 ;  /* 0x00101c1801007387 */ /* 0x0003e20000100800 */
[----:B---3--:R-:W-:-:S02]  /*8070*/  SHF.R.U32.HI R26, RZ, 0x7, R11 ;  /* 0x00000007ff1a7819 */ /* 0x008fc4000001160b */
[----:B------:R-:W-:Y:S01]  /*8080*/  PRMT R21, RZ, 0x7610, R21 ;  /* 0x00007610ff157816 */ /* 0x000fe20000000015 */
[----:B------:R-:W-:Y:S06]  /*8090*/  STL [R1+0x1000], R25 ;  /* 0x0010001901007387 */ /* 0x000fec0000100800 */
[----:B------:R2:W3:Y:S01]  /*80a0*/  @!P0 LDG.E.U16 R17, [R4.64] ;  /* 0x0000000604118981 */ /* 0x0004e2000c1e1500 */
[----:B0-----:R-:W-:-:S03]  /*80b0*/  SHF.R.U32.HI R7, RZ, 0x7, R6 ;  /* 0x00000007ff077819 */ /* 0x001fc60000011606 */
[----:B------:R-:W-:Y:S01]  /*80c0*/  STL [R1+0xffc], R22 ;  /* 0x000ffc1601007387 */ /* 0x000fe20000100800 */
[----:B------:R-:W-:-:S03]  /*80d0*/  SGXT.U32 R7, R7, 0x1 ;  /* 0x000000010707781a */ /* 0x000fc60000000000 */
[----:B-----5:R-:W-:Y:S01]  /*80e0*/  STL [R1+0xff8], R28 ;  /* 0x000ff81c01007387 */ /* 0x020fe20000100800 */
[----:B--2---:R-:W-:Y:S01]  /*80f0*/  IMAD.WIDE R4, R8, 0x2, R2 ;  /* 0x0000000208047825 */ /* 0x004fe200078e0202 */
[C---:B------:R-:W-:Y:S02]  /*8100*/  LOP3.LUT R9, R7.reuse, 0x10, RZ, 0xfc, !PT ;  /* 0x0000001007097812 */ /* 0x040fe400078efcff */
[----:B------:R-:W-:Y:S01]  /*8110*/  STL [R1+0xff4], R0 ;  /* 0x000ff40001007387 */ /* 0x000fe20000100800 */
[C---:B------:R-:W-:Y:S02]  /*8120*/  LOP3.LUT R8, R7.reuse, 0x2, RZ, 0xfc, !PT ;  /* 0x0000000207087812 */ /* 0x040fe400078efcff */
[----:B------:R-:W-:Y:S02]  /*8130*/  LOP3.LUT R7, R7, 0x18, RZ, 0xfc, !PT ;  /* 0x0000001807077812 */ /* 0x000fe400078efcff */
[----:B------:R-:W-:Y:S01]  /*8140*/  SHF.R.U32.HI R6, RZ, 0x7, R6 ;  /* 0x00000007ff067819 */ /* 0x000fe20000011606 */
[----:B------:R-:W-:Y:S01]  /*8150*/  IMAD R9, R9, c[0x0][0x188], RZ ;  /* 0x0000620009097a24 */ /* 0x000fe200078e02ff */
[----:B------:R-:W-:Y:S01]  /*8160*/  ISETP.GE.AND P3, PT, R7, UR4, PT ;  /* 0x0000000407007c0c */ /* 0x000fe2000bf66270 */
[----:B------:R0:W2:Y:S04]  /*8170*/  @!P1 LDG.E.U16 R13, [R4.64] ;  /* 0x00000006040d9981 */ /* 0x0000a8000c1e1500 */
[----:B------:R-:W4:Y:S01]  /*8180*/  S2R R7, SR_TID.X ;  /* 0x0000000000077919 */ /* 0x000f220000002100 */
[----:B------:R-:W-:-:S02]  /*8190*/  SGXT.U32 R6, R6, 0x1 ;  /* 0x000000010606781a */ /* 0x000fc40000000000 */
[----:B------:R-:W-:Y:S01]  /*81a0*/  ISETP.GE.AND P0, PT, R8, UR4, PT ;  /* 0x0000000408007c0c */ /* 0x000fe2000bf06270 */
[----:B------:R-:W-:Y:S01]  /*81b0*/  STL [R1+0xff0], R16 ;  /* 0x000ff01001007387 */ /* 0x000fe20000100800 */
[C---:B------:R-:W-:Y:S01]  /*81c0*/  LOP3.LUT R8, R6.reuse, 0x4, RZ, 0xfc, !PT ;  /* 0x0000000406087812 */ /* 0x040fe200078efcff */
[----:B0-----:R-:W-:Y:S01]  /*81d0*/  IMAD.WIDE R4, R9, 0x2, R2 ;  /* 0x0000000209047825 */ /* 0x001fe200078e0202 */
[----:B------:R-:W-:Y:S01]  /*81e0*/  LOP3.LUT R6, R6, 0x20, RZ, 0xfc, !PT ;  /* 0x0000002006067812 */ /* 0x000fe200078efcff */
[----:B------:R-:W-:Y:S04]  /*81f0*/  STL [R1+0xfec], R18 ;  /* 0x000fec1201007387 */ /* 0x000fe80000100800 */
[----:B------:R0:W2:Y:S01]  /*8200*/  @!P2 LDG.E.U16 R12, [R4.64] ;  /* 0x00000006040ca981 */ /* 0x0000a2000c1e1500 */
[----:B------:R-:W-:-:S02]  /*8210*/  ISETP.GE.AND P2, PT, R6, UR4, PT ;  /* 0x0000000406007c0c */ /* 0x000fc4000bf46270 */
[----:B----4-:R-:W-:Y:S01]  /*8220*/  SHF.R.U32.HI R7, RZ, 0x7, R7 ;  /* 0x00000007ff077819 */ /* 0x010fe20000011607 */
[----:B------:R-:W-:Y:S03]  /*8230*/  STL [R1+0xf84], R29 ;  /* 0x000f841d01007387 */ /* 0x000fe60000100800 */
[----:B------:R-:W-:Y:S01]  /*8240*/  SGXT.U32 R7, R7, 0x1 ;  /* 0x000000010707781a */ /* 0x000fe20000000000 */
[----:B------:R-:W-:Y:S03]  /*8250*/  STL [R1+0xf88], R29 ;  /* 0x000f881d01007387 */ /* 0x000fe60000100800 */
[----:B------:R-:W-:Y:S01]  /*8260*/  LOP3.LUT R6, R7, 0x2, RZ, 0xfc, !PT ;  /* 0x0000000207067812 */ /* 0x000fe200078efcff */
[----:B------:R-:W-:Y:S01]  /*8270*/  STL [R1+0xf8c], R29 ;  /* 0x000f8c1d01007387 */ /* 0x000fe20000100800 */
[----:B------:R-:W-:-:S03]  /*8280*/  ISETP.GE.AND P1, PT, R8, UR4, PT ;  /* 0x0000000408007c0c */ /* 0x000fc6000bf26270 */
[----:B------:R-:W-:Y:S01]  /*8290*/  IMAD R6, R6, c[0x0][0x188], RZ ;  /* 0x0000620006067a24 */ /* 0x000fe200078e02ff */
[C---:B------:R-:W-:Y:S01]  /*82a0*/  LOP3.LUT R8, R7.reuse, 0x18, RZ, 0xfc, !PT ;  /* 0x0000001807087812 */ /* 0x040fe200078efcff */
[----:B------:R-:W-:Y:S01]  /*82b0*/  STL [R1+0xf90], R29 ;  /* 0x000f901d01007387 */ /* 0x000fe20000100800 */
[----:B------:R-:W-:Y:S01]  /*82c0*/  LOP3.LUT R10, R7, 0x4, RZ, 0xfc, !PT ;  /* 0x00000004070a7812 */ /* 0x000fe200078efcff */
[----:B------:R-:W-:Y:S01]  /*82d0*/  IMAD.WIDE R6, R6, 0x2, R2 ;  /* 0x0000000206067825 */ /* 0x000fe200078e0202 */
[----:B------:R-:W-:Y:S01]  /*82e0*/  SGXT.U32 R26, R26, 0x1 ;  /* 0x000000011a1a781a */ /* 0x000fe20000000000 */
[----:B------:R-:W-:Y:S04]  /*82f0*/  STL [R1+0xfb0], R29 ;  /* 0x000fb01d01007387 */ /* 0x000fe80000100800 */
[----:B------:R4:W2:Y:S01]  /*8300*/  @!P0 LDG.E.U16 R23, [R6.64] ;  /* 0x0000000606178981 */ /* 0x0008a2000c1e1500 */
[----:B------:R-:W-:-:S02]  /*8310*/  IMAD R10, R10, c[0x0][0x188], RZ ;  /* 0x000062000a0a7a24 */ /* 0x000fc400078e02ff */
[----:B------:R-:W-:Y:S01]  /*8320*/  IMAD R8, R8, c[0x0][0x188], RZ ;  /* 0x0000620008087a24 */ /* 0x000fe200078e02ff */
[----:B------:R-:W-:Y:S01]  /*8330*/  STL [R1+0xfc4], R29 ;  /* 0x000fc41d01007387 */ /* 0x000fe20000100800 */
[----:B0-----:R-:W-:-:S03]  /*8340*/  IMAD.WIDE R4, R10, 0x2, R2 ;  /* 0x000000020a047825 */ /* 0x001fc600078e0202 */
[----:B------:R-:W0:Y:S01]  /*8350*/  S2R R10, SR_TID.X ;  /* 0x00000000000a7919 */ /* 0x000e220000002100 */
[----:B------:R-:W-:-:S03]  /*8360*/  IMAD.WIDE R8, R8, 0x2, R2 ;  /* 0x0000000208087825 */ /* 0x000fc600078e0202 */
[----:B------:R0:W2:Y:S04]  /*8370*/  @!P1 LDG.E.U16 R21, [R4.64] ;  /* 0x0000000604159981 */ /* 0x0000a8000c1e1500 */
[----:B------:R0:W2:Y:S02]  /*8380*/  @!P3 LDG.E.U16 R19, [R8.64] ;  /* 0x000000060813b981 */ /* 0x0000a4000c1e1500 */
[--C-:B0-----:R-:W-:Y:S02]  /*8390*/  SHF.R.U32.HI R11, RZ, 0x7, R10.reuse ;  /* 0x00000007ff0b7819 */ /* 0x101fe4000001160a */
[----:B------:R-:W-:Y:S02]  /*83a0*/  SHF.R.U32.HI R10, RZ, 0x7, R10 ;  /* 0x00000007ff0a7819 */ /* 0x000fe4000001160a */
[----:B------:R-:W-:-:S02]  /*83b0*/  SGXT.U32 R11, R11, 0x1 ;  /* 0x000000010b0b781a */ /* 0x000fc40000000000 */
[----:B------:R-:W-:Y:S02]  /*83c0*/  LOP3.LUT R9, R26, 0x20, RZ, 0xfc, !PT ;  /* 0x000000201a097812 */ /* 0x000fe400078efcff */
[C---:B------:R-:W-:Y:S02]  /*83d0*/  LOP3.LUT R26, R11.reuse, 0x6, RZ, 0xfc, !PT ;  /* 0x000000060b1a7812 */ /* 0x040fe400078efcff */
[----:B------:R-:W-:Y:S02]  /*83e0*/  SGXT.U32 R10, R10, 0x1 ;  /* 0x000000010a0a781a */ /* 0x000fe40000000000 */
[----:B------:R-:W-:Y:S02]  /*83f0*/  LOP3.LUT R11, R11, 0xa, RZ, 0xfc, !PT ;  /* 0x0000000a0b0b7812 */ /* 0x000fe400078efcff */
[----:B------:R-:W-:Y:S02]  /*8400*/  ISETP.GE.AND P0, PT, R26, UR4, PT ;  /* 0x000000041a007c0c */ /* 0x000fe4000bf06270 */
[----:B------:R-:W-:-:S02]  /*8410*/  ISETP.GE.AND P1, PT, R11, UR4, PT ;  /* 0x000000040b007c0c */ /* 0x000fc4000bf26270 */
[C---:B------:R-:W-:Y:S02]  /*8420*/  LOP3.LUT R26, R10.reuse, 0x28, RZ, 0xfc, !PT ;  /* 0x000000280a1a7812 */ /* 0x040fe400078efcff */
[----:B------:R-:W-:Y:S02]  /*8430*/  LOP3.LUT R11, R10, 0xc, RZ, 0xfc, !PT ;  /* 0x0000000c0a0b7812 */ /* 0x000fe400078efcff */
[----:B------:R-:W0:Y:S01]  /*8440*/  S2R R10, SR_TID.X ;  /* 0x00000000000a7919 */ /* 0x000e220000002100 */
[----:B------:R-:W-:Y:S01]  /*8450*/  ISETP.GE.AND P3, PT, R26, UR4, PT ;  /* 0x000000041a007c0c */ /* 0x000fe2000bf66270 */
[----:B------:R-:W-:Y:S01]  /*8460*/  IMAD R9, R9, c[0x0][0x188], RZ ;  /* 0x0000620009097a24 */ /* 0x000fe200078e02ff */
[----:B----4-:R-:W-:-:S03]  /*8470*/  PRMT R6, RZ, 0x7610, R6 ;  /* 0x00007610ff067816 */ /* 0x010fc60000000006 */
[----:B------:R-:W-:Y:S01]  /*8480*/  IMAD.WIDE R8, R9, 0x2, R2 ;  /* 0x0000000209087825 */ /* 0x000fe200078e0202 */
[----:B-1----:R-:W-:-:S04]  /*8490*/  PRMT R24, RZ, 0x7610, R24 ;  /* 0x00007610ff187816 */ /* 0x002fc80000000018 */
[----:B------:R1:W4:Y:S01]  /*84a0*/  @!P2 LDG.E.U16 R6, [R8.64] ;  /* 0x000000060806a981 */ /* 0x000322000c1e1500 */
[----:B0-----:R-:W-:-:S04]  /*84b0*/  SHF.R.U32.HI R26, RZ, 0x7, R10 ;  /* 0x00000007ff1a7819 */ /* 0x001fc8000001160a */
[----:B------:R-:W-:-:S04]  /*84c0*/  SGXT.U32 R26, R26, 0x1 ;  /* 0x000000011a1a781a */ /* 0x000fc80000000000 */
[----:B------:R-:W-:Y:S02]  /*84d0*/  LOP3.LUT R5, R26, 0x6, RZ, 0xfc, !PT ;  /* 0x000000061a057812 */ /* 0x000fe400078efcff */
[----:B------:R-:W-:-:S03]  /*84e0*/  ISETP.GE.AND P2, PT, R11, UR4, PT ;  /* 0x000000040b007c0c */ /* 0x000fc6000bf46270 */
[----:B------:R-:W-:Y:S01]  /*84f0*/  IMAD R5, R5, c[0x0][0x188], RZ ;  /* 0x0000620005057a24 */ /* 0x000fe200078e02ff */
[----:B------:R-:W-:-:S03]  /*8500*/  LOP3.LUT R11, R26, 0xa, RZ, 0xfc, !PT ;  /* 0x0000000a1a0b7812 */ /* 0x000fc600078efcff */
[----:B------:R-:W-:-:S04]  /*8510*/  IMAD.WIDE R4, R5, 0x2, R2 ;  /* 0x0000000205047825 */ /* 0x000fc800078e0202 */
[----:B------:R-:W-:Y:S01]  /*8520*/  IMAD R11, R11, c[0x0][0x188], RZ ;  /* 0x000062000b0b7a24 */ /* 0x000fe200078e02ff */
[----:B------:R-:W4:Y:S03]  /*8530*/  @!P0 LDG.E.U16 R24, [R4.64] ;  /* 0x0000000604188981 */ /* 0x000f26000c1e1500 */
[----:B-1----:R-:W-:Y:S01]  /*8540*/  IMAD.WIDE R8, R11, 0x2, R2 ;  /* 0x000000020b087825 */ /* 0x002fe200078e0202 */
[----:B---3--:R-:W-:Y:S04]  /*8550*/  STL [R1+0xfe4], R17 ;  /* 0x000fe41101007387 */ /* 0x008fe80000100800 */
[----:B------:R-:W-:Y:S04]  /*8560*/  STL [R1+0xfe8], R17 ;  /* 0x000fe81101007387 */ /* 0x000fe80000100800 */
[----:B--2---:R-:W-:Y:S04]  /*8570*/  STL [R1+0xfe0], R13 ;  /* 0x000fe00d01007387 */ /* 0x004fe80000100800 */
[----:B------:R-:W-:Y:S04]  /*8580*/  STL [R1+0xfcc], R23 ;  /* 0x000fcc1701007387 */ /* 0x000fe80000100800 */
[----:B------:R-:W-:Y:S04]  /*8590*/  STL [R1+0xfd0], R23 ;  /* 0x000fd01701007387 */ /* 0x000fe80000100800 */
[----:B------:R-:W-:Y:S04]  /*85a0*/  STL [R1+0xfd4], R23 ;  /* 0x000fd41701007387 */ /* 0x000fe80000100800 */
[----:B------:R-:W-:Y:S04]  /*85b0*/  STL [R1+0xfd8], R23 ;  /* 0x000fd81701007387 */ /* 0x000fe80000100800 */
[----:B------:R0:W-:Y:S02]  /*85c0*/  STL [R1+0xfdc], R23 ;  /* 0x000fdc1701007387 */ /* 0x0001e40000100800 */
[----:B0-----:R-:W-:-:S06]  /*85d0*/  PRMT R23, RZ, 0x7610, R23 ;  /* 0x00007610ff177816 */ /* 0x001fcc0000000017 */
[----:B------:R0:W2:Y:S01]  /*85e0*/  @!P1 LDG.E.U16 R23, [R8.64] ;  /* 0x0000000608179981 */ /* 0x0000a2000c1e1500 */
[C---:B------:R-:W-:Y:S02]  /*85f0*/  LOP3.LUT R10, R26.reuse, 0x28, RZ, 0xfc, !PT ;  /* 0x000000281a0a7812 */ /* 0x040fe400078efcff */
[----:B------:R-:W-:-:S04]  /*8600*/  LOP3.LUT R26, R26, 0x30, RZ, 0xfc, !PT ;  /* 0x000000301a1a7812 */ /* 0x000fc800078efcff */
[----:B------:R-:W-:Y:S02]  /*8610*/  ISETP.GE.AND P4, PT, R26, UR4, PT ;  /* 0x000000041a007c0c */ /* 0x000fe4000bf86270 */
[----:B------:R-:W1:Y:S04]  /*8620*/  S2R R26, SR_TID.X ;  /* 0x00000000001a7919 */ /* 0x000e680000002100 */
[----:B------:R3:W-:Y:S04]  /*8630*/  STL [R1+0x1c], R21 ;  /* 0x00001c1501007387 */ /* 0x0007e80000100800 */
[----:B---3--:R-:W3:Y:S04]  /*8640*/  LDL.LU R21, [R1+0x1020] ;  /* 0x0010200001157983 */ /* 0x008ee80000300800 */
[----:B----4-:R1:W-:Y:S02]  /*8650*/  STL [R1+0x7c], R24 ;  /* 0x00007c1801007387 */ /* 0x0103e40000100800 */
[----:B-1----:R-:W-:-:S02]  /*8660*/  SHF.R.U32.HI R24, RZ, 0x7, R26 ;  /* 0x00000007ff187819 */ /* 0x002fc4000001161a */
[----:B------:R-:W-:Y:S02]  /*8670*/  SHF.R.U32.HI R26, RZ, 0x7, R26 ;  /* 0x00000007ff1a7819 */ /* 0x000fe4000001161a */
[----:B------:R-:W-:Y:S02]  /*8680*/  SGXT.U32 R24, R24, 0x1 ;  /* 0x000000011818781a */ /* 0x000fe40000000000 */
[----:B------:R-:W-:Y:S02]  /*8690*/  SGXT.U32 R26, R26, 0x1 ;  /* 0x000000011a1a781a */ /* 0x000fe40000000000 */
[C---:B0-----:R-:W-:Y:S01]  /*86a0*/  LOP3.LUT R9, R24.reuse, 0x30, RZ, 0xfc, !PT ;  /* 0x0000003018097812 */ /* 0x041fe200078efcff */
[----:B--2---:R0:W-:Y:S02]  /*86b0*/  STL [R1+0x10], R23 ;  /* 0x0000101701007387 */ /* 0x0041e40000100800 */
[----:B0-----:R-:W-:Y:S02]  /*86c0*/  LOP3.LUT R23, R24, 0xc, RZ, 0xfc, !PT ;  /* 0x0000000c18177812 */ /* 0x001fe400078efcff */
[----:B------:R-:W-:-:S02]  /*86d0*/  LOP3.LUT R24, R26, 0xe, RZ, 0xfc, !PT ;  /* 0x0000000e1a187812 */ /* 0x000fc400078efcff */
[----:B------:R-:W-:Y:S02]  /*86e0*/  LOP3.LUT R26, R26, 0x12, RZ, 0xfc, !PT ;  /* 0x000000121a1a7812 */ /* 0x000fe400078efcff */
[----:B------:R-:W-:Y:S02]  /*86f0*/  ISETP.GE.AND P0, PT, R24, UR4, PT ;  /* 0x0000000418007c0c */ /* 0x000fe4000bf06270 */
[----:B------:R-:W2:Y:S01]  /*8700*/  LDL.LU R24, [R1+0x101c] ;  /* 0x00101c0001187983 */ /* 0x000ea20000300800 */
[----:B------:R-:W-:-:S03]  /*8710*/  ISETP.GE.AND P1, PT, R26, UR4, PT ;  /* 0x000000041a007c0c */ /* 0x000fc6000bf26270 */
[----:B------:R-:W4:Y:S01]  /*8720*/  LDL.LU R26, [R1+0x1018] ;  /* 0x00101800011a7983 */ /* 0x000f220000300800 */
[----:B------:R-:W-:Y:S01]  /*8730*/  IMAD R23, R23, c[0x0][0x188], RZ ;  /* 0x0000620017177a24 */ /* 0x000fe200078e02ff */
[----:B------:R-:W-:-:S03]  /*8740*/  PRMT R27, RZ, 0x7610, R27 ;  /* 0x00007610ff1b7816 */ /* 0x000fc6000000001b */
[----:B------:R-:W-:-:S05]  /*8750*/  IMAD.WIDE R4, R23, 0x2, R2 ;  /* 0x0000000217047825 */ /* 0x000fca00078e0202 */
[----:B------:R0:W2:Y:S04]  /*8760*/  @!P2 LDG.E.U16 R27, [R4.64] ;  /* 0x00000006041ba981 */ /* 0x0000a8000c1e1500 */
[----:B------:R-:W1:Y:S04]  /*8770*/  S2R R23, SR_TID.X ;  /* 0x0000000000177919 */ /* 0x000e680000002100 */
[----:B0-----:R-:W0:Y:S01]  /*8780*/  S2R R5, SR_TID.X ;  /* 0x0000000000057919 */ /* 0x001e220000002100 */
[----:B------:R-:W-:Y:S01]  /*8790*/  IMAD R9, R9, c[0x0][0x188], RZ ;  /* 0x0000620009097a24 */ /* 0x000fe200078e02ff */
[----:B---3--:R-:W-:-:S02]  /*87a0*/  PRMT R21, RZ, 0x7610, R21 ;  /* 0x00007610ff157816 */ /* 0x008fc40000000015 */
[----:B-1----:R-:W-:-:S04]  /*87b0*/  SHF.R.U32.HI R23, RZ, 0x7, R23 ;  /* 0x00000007ff177819 */ /* 0x002fc80000011617 */
[----:B------:R-:W-:Y:S02]  /*87c0*/  SGXT.U32 R23, R23, 0x1 ;  /* 0x000000011717781a */ /* 0x000fe40000000000 */
[----:B0-----:R-:W-:Y:S02]  /*87d0*/  SHF.R.U32.HI R5, RZ, 0x7, R5 ;  /* 0x00000007ff057819 */ /* 0x001fe40000011605 */
[----:B------:R-:W-:Y:S02]  /*87e0*/  LOP3.LUT R23, R23, 0x38, RZ, 0xfc, !PT ;  /* 0x0000003817177812 */ /* 0x000fe400078efcff */
[----:B------:R-:W-:Y:S02]  /*87f0*/  SGXT.U32 R5, R5, 0x1 ;  /* 0x000000010505781a */ /* 0x000fe40000000000 */
[----:B------:R-:W-:Y:S02]  /*8800*/  ISETP.GE.AND P2, PT, R23, UR4, PT ;  /* 0x0000000417007c0c */ /* 0x000fe4000bf46270 */
[----:B------:R-:W-:Y:S01]  /*8810*/  LOP3.LUT R23, R5, 0xe, RZ, 0xfc, !PT ;  /* 0x0000000e05177812 */ /* 0x000fe200078efcff */
[----:B------:R-:W-:-:S04]  /*8820*/  IMAD.WIDE R8, R9, 0x2, R2 ;  /* 0x0000000209087825 */ /* 0x000fc800078e0202 */
[----:B------:R-:W-:Y:S01]  /*8830*/  IMAD R23, R23, c[0x0][0x188], RZ ;  /* 0x0000620017177a24 */ /* 0x000fe200078e02ff */
[----:B------:R0:W3:Y:S02]  /*8840*/  @!P4 LDG.E.U16 R21, [R8.64] ;  /* 0x000000060815c981 */ /* 0x0000e4000c1e1500 */
[----:B0-----:R-:W-:Y:S01]  /*8850*/  LOP3.LUT R9, R5, 0x12, RZ, 0xfc, !PT ;  /* 0x0000001205097812 */ /* 0x001fe200078efcff */
[----:B------:R-:W-:Y:S01]  /*8860*/  IMAD.WIDE R4, R23, 0x2, R2 ;  /* 0x0000000217047825 */ /* 0x000fe200078e0202 */
[----:B----4-:R-:W-:-:S06]  /*8870*/  PRMT R26, RZ, 0x7610, R26 ;  /* 0x00007610ff1a7816 */ /* 0x010fcc000000001a */
[----:B------:R0:W4:Y:S04]  /*8880*/  @!P0 LDG.E.U16 R26, [R4.64] ;  /* 0x00000006041a8981 */ /* 0x000128000c1e1500 */
[----:B--2---:R1:W-:Y:S04]  /*8890*/  STL [R1+0x18], R27 ;  /* 0x0000181b01007387 */ /* 0x0043e80000100800 */
[----:B-1----:R-:W2:Y:S01]  /*88a0*/  LDL.LU R27, [R1+0x1014] ;  /* 0x00101400011b7983 */ /* 0x002ea20000300800 */
[----:B------:R-:W-:-:S03]  /*88b0*/  IMAD R9, R9, c[0x0][0x188], RZ ;  /* 0x0000620009097a24 */ /* 0x000fc600078e02ff */
[----:B------:R-:W1:Y:S01]  /*88c0*/  S2R R23, SR_TID.X ;  /* 0x0000000000177919 */ /* 0x000e620000002100 */
[----:B------:R-:W-:Y:S01]  /*88d0*/  IMAD.WIDE R8, R9, 0x2, R2 ;  /* 0x0000000209087825 */ /* 0x000fe200078e0202 */
[----:B0-----:R-:W-:Y:S02]  /*88e0*/  PRMT R5, RZ, 0x7610, R5 ;  /* 0x00007610ff057816 */ /* 0x001fe40000000005 */
[----:B----4-:R0:W-:Y:S04]  /*88f0*/  STL [R1+0x78], R26 ;  /* 0x0000781a01007387 */ /* 0x0101e80000100800 */
[----:B0-----:R-:W4:Y:S01]  /*8900*/  LDL.LU R26, [R1+0x1010] ;  /* 0x00101000011a7983 */ /* 0x001f220000300800 */
[----:B--2---:R-:W-:-:S06]  /*8910*/  PRMT R27, RZ, 0x7610, R27 ;  /* 0x00007610ff1b7816 */ /* 0x004fcc000000001b */
[----:B------:R1:W2:Y:S02]  /*8920*/  @!P1 LDG.E.U16 R27, [R8.64] ;  /* 0x00000006081b9981 */ /* 0x0002a4000c1e1500 */
[----:B-1----:R-:W-:-:S04]  /*8930*/  SHF.R.U32.HI R9, RZ, 0x7, R23 ;  /* 0x00000007ff097819 */ /* 0x002fc80000011617 */
[----:B------:R-:W-:-:S04]  /*8940*/  SGXT.U32 R9, R9, 0x1 ;  /* 0x000000010909781a */ /* 0x000fc80000000000 */
[C---:B------:R-:W-:Y:S02]  /*8950*/  LOP3.LUT R8, R9.reuse, 0x14, RZ, 0xfc, !PT ;  /* 0x0000001409087812 */ /* 0x040fe400078efcff */
[----:B------:R-:W-:Y:S02]  /*8960*/  LOP3.LUT R9, R9, 0x38, RZ, 0xfc, !PT ;  /* 0x0000003809097812 */ /* 0x000fe400078efcff */
[----:B------:R-:W-:-:S03]  /*8970*/  ISETP.GE.AND P0, PT, R8, UR4, PT ;  /* 0x0000000408007c0c */ /* 0x000fc6000bf06270 */
[----:B------:R-:W-:-:S04]  /*8980*/  IMAD R9, R9, c[0x0][0x188], RZ ;  /* 0x0000620009097a24 */ /* 0x000fc800078e02ff */
[----:B------:R-:W-:-:S05]  /*8990*/  IMAD.WIDE R8, R9, 0x2, R2 ;  /* 0x0000000209087825 */ /* 0x000fca00078e0202 */
[----:B------:R0:W2:Y:S01]  /*89a0*/  @!P2 LDG.E.U16 R5, [R8.64] ;  /* 0x000000060805a981 */ /* 0x0000a2000c1e1500 */
[----:B------:R-:W-:-:S03]  /*89b0*/  SHF.R.U32.HI R23, RZ, 0x7, R23 ;  /* 0x00000007ff177819 */ /* 0x000fc60000011617 */
[----:B0-----:R-:W0:Y:S01]  /*89c0*/  S2R R9, SR_TID.X ;  /* 0x0000000000097919 */ /* 0x001e220000002100 */
[----:B------:R-:W-:-:S04]  /*89d0*/  SGXT.U32 R23, R23, 0x1 ;  /* 0x000000011717781a */ /* 0x000fc80000000000 */
[----:B------:R-:W-:-:S04]  /*89e0*/  LOP3.LUT R23, R23, 0x16, RZ, 0xfc, !PT ;  /* 0x0000001617177812 */ /* 0x000fc800078efcff */
[----:B------:R-:W-:Y:S02]  /*89f0*/  ISETP.GE.AND P1, PT, R23, UR4, PT ;  /* 0x0000000417007c0c */ /* 0x000fe4000bf26270 */
[----:B------:R-:W1:Y:S01]  /*8a00*/  S2R R23, SR_TID.X ;  /* 0x0000000000177919 */ /* 0x000e620000002100 */
[----:B0-----:R-:W-:-:S04]  /*8a10*/  SHF.R.U32.HI R9, RZ, 0x7, R9 ;  /* 0x00000007ff097819 */ /* 0x001fc80000011609 */
[----:B------:R-:W-:-:S04]  /*8a20*/  SGXT.U32 R9, R9, 0x1 ;  /* 0x000000010909781a */ /* 0x000fc80000000000 */
[----:B------:R-:W-:-:S05]  /*8a30*/  LOP3.LUT R9, R9, 0x14, RZ, 0xfc, !PT ;  /* 0x0000001409097812 */ /* 0x000fca00078efcff */
[----:B------:R-:W-:-:S04]  /*8a40*/  IMAD R9, R9, c[0x0][0x188], RZ ;  /* 0x0000620009097a24 */ /* 0x000fc800078e02ff */
[----:B------:R-:W-:Y:S01]  /*8a50*/  IMAD.WIDE R8, R9, 0x2, R2 ;  /* 0x0000000209087825 */ /* 0x000fe200078e0202 */
[----:B------:R-:W-:Y:S02]  /*8a60*/  PRMT R24, RZ, 0x7610, R24 ;  /* 0x00007610ff187816 */ /* 0x000fe40000000018 */
[----:B------:R-:W-:Y:S02]  /*8a70*/  PRMT R29, RZ, 0x7610, R29 ;  /* 0x00007610ff1d7816 */ /* 0x000fe4000000001d */
[----:B------:R-:W-:Y:S02]  /*8a80*/  PRMT R25, RZ, 0x7610, R25 ;  /* 0x00007610ff197816 */ /* 0x000fe40000000019 */
[----:B----4-:R-:W-:-:S06]  /*8a90*/  PRMT R26, RZ, 0x7610, R26 ;  /* 0x00007610ff1a7816 */ /* 0x010fcc000000001a */
[----:B------:R1:W4:Y:S02]  /*8aa0*/  @!P0 LDG.E.U16 R26, [R8.64] ;  /* 0x00000006081a8981 */ /* 0x000324000c1e1500 */
[----:B-1----:R-:W-:-:S04]  /*8ab0*/  SHF.R.U32.HI R9, RZ, 0x7, R23 ;  /* 0x00000007ff097819 */ /* 0x002fc80000011617 */
[----:B------:R-:W-:-:S04]  /*8ac0*/  SGXT.U32 R9, R9, 0x1 ;  /* 0x000000010909781a */ /* 0x000fc80000000000 */
[C---:B------:R-:W-:Y:S02]  /*8ad0*/  LOP3.LUT R8, R9.reuse, 0x1a, RZ, 0xfc, !PT ;  /* 0x0000001a09087812 */ /* 0x040fe400078efcff */
[----:B------:R-:W-:Y:S02]  /*8ae0*/  LOP3.LUT R9, R9, 0x16, RZ, 0xfc, !PT ;  /* 0x0000001609097812 */ /* 0x000fe400078efcff */
[----:B------:R-:W-:-:S03]  /*8af0*/  ISETP.GE.AND P0, PT, R8, UR4, PT ;  /* 0x0000000408007c0c */ /* 0x000fc6000bf06270 */
[----:B------:R-:W-:-:S04]  /*8b00*/  IMAD R9, R9, c[0x0][0x188], RZ ;  /* 0x0000620009097a24 */ /* 0x000fc800078e02ff */
[----:B------:R-:W-:-:S05]  /*8b10*/  IMAD.WIDE R8, R9, 0x2, R2 ;  /* 0x0000000209087825 */ /* 0x000fca00078e0202 */
[----:B------:R0:W3:Y:S01]  /*8b20*/  @!P1 LDG.E.U16 R24, [R8.64] ;  /* 0x0000000608189981 */ /* 0x0000e2000c1e1500 */
        /* <DEDUP_REMOVED lines=10> */
[----:B------:R-:W-:-:S05]  /*8bd0*/  IMAD.WIDE R8, R9, 0x2, R2 ;  /* 0x0000000209087825 */ /* 0x000fca00078e0202 */
[----:B------:R1:W3:Y:S02]  /*8be0*/  @!P0 LDG.E.U16 R29, [R8.64] ;  /* 0x00000006081d8981 */ /* 0x0002e4000c1e1500 */
[----:B-1----:R-:W-:-:S04]  /*8bf0*/  SHF.R.U32.HI R9, RZ, 0x7, R23 ;  /* 0x00000007ff097819 */ /* 0x002fc80000011617 */
[----:B------:R-:W-:-:S04]  /*8c00*/  SGXT.U32 R9, R9, 0x1 ;  /* 0x000000010909781a */ /* 0x000fc80000000000 */
[C---:B------:R-:W-:Y:S02]  /*8c10*/  LOP3.LUT R23, R9.reuse, 0x1e, RZ, 0xfc, !PT ;  /* 0x0000001e09177812 */ /* 0x040fe400078efcff */
[----:B------:R-:W-:-:S05]  /*8c20*/  LOP3.LUT R9, R9, 0x1c, RZ, 0xfc, !PT ;  /* 0x0000001c09097812 */ /* 0x000fca00078efcff */
[----:B------:R-:W-:-:S04]  /*8c30*/  IMAD R9, R9, c[0x0][0x188], RZ ;  /* 0x0000620009097a24 */ /* 0x000fc800078e02ff */
[----:B------:R-:W-:-:S05]  /*8c40*/  IMAD.WIDE R8, R9, 0x2, R2 ;  /* 0x0000000209087825 */ /* 0x000fca00078e0202 */
[----:B------:R0:W3:Y:S01]  /*8c50*/  @!P1 LDG.E.U16 R25, [R8.64] ;  /* 0x0000000608199981 */ /* 0x0000e2000c1e1500 */
[----:B------:R-:W-:-:S03]  /*8c60*/  ISETP.GE.AND P0, PT, R23, UR4, PT ;  /* 0x0000000417007c0c */ /* 0x000fc6000bf06270 */
[----:B------:R-:W0:Y:S01]  /*8c70*/  S2R R23, SR_TID.X ;  /* 0x0000000000177919 */ /* 0x000e220000002100 */
[----:B------:R-:W-:-:S03]  /*8c80*/  PRMT R22, RZ, 0x7610, R22 ;  /* 0x00007610ff167816 */ /* 0x000fc60000000016 */
[----:B--2---:R1:W-:Y:S04]  /*8c90*/  STL [R1+0x4], R27 ;  /* 0x0000041b01007387 */ /* 0x0043e80000100800 */
[----:B-1----:R-:W2:Y:S01]  /*8ca0*/  LDL.LU R27, [R1+0x100c] ;  /* 0x00100c00011b7983 */ /* 0x002ea20000300800 */
[----:B0-----:R-:W-:-:S04]  /*8cb0*/  SHF.R.U32.HI R9, RZ, 0x7, R23 ;  /* 0x00000007ff097819 */ /* 0x001fc80000011617 */
[----:B------:R-:W-:-:S04]  /*8cc0*/  SGXT.U32 R9, R9, 0x1 ;  /* 0x000000010909781a */ /* 0x000fc80000000000 */
[C---:B------:R-:W-:Y:S02]  /*8cd0*/  LOP3.LUT R8, R9.reuse, 0x22, RZ, 0xfc, !PT ;  /* 0x0000002209087812 */ /* 0x040fe400078efcff */
[----:B------:R-:W-:Y:S02]  /*8ce0*/  LOP3.LUT R9, R9, 0x1e, RZ, 0xfc, !PT ;  /* 0x0000001e09097812 */ /* 0x000fe400078efcff */
[----:B------:R-:W-:-:S03]  /*8cf0*/  ISETP.GE.AND P1, PT, R8, UR4, PT ;  /* 0x0000000408007c0c */ /* 0x000fc6000bf26270 */
[----:B------:R-:W-:-:S04]  /*8d00*/  IMAD R9, R9, c[0x0][0x188], RZ ;  /* 0x0000620009097a24 */ /* 0x000fc800078e02ff */
[----:B------:R-:W-:-:S05]  /*8d10*/  IMAD.WIDE R8, R9, 0x2, R2 ;  /* 0x0000000209087825 */ /* 0x000fca00078e0202 */
[----:B------:R0:W2:Y:S04]  /*8d20*/  @!P0 LDG.E.U16 R22, [R8.64] ;  /* 0x0000000608168981 */ /* 0x0000a8000c1e1500 */
[----:B----4-:R1:W-:Y:S04]  /*8d30*/  STL [R1+0x14], R26 ;  /* 0x0000141a01007387 */ /* 0x0103e80000100800 */
[----:B-1----:R-:W4:Y:S04]  /*8d40*/  LDL.LU R26, [R1+0x1008] ;  /* 0x00100800011a7983 */ /* 0x002f280000300800 */
[----:B---3--:R1:W-:Y:S04]  /*8d50*/  STL [R1+0x2c], R24 ;  /* 0x00002c1801007387 */ /* 0x0083e80000100800 */
[----:B-1----:R-:W3:Y:S04]  /*8d60*/  LDL.LU R24, [R1+0x1004] ;  /* 0x0010040001187983 */ /* 0x002ee80000300800 */
[----:B------:R-:W-:Y:S04]  /*8d70*/  STL [R1+0xfc8], R29 ;  /* 0x000fc81d01007387 */ /* 0x000fe80000100800 */
[----:B------:R1:W-:Y:S04]  /*8d80*/  STL [R1+0xc], R25 ;  /* 0x00000c1901007387 */ /* 0x0003e80000100800 */
[----:B-1----:R-:W3:Y:S04]  /*8d90*/  LDL.LU R25, [R1+0x1000] ;  /* 0x0010000001197983 */ /* 0x002ee80000300800 */
[----:B0-----:R-:W0:Y:S01]  /*8da0*/  S2R R9, SR_TID.X ;  /* 0x0000000000097919 */ /* 0x001e220000002100 */
[----:B------:R-:W-:-:S04]  /*8db0*/  SHF.R.U32.HI R23, RZ, 0x7, R23 ;  /* 0x00000007ff177819 */ /* 0x000fc80000011617 */
[----:B------:R-:W-:-:S04]  /*8dc0*/  SGXT.U32 R23, R23, 0x1 ;  /* 0x000000011717781a */ /* 0x000fc80000000000 */
[----:B------:R-:W-:-:S04]  /*8dd0*/  LOP3.LUT R23, R23, 0x24, RZ, 0xfc, !PT ;  /* 0x0000002417177812 */ /* 0x000fc800078efcff */
[----:B------:R-:W-:Y:S02]  /*8de0*/  ISETP.GE.AND P0, PT, R23, UR4, PT ;  /* 0x0000000417007c0c */ /* 0x000fe4000bf06270 */
[----:B------:R-:W1:Y:S01]  /*8df0*/  S2R R23, SR_TID.X ;  /* 0x0000000000177919 */ /* 0x000e620000002100 */
[----:B0-----:R-:W-:-:S04]  /*8e00*/  SHF.R.U32.HI R9, RZ, 0x7, R9 ;  /* 0x00000007ff097819 */ /* 0x001fc80000011609 */
[----:B------:R-:W-:-:S04]  /*8e10*/  SGXT.U32 R9, R9, 0x1 ;  /* 0x000000010909781a */ /* 0x000fc80000000000 */
[----:B------:R-:W-:Y:S02]  /*8e20*/  LOP3.LUT R9, R9, 0x22, RZ, 0xfc, !PT ;  /* 0x0000002209097812 */ /* 0x000fe400078efcff */
[----:B--2---:R-:W-:-:S03]  /*8e30*/  PRMT R27, RZ, 0x7610, R27 ;  /* 0x00007610ff1b7816 */ /* 0x004fc6000000001b */
[----:B------:R-:W-:-:S04]  /*8e40*/  IMAD R9, R9, c[0x0][0x188], RZ ;  /* 0x0000620009097a24 */ /* 0x000fc800078e02ff */
[----:B------:R-:W-:Y:S01]  /*8e50*/  IMAD.WIDE R8, R9, 0x2, R2 ;  /* 0x0000000209087825 */ /* 0x000fe200078e0202 */
[----:B------:R0:W-:Y:S04]  /*8e60*/  STL [R1+0x28], R22 ;  /* 0x0000281601007387 */ /* 0x0001e80000100800 */
[----:B------:R1:W2:Y:S04]  /*8e70*/  @!P1 LDG.E.U16 R27, [R8.64] ;  /* 0x00000006081b9981 */ /* 0x0002a8000c1e1500 */
[----:B0-----:R-:W2:Y:S01]  /*8e80*/  LDL.LU R22, [R1+0xffc] ;  /* 0x000ffc0001167983 */ /* 0x001ea20000300800 */
[----:B-1----:R-:W-:-:S04]  /*8e90*/  SHF.R.U32.HI R9, RZ, 0x7, R23 ;  /* 0x00000007ff097819 */ /* 0x002fc80000011617 */
[----:B------:R-:W-:-:S04]  /*8ea0*/  SGXT.U32 R9, R9, 0x1 ;  /* 0x000000010909781a */ /* 0x000fc80000000000 */
[C---:B------:R-:W-:Y:S02]  /*8eb0*/  LOP3.LUT R8, R9.reuse, 0x26, RZ, 0xfc, !PT ;  /* 0x0000002609087812 */ /* 0x040fe400078efcff */
[----:B------:R-:W-:Y:S02]  /*8ec0*/  LOP3.LUT R9, R9, 0x24, RZ, 0xfc, !PT ;  /* 0x0000002409097812 */ /* 0x000fe400078efcff */
[----:B------:R-:W-:-:S03]  /*8ed0*/  ISETP.GE.AND P1, PT, R8, UR4, PT ;  /* 0x0000000408007c0c */ /* 0x000fc6000bf26270 */
[----:B------:R-:W-:Y:S01]  /*8ee0*/  IMAD R9, R9, c[0x0][0x188], RZ ;  /* 0x0000620009097a24 */ /* 0x000fe200078e02ff */
[----:B------:R-:W-:-:S03]  /*8ef0*/  PRMT R28, RZ, 0x7610, R28 ;  /* 0x00007610ff1c7816 */ /* 0x000fc6000000001c */
        /* <DEDUP_REMOVED lines=10> */
[----:B------:R-:W-:Y:S02]  /*8fa0*/  LOP3.LUT R9, R9, 0x26, RZ, 0xfc, !PT ;  /* 0x0000002609097812 */ /* 0x000fe400078efcff */
[----:B------:R-:W-:-:S03]  /*8fb0*/  PRMT R0, RZ, 0x7610, R0 ;  /* 0x00007610ff007816 */ /* 0x000fc60000000000 */
[----:B------:R-:W-:-:S04]  /*8fc0*/  IMAD R9, R9, c[0x0][0x188], RZ ;  /* 0x0000620009097a24 */ /* 0x000fc800078e02ff */
[----:B------:R-:W-:-:S05]  /*8fd0*/  IMAD.WIDE R8, R9, 0x2, R2 ;  /* 0x0000000209087825 */ /* 0x000fca00078e0202 */
[----:B------:R1:W2:Y:S02]  /*8fe0*/  @!P1 LDG.E.U16 R0, [R8.64] ;  /* 0x0000000608009981 */ /* 0x0002a4000c1e1500 */
[----:B-1----:R-:W-:-:S04]  /*8ff0*/  SHF.R.U32.HI R9, RZ, 0x7, R23 ;  /* 0x00000007ff097819 */ /* 0x002fc80000011617 */
[----:B------:R-:W-:-:S04]  /*9000*/  SGXT.U32 R9, R9, 0x1 ;  /* 0x000000010909781a */ /* 0x000fc80000000000 */
[C---:B------:R-:W-:Y:S02]  /*9010*/  LOP3.LUT R8, R9.reuse, 0x32, RZ, 0xfc, !PT ;  /* 0x0000003209087812 */ /* 0x040fe400078efcff */
[----:B------:R-:W-:Y:S02]  /*9020*/  LOP3.LUT R9, R9, 0x2a, RZ, 0xfc, !PT ;  /* 0x0000002a09097812 */ /* 0x000fe400078efcff */
[----:B------:R-:W-:-:S03]  /*9030*/  ISETP.GE.AND P1, PT, R8, UR4, PT ;  /* 0x0000000408007c0c */ /* 0x000fc6000bf26270 */
[----:B------:R-:W-:-:S04]  /*9040*/  IMAD R9, R9, c[0x0][0x188], RZ ;  /* 0x0000620009097a24 */ /* 0x000fc800078e02ff */
[----:B------:R-:W-:Y:S01]  /*9050*/  IMAD.WIDE R8, R9, 0x2, R2 ;  /* 0x0000000209087825 */ /* 0x000fe200078e0202 */
[----:B----4-:R-:W-:-:S06]  /*9060*/  PRMT R26, RZ, 0x7610, R26 ;  /* 0x00007610ff1a7816 */ /* 0x010fcc000000001a */
[----:B------:R0:W4:Y:S01]  /*9070*/  @!P0 LDG.E.U16 R26, [R8.64] ;  /* 0x00000006081a8981 */ /* 0x000122000c1e1500 */
        /* <DEDUP_REMOVED lines=9> */
[----:B---3--:R-:W-:-:S03]  /*9110*/  PRMT R24, RZ, 0x7610, R24 ;  /* 0x00007610ff187816 */ /* 0x008fc60000000018 */
[----:B------:R-:W-:-:S04]  /*9120*/  IMAD R9, R9, c[0x0][0x188], RZ ;  /* 0x0000620009097a24 */ /* 0x000fc800078e02ff */
[----:B------:R-:W-:-:S05]  /*9130*/  IMAD.WIDE R8, R9, 0x2, R2 ;  /* 0x0000000209087825 */ /* 0x000fca00078e0202 */
[----:B------:R1:W3:Y:S02]  /*9140*/  @!P1 LDG.E.U16 R24, [R8.64] ;  /* 0x0000000608189981 */ /* 0x0002e4000c1e1500 */
[----:B-1----:R-:W-:-:S04]  /*9150*/  SHF.R.U32.HI R9, RZ, 0x7, R23 ;  /* 0x00000007ff097819 */ /* 0x002fc80000011617 */
[----:B------:R-:W-:-:S04]  /*9160*/  SGXT.U32 R9, R9, 0x1 ;  /* 0x000000010909781a */ /* 0x000fc80000000000 */
[----:B------:R-:W-:-:S04]  /*9170*/  LOP3.LUT R23, R9, 0x3a, RZ, 0xfc, !PT ;  /* 0x0000003a09177812 */ /* 0x000fc800078efcff */
[----:B------:R-:W-:Y:S02]  /*9180*/  ISETP.GE.AND P1, PT, R23, UR4, PT ;  /* 0x0000000417007c0c */ /* 0x000fe4000bf26270 */
[----:B------:R-:W0:Y:S01]  /*9190*/  S2R R23, SR_TID.X ;  /* 0x0000000000177919 */ /* 0x000e220000002100 */
[----:B------:R-:W-:-:S05]  /*91a0*/  LOP3.LUT R9, R9, 0x2c, RZ, 0xfc, !PT ;  /* 0x0000002c09097812 */ /* 0x000fca00078efcff */
[----:B------:R-:W-:-:S04]  /*91b0*/  IMAD R9, R9, c[0x0][0x188], RZ ;  /* 0x0000620009097a24 */ /* 0x000fc800078e02ff */
[----:B------:R-:W-:Y:S01]  /*91c0*/  IMAD.WIDE R8, R9, 0x2, R2 ;  /* 0x0000000209087825 */ /* 0x000fe200078e0202 */
[----:B------:R-:W-:Y:S02]  /*91d0*/  PRMT R4, RZ, 0x7610, R4 ;  /* 0x00007610ff047816 */ /* 0x000fe40000000004 */
[----:B------:R-:W-:-:S06]  /*91e0*/  PRMT R25, RZ, 0x7610, R25 ;  /* 0x00007610ff197816 */ /* 0x000fcc0000000019 */
[----:B------:R0:W4:Y:S02]  /*91f0*/  @!P0 LDG.E.U16 R25, [R8.64] ;  /* 0x0000000608198981 */ /* 0x000124000c1e1500 */
[----:B0-----:R-:W-:-:S04]  /*9200*/  SHF.R.U32.HI R9, RZ, 0x7, R23 ;  /* 0x00000007ff097819 */ /* 0x001fc80000011617 */
[----:B------:R-:W-:-:S04]  /*9210*/  SGXT.U32 R9, R9, 0x1 ;  /* 0x000000010909781a */ /* 0x000fc80000000000 */
[C---:B------:R-:W-:Y:S02]  /*9220*/  LOP3.LUT R8, R9.reuse, 0x2e, RZ, 0xfc, !PT ;  /* 0x0000002e09087812 */ /* 0x040fe400078efcff */
[----:B------:R-:W-:Y:S02]  /*9230*/  LOP3.LUT R9, R9, 0x3a, RZ, 0xfc, !PT ;  /* 0x0000003a09097812 */ /* 0x000fe400078efcff */
[----:B------:R-:W-:-:S03]  /*9240*/  ISETP.GE.AND P0, PT, R8, UR4, PT ;  /* 0x0000000408007c0c */ /* 0x000fc6000bf06270 */
[----:B------:R-:W-:-:S04]  /*9250*/  IMAD R9, R9, c[0x0][0x188], RZ ;  /* 0x0000620009097a24 */ /* 0x000fc800078e02ff */
[----:B------:R-:W-:-:S05]  /*9260*/  IMAD.WIDE R8, R9, 0x2, R2 ;  /* 0x0000000209087825 */ /* 0x000fca00078e0202 */
[----:B------:R0:W4:Y:S04]  /*9270*/  @!P1 LDG.E.U16 R4, [R8.64] ;  /* 0x0000000608049981 */ /* 0x000128000c1e1500 */
[----:B0-----:R-:W0:Y:S01]  /*9280*/  S2R R9, SR_TID.X ;  /* 0x0000000000097919 */ /* 0x001e220000002100 */
[----:B------:R-:W-:Y:S02]  /*9290*/  PRMT R16, RZ, 0x7610, R16 ;  /* 0x00007610ff107816 */ /* 0x000fe40000000010 */
[----:B------:R-:W-:Y:S02]  /*92a0*/  SHF.R.U32.HI R23, RZ, 0x7, R23 ;  /* 0x00000007ff177819 */ /* 0x000fe40000011617 */
[----:B0-----:R-:W-:-:S04]  /*92b0*/  SHF.R.U32.HI R9, RZ, 0x7, R9 ;  /* 0x00000007ff097819 */ /* 0x001fc80000011609 */
[----:B------:R-:W-:-:S04]  /*92c0*/  SGXT.U32 R9, R9, 0x1 ;  /* 0x000000010909781a */ /* 0x000fc80000000000 */
[----:B------:R-:W-:-:S05]  /*92d0*/  LOP3.LUT R9, R9, 0x2e, RZ, 0xfc, !PT ;  /* 0x0000002e09097812 */ /* 0x000fca00078efcff */
[----:B------:R-:W-:-:S04]  /*92e0*/  IMAD R9, R9, c[0x0][0x188], RZ ;  /* 0x0000620009097a24 */ /* 0x000fc800078e02ff */
[----:B------:R-:W-:Y:S01]  /*92f0*/  IMAD.WIDE R8, R9, 0x2, R2 ;  /* 0x0000000209087825 */ /* 0x000fe200078e0202 */
[----:B------:R-:W-:-:S04]  /*9300*/  SGXT.U32 R23, R23, 0x1 ;  /* 0x000000011717781a */ /* 0x000fc80000000000 */
[----:B------:R0:W4:Y:S01]  /*9310*/  @!P0 LDG.E.U16 R16, [R8.64] ;  /* 0x0000000608108981 */ /* 0x000122000c1e1500 */
[----:B------:R-:W-:-:S03]  /*9320*/  LOP3.LUT R23, R23, 0x34, RZ, 0xfc, !PT ;  /* 0x0000003417177812 */ /* 0x000fc600078efcff */
[----:B0-----:R-:W0:Y:S01]  /*9330*/  S2R R9, SR_TID.X ;  /* 0x0000000000097919 */ /* 0x001e220000002100 */
[----:B------:R-:W-:-:S03]  /*9340*/  ISETP.GE.AND P1, PT, R23, UR4, PT ;  /* 0x0000000417007c0c */ /* 0x000fc6000bf26270 */
[----:B------:R-:W1:Y:S01]  /*9350*/  S2R R23, SR_TID.X ;  /* 0x0000000000177919 */ /* 0x000e620000002100 */
[----:B0-----:R-:W-:-:S04]  /*9360*/  SHF.R.U32.HI R9, RZ, 0x7, R9 ;  /* 0x00000007ff097819 */ /* 0x001fc80000011609 */
[----:B------:R-:W-:-:S04]  /*9370*/  SGXT.U32 R9, R9, 0x1 ;  /* 0x000000010909781a */ /* 0x000fc80000000000 */
[----:B------:R-:W-:Y:S02]  /*9380*/  LOP3.LUT R8, R9, 0x36, RZ, 0xfc, !PT ;  /* 0x0000003609087812 */ /* 0x000fe400078efcff */
[----:B-1----:R-:W-:-:S04]  /*9390*/  SHF.R.U32.HI R9, RZ, 0x7, R23 ;  /* 0x00000007ff097819 */ /* 0x002fc80000011617 */
[----:B------:R-:W-:-:S04]  /*93a0*/  SGXT.U32 R9, R9, 0x1 ;  /* 0x000000010909781a */ /* 0x000fc80000000000 */
[----:B------:R-:W-:Y:S02]  /*93b0*/  LOP3.LUT R9, R9, 0x34, RZ, 0xfc, !PT ;  /* 0x0000003409097812 */ /* 0x000fe400078efcff */
[----:B------:R-:W-:-:S03]  /*93c0*/  SHF.R.U32.HI R23, RZ, 0x7, R23 ;  /* 0x00000007ff177819 */ /* 0x000fc60000011617 */
[----:B------:R-:W-:Y:S01]  /*93d0*/  IMAD R9, R9, c[0x0][0x188], RZ ;  /* 0x0000620009097a24 */ /* 0x000fe200078e02ff */
[----:B------:R-:W-:Y:S02]  /*93e0*/  ISETP.GE.AND P0, PT, R8, UR4, PT ;  /* 0x0000000408007c0c */ /* 0x000fe4000bf06270 */
[----:B--2---:R-:W-:Y:S01]  /*93f0*/  PRMT R22, RZ, 0x7610, R22 ;  /* 0x00007610ff167816 */ /* 0x004fe20000000016 */
[----:B------:R-:W-:Y:S01]  /*9400*/  IMAD.WIDE R8, R9, 0x2, R2 ;  /* 0x0000000209087825 */ /* 0x000fe200078e0202 */
[----:B------:R-:W-:-:S03]  /*9410*/  SGXT.U32 R23, R23, 0x1 ;  /* 0x000000011717781a */ /* 0x000fc60000000000 */
[----:B------:R-:W-:Y:S01]  /*9420*/  IMAD R10, R10, c[0x0][0x188], RZ ;  /* 0x000062000a0a7a24 */ /* 0x000fe200078e02ff */
[----:B------:R0:W2:Y:S01]  /*9430*/  @!P1 LDG.E.U16 R22, [R8.64] ;  /* 0x0000000608169981 */ /* 0x0000a2000c1e1500 */
[----:B------:R-:W-:Y:S02]  /*9440*/  PRMT R20, RZ, 0x7610, R20 ;  /* 0x00007610ff147816 */ /* 0x000fe40000000014 */
[----:B------:R-:W-:-:S05]  /*9450*/  IMAD.WIDE R10, R10, 0x2, R2 ;  /* 0x000000020a0a7825 */ /* 0x000fca00078e0202 */
[----:B------:R1:W2:Y:S01]  /*9460*/  @!P3 LDG.E.U16 R20, [R10.64] ;  /* 0x000000060a14b981 */ /* 0x0002a2000c1e1500 */
[C---:B0-----:R-:W-:Y:S02]  /*9470*/  LOP3.LUT R9, R23.reuse, 0x3c, RZ, 0xfc, !PT ;  /* 0x0000003c17097812 */ /* 0x041fe400078efcff */
[----:B------:R-:W-:Y:S02]  /*9480*/  LOP3.LUT R23, R23, 0x36, RZ, 0xfc, !PT ;  /* 0x0000003617177812 */ /* 0x000fe400078efcff */
[----:B------:R-:W-:-:S03]  /*9490*/  ISETP.GE.AND P1, PT, R9, UR4, PT ;  /* 0x0000000409007c0c */ /* 0x000fc6000bf26270 */
[----:B------:R-:W-:Y:S01]  /*94a0*/  IMAD R23, R23, c[0x0][0x188], RZ ;  /* 0x0000620017177a24 */ /* 0x000fe200078e02ff */
[----:B-1----:R-:W-:-:S03]  /*94b0*/  PRMT R10, RZ, 0x7610, R10 ;  /* 0x00007610ff0a7816 */ /* 0x002fc6000000000a */
[----:B------:R-:W-:-:S05]  /*94c0*/  IMAD.WIDE R8, R23, 0x2, R2 ;  /* 0x0000000217087825 */ /* 0x000fca00078e0202 */
[----:B------:R0:W2:Y:S01]  /*94d0*/  @!P0 LDG.E.U16 R10, [R8.64] ;  /* 0x00000006080a8981 */ /* 0x0000a2000c1e1500 */
[----:B------:R-:W-:-:S04]  /*94e0*/  SHF.R.U32.HI R15, RZ, 0x7, R15 ;  /* 0x00000007ff0f7819 */ /* 0x000fc8000001160f */
[----:B------:R-:W-:-:S04]  /*94f0*/  SGXT.U32 R15, R15, 0x1 ;  /* 0x000000010f0f781a */ /* 0x000fc80000000000 */
[----:B------:R-:W-:Y:S01]  /*9500*/  LOP3.LUT R15, R15, 0x3e, RZ, 0xfc, !PT ;  /* 0x0000003e0f0f7812 */ /* 0x000fe200078efcff */
[----:B------:R1:W-:Y:S03]  /*9510*/  STL [R1+0x8], R28 ;  /* 0x0000081c01007387 */ /* 0x0003e60000100800 */
[----:B------:R-:W-:Y:S02]  /*9520*/  ISETP.GE.AND P0, PT, R15, UR4, PT ;  /* 0x000000040f007c0c */ /* 0x000fe4000bf06270 */
[C---:B------:R-:W-:Y:S01]  /*9530*/  LOP3.LUT R15, R14.reuse, 0x3c, RZ, 0xfc, !PT ;  /* 0x0000003c0e0f7812 */ /* 0x040fe200078efcff */
[----:B-1----:R-:W2:Y:S04]  /*9540*/  LDL.LU R28, [R1+0xff8] ;  /* 0x000ff800011c7983 */ /* 0x002ea80000300800 */
[----:B------:R-:W-:Y:S01]  /*9550*/  IMAD R15, R15, c[0x0][0x188], RZ ;  /* 0x000062000f0f7a24 */ /* 0x000fe200078e02ff */
[----:B------:R1:W-:Y:S01]  /*9560*/  STL [R1+0x24], R0 ;  /* 0x0000240001007387 */ /* 0x0003e20000100800 */
[----:B------:R-:W-:-:S02]  /*9570*/  LOP3.LUT R14, R14, 0x3e, RZ, 0xfc, !PT ;  /* 0x0000003e0e0e7812 */ /* 0x000fc400078efcff */
[----:B0-----:R-:W-:Y:S01]  /*9580*/  IMAD.WIDE R8, R15, 0x2, R2 ;  /* 0x000000020f087825 */ /* 0x001fe200078e0202 */
[----:B------:R-:W-:Y:S01]  /*9590*/  PRMT R11, RZ, 0x7610, R11 ;  /* 0x00007610ff0b7816 */ /* 0x000fe2000000000b */
[----:B-1----:R-:W2:Y:S02]  /*95a0*/  LDL.LU R0, [R1+0xff4] ;  /* 0x000ff40001007983 */ /* 0x002ea40000300800 */
[----:B------:R-:W-:-:S03]  /*95b0*/  IMAD R14, R14, c[0x0][0x188], RZ ;  /* 0x000062000e0e7a24 */ /* 0x000fc600078e02ff */
[----:B------:R0:W2:Y:S01]  /*95c0*/  @!P1 LDG.E.U16 R11, [R8.64] ;  /* 0x00000006080b9981 */ /* 0x0000a2000c1e1500 */
[----:B------:R-:W-:-:S03]  /*95d0*/  IMAD.WIDE R14, R14, 0x2, R2 ;  /* 0x000000020e0e7825 */ /* 0x000fc600078e0202 */
[----:B---3--:R-:W-:Y:S01]  /*95e0*/  STL [R1+0xfc0], R24 ;  /* 0x000fc01801007387 */ /* 0x008fe20000100800 */
[----:B0-----:R-:W-:-:S06]  /*95f0*/  PRMT R9, RZ, 0x7610, R9 ;  /* 0x00007610ff097816 */ /* 0x001fcc0000000009 */
[----:B------:R0:W3:Y:S04]  /*9600*/  @!P0 LDG.E.U16 R9, [R14.64] ;  /* 0x000000060e098981 */ /* 0x0000e8000c1e1500 */
[----:B----4-:R-:W-:Y:S04]  /*9610*/  STL [R1+0xfb4], R25 ;  /* 0x000fb41901007387 */ /* 0x010fe80000100800 */
[----:B------:R-:W-:Y:S04]  /*9620*/  STL [R1+0xfb8], R25 ;  /* 0x000fb81901007387 */ /* 0x000fe80000100800 */
[----:B------:R-:W-:Y:S04]  /*9630*/  STL [R1+0xfbc], R25 ;  /* 0x000fbc1901007387 */ /* 0x000fe80000100800 */
[----:B------:R1:W-:Y:S04]  /*9640*/  STL [R1+0x20], R16 ;  /* 0x0000201001007387 */ /* 0x0003e80000100800 */
[----:B-1----:R-:W4:Y:S04]  /*9650*/  LDL.LU R16, [R1+0xff0] ;  /* 0x000ff00001107983 */ /* 0x002f280000300800 */
[----:B--2---:R-:W-:Y:S04]  /*9660*/  STL [R1+0xfac], R22 ;  /* 0x000fac1601007387 */ /* 0x004fe80000100800 */
[----:B------:R-:W-:Y:S04]  /*9670*/  STL [R1+0xf94], R10 ;  /* 0x000f940a01007387 */ /* 0x000fe80000100800 */
[----:B------:R-:W-:Y:S04]  /*9680*/  STL [R1+0xf98], R10 ;  /* 0x000f980a01007387 */ /* 0x000fe80000100800 */
[----:B------:R-:W-:Y:S04]  /*9690*/  STL [R1+0xf9c], R10 ;  /* 0x000f9c0a01007387 */ /* 0x000fe80000100800 */
[----:B------:R-:W-:Y:S04]  /*96a0*/  STL [R1+0xfa0], R10 ;  /* 0x000fa00a01007387 */ /* 0x000fe80000100800 */
[----:B------:R-:W-:Y:S04]  /*96b0*/  STL [R1+0xfa4], R10 ;  /* 0x000fa40a01007387 */ /* 0x000fe80000100800 */
[----:B------:R-:W-:Y:S04]  /*96c0*/  STL [R1+0xfa8], R10 ;  /* 0x000fa80a01007387 */ /* 0x000fe80000100800 */
[----:B------:R1:W-:Y:S04]  /*96d0*/  STL [R1+0x6b4], R2 ;  /* 0x0006b40201007387 */ /* 0x0003e80000100800 */
[----:B-1----:R-:W2:Y:S04]  /*96e0*/  LDL.LU R2, [R1+0x478] ;  /* 0x0004780001027983 */ /* 0x002ea80000300800 */
[----:B------:R1:W-:Y:S04]  /*96f0*/  STL [R1+0x6b0], R3 ;  /* 0x0006b00301007387 */ /* 0x0003e80000100800 */
[----:B-1----:R-:W2:Y:S04]  /*9700*/  LDL.LU R3, [R1+0x528] ;  /* 0x0005280001037983 */ /* 0x002ea80000300800 */
[----:B0-----:R-:W2:Y:S04]  /*9710*/  LDL R15, [R1+0x484] ;  /* 0x00048400010f7983 */ /* 0x001ea80000100800 */
[----:B------:R-:W0:Y:S01]  /*9720*/  S2R R23, SR_TID.X ;  /* 0x0000000000177919 */ /* 0x000e220000002100 */
[----:B------:R-:W-:-:S03]  /*9730*/  PRMT R18, RZ, 0x7610, R18 ;  /* 0x00007610ff127816 */ /* 0x000fc60000000012 */
[----:B------:R-:W-:Y:S01]  /*9740*/  BAR.SYNC.DEFER_BLOCKING 0x0 ;  /* 0x0000000000007b1d */ /* 0x000fe20000010000 */
[----:B--2---:R-:W-:-:S05]  /*9750*/  IADD3 R14, P1, R15, R28, RZ ;  /* 0x0000001c0f0e7210 */ /* 0x004fca0007f3e0ff */
[----:B------:R-:W2:Y:S01]  /*9760*/  LDL R15, [R1+0x3d4] ;  /* 0x0003d400010f7983 */ /* 0x000ea20000100800 */
[----:B0-----:R-:W-:-:S04]  /*9770*/  LOP3.LUT R23, R23, 0x3f, RZ, 0xc0, !PT ;  /* 0x0000003f17177812 */ /* 0x001fc800078ec0ff */
[----:B------:R-:W-:Y:S02]  /*9780*/  ISETP.GE.AND P0, PT, R23, UR4, PT ;  /* 0x0000000417007c0c */ /* 0x000fe4000bf06270 */
[----:B------:R-:W3:Y:S01]  /*9790*/  LDL R23, [R1+0x470] ;  /* 0x0004700001177983 */ /* 0x000ee20000100800 */
[----:B--2---:R-:W-:-:S10]  /*97a0*/  IMAD.X R15, R15, 0x1, R0, P1 ;  /* 0x000000010f0f7824 */ /* 0x004fd400008e0600 */
[----:B------:R-:W2:Y:S04]  /*97b0*/  @!P0 LDG.E.U16 R18, [R14.64] ;  /* 0x000000060e128981 */ /* 0x000ea8000c1e1500 */
[----:B--2---:R0:W-:Y:S04]  /*97c0*/  STL [R1+0x80], R18 ;  /* 0x0000801201007387 */ /* 0x0041e80000100800 */
[----:B0-----:R-:W2:Y:S04]  /*97d0*/  LDL.LU R18, [R1+0xfec] ;  /* 0x000fec0001127983 */ /* 0x001ea80000300800 */
[----:B------:R-:W2:Y:S02]  /*97e0*/  LDL R15, [R1+0x530] ;  /* 0x00053000010f7983 */ /* 0x000ea40000100800 */
[----:B--2---:R-:W-:-:S02]  /*97f0*/  IADD3 R14, P1, R15, R28, RZ ;  /* 0x0000001c0f0e7210 */ /* 0x004fc40007f3e0ff */
[----:B------:R-:W2:Y:S01]  /*9800*/  LDL R15, [R1+0x480] ;  /* 0x00048000010f7983 */ /* 0x000ea20000100800 */
[----:B------:R-:W-:Y:S02]  /*9810*/  PRMT R8, RZ, 0x7610, R8 ;  /* 0x00007610ff087816 */ /* 0x000fe40000000008 */
[----:B------:R-:W-:Y:S01]  /*9820*/  PRMT R7, RZ, 0x7610, R7 ;  /* 0x00007610ff077816 */ /* 0x000fe20000000007 */
[----:B--2---:R-:W-:-:S05]  /*9830*/  IMAD.X R15, R15, 0x1, R0, P1 ;  /* 0x000000010f0f7824 */ /* 0x004fca00008e0600 */
[----:B------:R0:W2:Y:S02]  /*9840*/  @!P0 LDG.E.U16 R8, [R14.64] ;  /* 0x000000060e088981 */ /* 0x0000a4000c1e1500 */
[----:B0-----:R-:W-:-:S05]  /*9850*/  IADD3 R14, P1, R3, R28, RZ ;  /* 0x0000001c030e7210 */ /* 0x001fca0007f3e0ff */
[----:B------:R-:W-:-:S05]  /*9860*/  IMAD.X R15, R2, 0x1, R0, P1 ;  /* 0x00000001020f7824 */ /* 0x000fca00008e0600 */
[----:B------:R-:W2:Y:S04]  /*9870*/  @!P0 LDG.E.U16 R7, [R14.64] ;  /* 0x000000060e078981 */ /* 0x000ea8000c1e1500 */
[----:B------:R-:W-:Y:S04]  /*9880*/  STL [R1+0x6c8], R3 ;  /* 0x0006c80301007387 */ /* 0x000fe80000100800 */
[----:B------:R-:W-:Y:S04]  /*9890*/  STL [R1+0x6cc], R2 ;  /* 0x0006cc0201007387 */ /* 0x000fe80000100800 */
[----:B--2---:R-:W-:Y:S04]  /*98a0*/  STL [R1+0xf80], R7 ;  /* 0x000f800701007387 */ /* 0x004fe80000100800 */
[----:B------:R-:W2:Y:S01]  /*98b0*/  LDL R15, [R1+0x3d0] ;  /* 0x0003d000010f7983 */ /* 0x000ea20000100800 */
[----:B---3--:R-:W-:-:S02]  /*98c0*/  IADD3 R14, P1, R23, R28, RZ ;  /* 0x0000001c170e7210 */ /* 0x008fc40007f3e0ff */
[----:B----4-:R-:W-:Y:S01]  /*98d0*/  PRMT R16, RZ, 0x7610, R16 ;  /* 0x00007610ff107816 */ /* 0x010fe20000000010 */
[----:B------:R-:W3:Y:S02]  /*98e0*/  LDL R23, [R1+0x330] ;  /* 0x0003300001177983 */ /* 0x000ee40000100800 */
[----:B--2---:R-:W-:-:S05]  /*98f0*/  IMAD.X R15, R15, 0x1, R0, P1 ;  /* 0x000000010f0f7824 */ /* 0x004fca00008e0600 */
[----:B------:R0:W2:Y:S04]  /*9900*/  @!P0 LDG.E.U16 R16, [R14.64] ;  /* 0x000000060e108981 */ /* 0x0000a8000c1e1500 */
[----:B0-----:R-:W4:Y:S02]  /*9910*/  LDL R15, [R1+0x51c] ;  /* 0x00051c00010f7983 */ /* 0x001f240000100800 */
[----:B----4-:R-:W-:Y:S02]  /*9920*/  IADD3 R14, P1, R15, R28, RZ ;  /* 0x0000001c0f0e7210 */ /* 0x010fe40007f3e0ff */
[----:B------:R-:W4:Y:S01]  /*9930*/  LDL R15, [R1+0x46c] ;  /* 0x00046c00010f7983 */ /* 0x000f220000100800 */
[----:B------:R-:W-:Y:S02]  /*9940*/  PRMT R18, RZ, 0x7610, R18 ;  /* 0x00007610ff127816 */ /* 0x000fe40000000012 */
[----:B----4-:R-:W-:-:S05]  /*9950*/  IMAD.X R15, R15, 0x1, R0, P1 ;  /* 0x000000010f0f7824 */ /* 0x010fca00008e0600 */
[----:B------:R0:W4:Y:S04]  /*9960*/  @!P0 LDG.E.U16 R18, [R14.64] ;  /* 0x000000060e128981 */ /* 0x000128000c1e1500 */
[----:B0-----:R-:W2:Y:S02]  /*9970*/  LDL R15, [R1+0x57c] ;  /* 0x00057c00010f7983 */ /* 0x001ea40000100800 */
[----:B--2---:R-:W-:Y:S02]  /*9980*/  IADD3 R14, P1, R15, R28, RZ ;  /* 0x0000001c0f0e7210 */ /* 0x004fe40007f3e0ff */
[----:B------:R-:W2:Y:S01]  /*9990*/  LDL R15, [R1+0x518] ;  /* 0x00051800010f7983 */ /* 0x000ea20000100800 */
[----:B------:R-:W-:Y:S02]  /*99a0*/  PRMT R17, RZ, 0x7610, R17 ;  /* 0x00007610ff117816 */ /* 0x000fe40000000011 */
[----:B--2---:R-:W-:-:S05]  /*99b0*/  IMAD.X R15, R15, 0x1, R0, P1 ;  /* 0x000000010f0f7824 */ /* 0x004fca00008e0600 */
[----:B------:R-:W2:Y:S04]  /*99c0*/  @!P0 LDG.E.U16 R17, [R14.64] ;  /* 0x000000060e118981 */ /* 0x000ea8000c1e1500 */
[----:B--2---:R0:W-:Y:S04]  /*99d0*/  STL [R1+0x3c], R17 ;  /* 0x00003c1101007387 */ /* 0x0041e80000100800 */
[----:B0-----:R-:W2:Y:S04]  /*99e0*/  LDL.LU R17, [R1+0xfe8] ;  /* 0x000fe80001117983 */ /* 0x001ea80000300800 */
[----:B------:R-:W2:Y:S02]  /*99f0*/  LDL R15, [R1+0x460] ;  /* 0x00046000010f7983 */ /* 0x000ea40000100800 */
[----:B--2---:R-:W-:-:S02]  /*9a00*/  IADD3 R14, P1, R15, R28, RZ ;  /* 0x0000001c0f0e7210 */ /* 0x004fc40007f3e0ff */
[----:B------:R-:W2:Y:S01]  /*9a10*/  LDL R15, [R1+0x3c8] ;  /* 0x0003c800010f7983 */ /* 0x000ea20000100800 */
[----:B------:R-:W-:Y:S02]  /*9a20*/  PRMT R17, RZ, 0x7610, R17 ;  /* 0x00007610ff117816 */ /* 0x000fe40000000011 */
[----:B--2---:R-:W-:-:S05]  /*9a30*/  IMAD.X R15, R15, 0x1, R0, P1 ;  /* 0x000000010f0f7824 */ /* 0x004fca00008e0600 */
[----:B------:R-:W2:Y:S04]  /*9a40*/  @!P0 LDG.E.U16 R17, [R14.64] ;  /* 0x000000060e118981 */ /* 0x000ea8000c1e1500 */
[----:B--2---:R0:W-:Y:S04]  /*9a50*/  STL [R1+0x74], R17 ;  /* 0x0000741101007387 */ /* 0x0041e80000100800 */
[----:B0-----:R-:W3:Y:S04]  /*9a60*/  LDL.LU R17, [R1+0xfe4] ;  /* 0x000fe40001117983 */ /* 0x001ee80000300800 */
[----:B------:R-:W2:Y:S02]  /*9a70*/  LDL R15, [R1+0x50c] ;  /* 0x00050c00010f7983 */ /* 0x000ea40000100800 */
[----:B--2---:R-:W-:-:S02]  /*9a80*/  IADD3 R14, P1, R15, R28, RZ ;  /* 0x0000001c0f0e7210 */ /* 0x004fc40007f3e0ff */
[----:B------:R-:W2:Y:S01]  /*9a90*/  LDL R15, [R1+0x45c] ;  /* 0x00045c00010f7983 */ /* 0x000ea20000100800 */
[----:B------:R-:W-:Y:S02]  /*9aa0*/  PRMT R13, RZ, 0x7610, R13 ;  /* 0x00007610ff0d7816 */ /* 0x000fe4000000000d */
[----:B--2---:R-:W-:-:S05]  /*9ab0*/  IMAD.X R15, R15, 0x1, R0, P1 ;  /* 0x000000010f0f7824 */ /* 0x004fca00008e0600 */
[----:B------:R-:W2:Y:S04]  /*9ac0*/  @!P0 LDG.E.U16 R13, [R14.64] ;  /* 0x000000060e0d8981 */ /* 0x000ea8000c1e1500 */
[----:B--2---:R0:W-:Y:S04]  /*9ad0*/  STL [R1+0x70], R13 ;  /* 0x0000700d01007387 */ /* 0x0041e80000100800 */
[----:B0-----:R-:W2:Y:S04]  /*9ae0*/  LDL.LU R13, [R1+0xfe0] ;  /* 0x000fe000010d7983 */ /* 0x001ea80000300800 */
[----:B------:R-:W4:Y:S04]  /*9af0*/  LDL R15, [R1+0x574] ;  /* 0x00057400010f7983 */ /* 0x000f280000100800 */
[----:B---3--:R-:W-:Y:S04]  /*9b00*/  STS.U16 [R23+0x8000], R17 ;  /* 0x0080001117007388 */ /* 0x008fe80000000400 */
[----:B--2---:R0:W-:Y:S01]  /*9b10*/  STS.U16 [R23+0x8800], R13 ;  /* 0x0088000d17007388 */ /* 0x0041e20000000400 */
[----:B----4-:R-:W-:-:S03]  /*9b20*/  IADD3 R14, P1, R15, R28, RZ ;  /* 0x0000001c0f0e7210 */ /* 0x010fc60007f3e0ff */
[----:B------:R-:W2:Y:S04]  /*9b30*/  LDL R15, [R1+0x508] ;  /* 0x00050800010f7983 */ /* 0x000ea80000100800 */
[----:B0-----:R-:W3:Y:S04]  /*9b40*/  LDL R13, [R1+0x450] ;  /* 0x00045000010d7983 */ /* 0x001ee80000100800 */
[----:B------:R0:W-:Y:S04]  /*9b50*/  STS.U16 [R23+0x9000], R12 ;  /* 0x0090000c17007388 */ /* 0x0001e80000000400 */
[----:B0-----:R-:W4:Y:S01]  /*9b60*/  LDL.LU R23, [R1+0xfdc] ;  /* 0x000fdc0001177983 */ /* 0x001f220000300800 */
[----:B--2---:R-:W-:Y:S01]  /*9b70*/  IMAD.X R15, R15, 0x1, R0, P1 ;  /* 0x000000010f0f7824 */ /* 0x004fe200008e0600 */
[----:B---3--:R-:W-:-:S02]  /*9b80*/  IADD3 R12, P1, R13, R28, RZ ;  /* 0x0000001c0d0c7210 */ /* 0x008fc40007f3e0ff */
[----:B------:R-:W2:Y:S01]  /*9b90*/  LDL R13, [R1+0x3c0] ;  /* 0x0003c000010d7983 */ /* 0x000ea20000100800 */
[----:B----4-:R-:W-:Y:S02]  /*9ba0*/  PRMT R23, RZ, 0x7610, R23 ;  /* 0x00007610ff177816 */ /* 0x010fe40000000017 */
[----:B--2---:R-:W-:-:S05]  /*9bb0*/  IMAD.X R13, R13, 0x1, R0, P1 ;  /* 0x000000010d0d7824 */ /* 0x004fca00008e0600 */
[----:B------:R-:W2:Y:S04]  /*9bc0*/  @!P0 LDG.E.U16 R23, [R12.64] ;  /* 0x000000060c178981 */ /* 0x000ea8000c1e1500 */
[----:B--2---:R0:W-:Y:S04]  /*9bd0*/  STL [R1+0x6c], R23 ;  /* 0x00006c1701007387 */ /* 0x0041e80000100800 */
[----:B0-----:R-:W2:Y:S04]  /*9be0*/  LDL.LU R23, [R1+0xfd8] ;  /* 0x000fd80001177983 */ /* 0x001ea80000300800 */
[----:B------:R-:W3:Y:S04]  /*9bf0*/  LDL R12, [R1+0x330] ;  /* 0x00033000010c7983 */ /* 0x000ee80000100800 */
[----:B------:R-:W4:Y:S04]  /*9c00*/  LDL R13, [R1+0x4fc] ;  /* 0x0004fc00010d7983 */ /* 0x000f280000100800 */
[----:B---3--:R4:W-:Y:S02]  /*9c10*/  STS.U16 [R12+0x9800], R19 ;  /* 0x009800130c007388 */ /* 0x0089e40000000400 */
[----:B----4-:R-:W-:-:S02]  /*9c20*/  IADD3 R12, P1, R13, R28, RZ ;  /* 0x0000001c0d0c7210 */ /* 0x010fc40007f3e0ff */
[----:B------:R-:W3:Y:S01]  /*9c30*/  LDL R13, [R1+0x44c] ;  /* 0x00044c00010d7983 */ /* 0x000ee20000100800 */
[----:B--2---:R-:W-:Y:S02]  /*9c40*/  PRMT R23, RZ, 0x7610, R23 ;  /* 0x00007610ff177816 */ /* 0x004fe40000000017 */
[----:B---3--:R-:W-:-:S05]  /*9c50*/  IMAD.X R13, R13, 0x1, R0, P1 ;  /* 0x000000010d0d7824 */ /* 0x008fca00008e0600 */
        /* <DEDUP_REMOVED lines=8> */
[----:B------:R-:W-:Y:S02]  /*9ce0*/  PRMT R25, RZ, 0x7610, R25 ;  /* 0x00007610ff197816 */ /* 0x000fe40000000019 */
[----:B---3--:R-:W-:-:S05]  /*9cf0*/  IMAD.X R13, R13, 0x1, R0, P1 ;  /* 0x000000010d0d7824 */ /* 0x008fca00008e0600 */
[----:B------:R0:W3:Y:S04]  /*9d00*/  @!P0 LDG.E.U16 R25, [R12.64] ;  /* 0x000000060c198981 */ /* 0x0000e8000c1e1500 */
[----:B0-----:R-:W4:Y:S04]  /*9d10*/  LDL R12, [R1+0x330] ;  /* 0x00033000010c7983 */ /* 0x001f280000100800 */
[----:B------:R-:W2:Y:S04]  /*9d20*/  LDL R13, [R1+0x440] ;  /* 0x00044000010d7983 */ /* 0x000ea80000100800 */
[----:B---3--:R0:W-:Y:S04]  /*9d30*/  STL [R1+0x64], R25 ;  /* 0x0000641901007387 */ /* 0x0081e80000100800 */
[----:B----4-:R1:W-:Y:S01]  /*9d40*/  STS.U16 [R12+0xa800], R20 ;  /* 0x00a800140c007388 */ /* 0x0103e20000000400 */
[----:B--2---:R-:W-:-:S03]  /*9d50*/  PRMT R23, RZ, 0x7610, R23 ;  /* 0x00007610ff177816 */ /* 0x004fc60000000017 */
[----:B0-----:R-:W2:Y:S01]  /*9d60*/  LDL R25, [R1+0x590] ;  /* 0x0005900001197983 */ /* 0x001ea20000100800 */
[----:B-1----:R-:W-:-:S03]  /*9d70*/  IADD3 R12, P1, R13, R28, RZ ;  /* 0x0000001c0d0c7210 */ /* 0x002fc60007f3e0ff */
[----:B------:R-:W3:Y:S02]  /*9d80*/  LDL R13, [R1+0x3b8] ;  /* 0x0003b800010d7983 */ /* 0x000ee40000100800 */
[----:B---3--:R-:W-:-:S05]  /*9d90*/  IMAD.X R13, R13, 0x1, R0, P1 ;  /* 0x000000010d0d7824 */ /* 0x008fca00008e0600 */
[----:B------:R-:W3:Y:S04]  /*9da0*/  @!P0 LDG.E.U16 R23, [R12.64] ;  /* 0x000000060c178981 */ /* 0x000ee8000c1e1500 */
[----:B---3--:R0:W-:Y:S04]  /*9db0*/  STL [R1+0x60], R23 ;  /* 0x0000601701007387 */ /* 0x0081e80000100800 */
[----:B0-----:R-:W3:Y:S04]  /*9dc0*/  LDL.LU R23, [R1+0xfd0] ;  /* 0x000fd00001177983 */ /* 0x001ee80000300800 */
[----:B------:R-:W4:Y:S04]  /*9dd0*/  LDL R12, [R1+0x330] ;  /* 0x00033000010c7983 */ /* 0x000f280000100800 */
[----:B------:R-:W2:Y:S04]  /*9de0*/  LDL R13, [R1+0x4ec] ;  /* 0x0004ec00010d7983 */ /* 0x000ea80000100800 */
[----:B----4-:R2:W-:Y:S02]  /*9df0*/  STS.U16 [R12+0xb000], R21 ;  /* 0x00b000150c007388 */ /* 0x0105e40000000400 */
[----:B--2---:R-:W-:-:S02]  /*9e00*/  IADD3 R12, P1, R13, R28, RZ ;  /* 0x0000001c0d0c7210 */ /* 0x004fc40007f3e0ff */
[----:B------:R-:W2:Y:S01]  /*9e10*/  LDL R13, [R1+0x43c] ;  /* 0x00043c00010d7983 */ /* 0x000ea20000100800 */
[----:B---3--:R-:W-:Y:S02]  /*9e20*/  PRMT R23, RZ, 0x7610, R23 ;  /* 0x00007610ff177816 */ /* 0x008fe40000000017 */
[----:B--2---:R-:W-:-:S05]  /*9e30*/  IMAD.X R13, R13, 0x1, R0, P1 ;  /* 0x000000010d0d7824 */ /* 0x004fca00008e0600 */
[----:B------:R-:W2:Y:S04]  /*9e40*/  @!P0 LDG.E.U16 R23, [R12.64] ;  /* 0x000000060c178981 */ /* 0x000ea8000c1e1500 */
[----:B--2---:R0:W-:Y:S04]  /*9e50*/  STL [R1+0x5c], R23 ;  /* 0x00005c1701007387 */ /* 0x0041e80000100800 */
[----:B0-----:R-:W2:Y:S04]  /*9e60*/  LDL.LU R23, [R1+0xfcc] ;  /* 0x000fcc0001177983 */ /* 0x001ea80000300800 */
[----:B------:R-:W3:Y:S04]  /*9e70*/  LDL R12, [R1+0x330] ;  /* 0x00033000010c7983 */ /* 0x000ee80000100800 */
[----:B------:R-:W4:Y:S01]  /*9e80*/  LDL R13, [R1+0x564] ;  /* 0x00056400010d7983 */ /* 0x000f220000100800 */
[----:B------:R-:W-:-:S06]  /*9e90*/  PRMT R17, RZ, 0x7610, R17 ;  /* 0x00007610ff117816 */ /* 0x000fcc0000000011 */
[----:B------:R0:W2:Y:S04]  /*9ea0*/  @!P0 LDG.E.U16 R17, [R14.64] ;  /* 0x000000060e118981 */ /* 0x0000a8000c1e1500 */
[----:B---3--:R4:W-:Y:S02]  /*9eb0*/  STS.U16 [R12+0xb800], R5 ;  /* 0x00b800050c007388 */ /* 0x0089e40000000400 */
[----:B----4-:R-:W-:Y:S02]  /*9ec0*/  IADD3 R12, P1, R13, R28, RZ ;  /* 0x0000001c0d0c7210 */ /* 0x010fe40007f3e0ff */
[----:B------:R-:W3:Y:S01]  /*9ed0*/  LDL R13, [R1+0x4e8] ;  /* 0x0004e800010d7983 */ /* 0x000ee20000100800 */
[----:B0-----:R-:W-:Y:S02]  /*9ee0*/  PRMT R15, RZ, 0x7610, R15 ;  /* 0x00007610ff0f7816 */ /* 0x001fe4000000000f */
[----:B---3--:R-:W-:-:S05]  /*9ef0*/  IMAD.X R13, R13, 0x1, R0, P1 ;  /* 0x000000010d0d7824 */ /* 0x008fca00008e0600 */
[----:B------:R0:W3:Y:S04]  /*9f00*/  @!P0 LDG.E.U16 R15, [R12.64] ;  /* 0x000000060c0f8981 */ /* 0x0000e8000c1e1500 */
[----:B0-----:R-:W4:Y:S02]  /*9f10*/  LDL R13, [R1+0x430] ;  /* 0x00043000010d7983 */ /* 0x001f240000100800 */
[----:B----4-:R-:W-:Y:S02]  /*9f20*/  IADD3 R12, P1, R13, R28, RZ ;  /* 0x0000001c0d0c7210 */ /* 0x010fe40007f3e0ff */
[----:B------:R-:W4:Y:S01]  /*9f30*/  LDL R13, [R1+0x3b0] ;  /* 0x0003b000010d7983 */ /* 0x000f220000100800 */
[----:B------:R-:W-:Y:S02]  /*9f40*/  PRMT R6, RZ, 0x7610, R6 ;  /* 0x00007610ff067816 */ /* 0x000fe40000000006 */
[----:B----4-:R-:W-:-:S05]  /*9f50*/  IMAD.X R13, R13, 0x1, R0, P1 ;  /* 0x000000010d0d7824 */ /* 0x010fca00008e0600 */
[----:B------:R0:W4:Y:S04]  /*9f60*/  @!P0 LDG.E.U16 R6, [R12.64] ;  /* 0x000000060c068981 */ /* 0x000128000c1e1500 */
[----:B0-----:R-:W3:Y:S04]  /*9f70*/  LDL.LU R12, [R1+0x10] ;  /* 0x00001000010c7983 */ /* 0x001ee80000300800 */
[----:B------:R-:W4:Y:S04]  /*9f80*/  LDL R13, [R1+0x4dc] ;  /* 0x0004dc00010d7983 */ /* 0x000f280000100800 */
[----:B--2---:R-:W-:Y:S04]  /*9f90*/  STS.U16 [R25+0x8200], R23 ;  /* 0x0082001719007388 */ /* 0x004fe80000000400 */
[----:B---3--:R4:W-:Y:S02]  /*9fa0*/  STS.U16 [R25+0x8a00], R12 ;  /* 0x008a000c19007388 */ /* 0x0089e40000000400 */
[----:B----4-:R-:W-:-:S02]  /*9fb0*/  IADD3 R12, P1, R13, R28, RZ ;  /* 0x0000001c0d0c7210 */ /* 0x010fc40007f3e0ff */
[----:B------:R-:W2:Y:S01]  /*9fc0*/  LDL R13, [R1+0x42c] ;  /* 0x00042c00010d7983 */ /* 0x000ea20000100800 */
[----:B------:R-:W-:Y:S02]  /*9fd0*/  PRMT R14, RZ, 0x7610, R14 ;  /* 0x00007610ff0e7816 */ /* 0x000fe4000000000e */
[----:B--2---:R-:W-:-:S05]  /*9fe0*/  IMAD.X R13, R13, 0x1, R0, P1 ;  /* 0x000000010d0d7824 */ /* 0x004fca00008e0600 */
[----:B------:R0:W2:Y:S04]  /*9ff0*/  @!P0 LDG.E.U16 R14, [R12.64] ;  /* 0x000000060c0e8981 */ /* 0x0000a8000c1e1500 */
[----:B0-----:R-:W3:Y:S04]  /*a000*/  LDL.LU R12, [R1+0x4] ;  /* 0x00000400010c7983 */ /* 0x001ee80000300800 */
[----:B------:R-:W4:Y:S04]  /*a010*/  LDL R13, [R1+0x55c] ;  /* 0x00055c00010d7983 */ /* 0x000f280000100800 */
[----:B---3--:R4:W-:Y:S02]  /*a020*/  STS.U16 [R25+0x9200], R12 ;  /* 0x0092000c19007388 */ /* 0x0089e40000000400 */
[----:B----4-:R-:W-:-:S02]  /*a030*/  IADD3 R12, P1, R13, R28, RZ ;  /* 0x0000001c0d0c7210 */ /* 0x010fc40007f3e0ff */
[----:B------:R-:W3:Y:S01]  /*a040*/  LDL R13, [R1+0x4d8] ;  /* 0x0004d800010d7983 */ /* 0x000ee20000100800 */
[----:B------:R-:W-:Y:S02]  /*a050*/  PRMT R29, RZ, 0x7610, R29 ;  /* 0x00007610ff1d7816 */ /* 0x000fe4000000001d */
[----:B---3--:R-:W-:-:S05]  /*a060*/  IMAD.X R13, R13, 0x1, R0, P1 ;  /* 0x000000010d0d7824 */ /* 0x008fca00008e0600 */
[----:B------:R-:W3:Y:S04]  /*a070*/  @!P0 LDG.E.U16 R29, [R12.64] ;  /* 0x000000060c1d8981 */ /* 0x000ee8000c1e1500 */
[----:B---3--:R0:W-:Y:S04]  /*a080*/  STL [R1+0x58], R29 ;  /* 0x0000581d01007387 */ /* 0x0081e80000100800 */
[----:B0-----:R-:W3:Y:S04]  /*a090*/  LDL.LU R29, [R1+0xfc8] ;  /* 0x000fc800011d7983 */ /* 0x001ee80000300800 */
[----:B------:R-:W4:Y:S04]  /*a0a0*/  LDL R13, [R1+0x420] ;  /* 0x00042000010d7983 */ /* 0x000f280000100800 */
[----:B---3--:R0:W-:Y:S01]  /*a0b0*/  STS.U16 [R25+0x9a00], R29 ;  /* 0x009a001d19007388 */ /* 0x0081e20000000400 */
[----:B----4-:R-:W-:-:S03]  /*a0c0*/  IADD3 R12, P1, R13, R28, RZ ;  /* 0x0000001c0d0c7210 */ /* 0x010fc60007f3e0ff */
[----:B0-----:R-:W3:Y:S04]  /*a0d0*/  LDL.LU R29, [R1+0xfc4] ;  /* 0x000fc400011d7983 */ /* 0x001ee80000300800 */
[----:B------:R-:W4:Y:S01]  /*a0e0*/  LDL R13, [R1+0x3a8] ;  /* 0x0003a800010d7983 */ /* 0x000f220000100800 */
[----:B------:R-:W-:Y:S01]  /*a0f0*/  PRMT R5, RZ, 0x7610, R5 ;  /* 0x00007610ff057816 */ /* 0x000fe20000000005 */
[----:B----4-:R-:W-:-:S05]  /*a100*/  IMAD.X R13, R13, 0x1, R0, P1 ;  /* 0x000000010d0d7824 */ /* 0x010fca00008e0600 */
[----:B------:R0:W4:Y:S04]  /*a110*/  @!P0 LDG.E.U16 R5, [R12.64] ;  /* 0x000000060c058981 */ /* 0x000128000c1e1500 */
[----:B0-----:R-:W2:Y:S04]  /*a120*/  LDL R13, [R1+0x4cc] ;  /* 0x0004cc00010d7983 */ /* 0x001ea80000100800 */
[----:B----4-:R0:W-:Y:S01]  /*a130*/  STL [R1+0x54], R5 ;  /* 0x0000540501007387 */ /* 0x0101e20000100800 */
[----:B--2---:R-:W-:-:S03]  /*a140*/  IADD3 R12, P1, R13, R28, RZ ;  /* 0x0000001c0d0c7210 */ /* 0x004fc60007f3e0ff */
[----:B0-----:R-:W2:Y:S04]  /*a150*/  LDL R5, [R1+0x4bc] ;  /* 0x0004bc0001057983 */ /* 0x001ea80000100800 */
[----:B------:R-:W4:Y:S01]  /*a160*/  LDL R13, [R1+0x41c] ;  /* 0x00041c00010d7983 */ /* 0x000f220000100800 */
[----:B---3--:R-:W-:Y:S01]  /*a170*/  PRMT R29, RZ, 0x7610, R29 ;  /* 0x00007610ff1d7816 */ /* 0x008fe2000000001d */
[----:B----4-:R-:W-:-:S05]  /*a180*/  IMAD.X R13, R13, 0x1, R0, P1 ;  /* 0x000000010d0d7824 */ /* 0x010fca00008e0600 */
[----:B------:R0:W3:Y:S04]  /*a190*/  @!P0 LDG.E.U16 R29, [R12.64] ;  /* 0x000000060c1d8981 */ /* 0x0000e8000c1e1500 */
[----:B0-----:R-:W4:Y:S04]  /*a1a0*/  LDL R13, [R1+0x554] ;  /* 0x00055400010d7983 */ /* 0x001f280000100800 */
[----:B---3--:R0:W-:Y:S01]  /*a1b0*/  STL [R1+0x50], R29 ;  /* 0x0000501d01007387 */ /* 0x0081e20000100800 */
[----:B----4-:R-:W-:-:S03]  /*a1c0*/  IADD3 R12, P1, R13, R28, RZ ;  /* 0x0000001c0d0c7210 */ /* 0x010fc60007f3e0ff */
[----:B0-----:R-:W3:Y:S04]  /*a1d0*/  LDL R29, [R1+0x58c] ;  /* 0x00058c00011d7983 */ /* 0x001ee80000100800 */
[----:B------:R-:W4:Y:S01]  /*a1e0*/  LDL R13, [R1+0x4c8] ;  /* 0x0004c800010d7983 */ /* 0x000f220000100800 */
[----:B------:R-:W-:Y:S01]  /*a1f0*/  PRMT R24, RZ, 0x7610, R24 ;  /* 0x00007610ff187816 */ /* 0x000fe20000000018 */
[----:B----4-:R-:W-:-:S05]  /*a200*/  IMAD.X R13, R13, 0x1, R0, P1 ;  /* 0x000000010d0d7824 */ /* 0x010fca00008e0600 */
[----:B------:R-:W4:Y:S04]  /*a210*/  @!P0 LDG.E.U16 R24, [R12.64] ;  /* 0x000000060c188981 */ /* 0x000f28000c1e1500 */
[----:B----4-:R0:W-:Y:S04]  /*a220*/  STL [R1+0x4c], R24 ;  /* 0x00004c1801007387 */ /* 0x0101e80000100800 */
[----:B0-----:R-:W4:Y:S04]  /*a230*/  LDL.LU R24, [R1+0xfc0] ;  /* 0x000fc00001187983 */ /* 0x001f280000300800 */
[----:B------:R-:W2:Y:S02]  /*a240*/  LDL R13, [R1+0x410] ;  /* 0x00041000010d7983 */ /* 0x000ea40000100800 */
[----:B--2---:R-:W-:-:S02]  /*a250*/  IADD3 R12, P1, R13, R28, RZ ;  /* 0x0000001c0d0c7210 */ /* 0x004fc40007f3e0ff */
[----:B------:R-:W2:Y:S04]  /*a260*/  LDL R13, [R1+0x3a0] ;  /* 0x0003a000010d7983 */ /* 0x000ea80000100800 */
[----:B------:R-:W-:Y:S04]  /*a270*/  STS.U16 [R25+0xa200], R27 ;  /* 0x00a2001b19007388 */ /* 0x000fe80000000400 */
[----:B------:R-:W-:Y:S04]  /*a280*/  STS.U16 [R25+0xaa00], R26 ;  /* 0x00aa001a19007388 */ /* 0x000fe80000000400 */
[----:B----4-:R-:W-:Y:S04]  /*a290*/  STS.U16 [R25+0xb200], R24 ;  /* 0x00b2001819007388 */ /* 0x010fe80000000400 */
[----:B------:R0:W-:Y:S04]  /*a2a0*/  STS.U16 [R25+0xba00], R4 ;  /* 0x00ba000419007388 */ /* 0x0001e80000000400 */
[----:B0-----:R-:W4:Y:S01]  /*a2b0*/  LDL.LU R25, [R1+0xfbc] ;  /* 0x000fbc0001197983 */ /* 0x001f220000300800 */
[----:B--2---:R-:W-:Y:S01]  /*a2c0*/  IMAD.X R13, R13, 0x1, R0, P1 ;  /* 0x000000010d0d7824 */ /* 0x004fe200008e0600 */
[----:B------:R-:W-:-:S02]  /*a2d0*/  IADD3 R4, P1, R5, R28, RZ ;  /* 0x0000001c05047210 */ /* 0x000fc40007f3e0ff */
[----:B------:R-:W2:Y:S01]  /*a2e0*/  LDL R5, [R1+0x40c] ;  /* 0x00040c0001057983 */ /* 0x000ea20000100800 */
[----:B------:R-:W-:Y:S02]  /*a2f0*/  PRMT R3, RZ, 0x7610, R3 ;  /* 0x00007610ff037816 */ /* 0x000fe40000000003 */
[----:B--2---:R-:W-:-:S05]  /*a300*/  IMAD.X R5, R5, 0x1, R0, P1 ;  /* 0x0000000105057824 */ /* 0x004fca00008e0600 */
[----:B------:R0:W2:Y:S04]  /*a310*/  @!P0 LDG.E.U16 R3, [R4.64] ;  /* 0x0000000604038981 */ /* 0x0000a8000c1e1500 */
[----:B0-----:R-:W3:Y:S04]  /*a320*/  LDL.LU R4, [R1+0x1c] ;  /* 0x00001c0001047983 */ /* 0x001ee80000300800 */
[----:B------:R-:W4:Y:S04]  /*a330*/  LDL R5, [R1+0x54c] ;  /* 0x00054c0001057983 */ /* 0x000f280000100800 */
[----:B--2---:R0:W-:Y:S04]  /*a340*/  STL [R1+0x48], R3 ;  /* 0x0000480301007387 */ /* 0x0041e80000100800 */
[----:B---3--:R4:W-:Y:S01]  /*a350*/  STS.U16 [R29+0x8400], R4 ;  /* 0x008400041d007388 */ /* 0x0089e20000000400 */
[----:B------:R-:W-:-:S03]  /*a360*/  PRMT R23, RZ, 0x7610, R23 ;  /* 0x00007610ff177816 */ /* 0x000fc60000000017 */
[----:B0-----:R-:W2:Y:S01]  /*a370*/  LDL R3, [R1+0x544] ;  /* 0x0005440001037983 */ /* 0x001ea20000100800 */
[----:B----4-:R-:W-:-:S03]  /*a380*/  IADD3 R4, P1, R5, R28, RZ ;  /* 0x0000001c05047210 */ /* 0x010fc60007f3e0ff */
[----:B------:R-:W3:Y:S02]  /*a390*/  LDL R5, [R1+0x4b8] ;  /* 0x0004b80001057983 */ /* 0x000ee40000100800 */
[----:B---3--:R-:W-:-:S05]  /*a3a0*/  IMAD.X R5, R5, 0x1, R0, P1 ;  /* 0x0000000105057824 */ /* 0x008fca00008e0600 */
[----:B------:R0:W3:Y:S04]  /*a3b0*/  @!P0 LDG.E.U16 R23, [R4.64] ;  /* 0x0000000604178981 */ /* 0x0000e8000c1e1500 */
[----:B0-----:R-:W4:Y:S04]  /*a3c0*/  LDL.LU R4, [R1+0x18] ;  /* 0x0000180001047983 */ /* 0x001f280000300800 */
[----:B------:R-:W2:Y:S04]  /*a3d0*/  LDL R5, [R1+0x400] ;  /* 0x0004000001057983 */ /* 0x000ea80000100800 */
[----:B----4-:R2:W-:Y:S02]  /*a3e0*/  STS.U16 [R29+0x8c00], R4 ;  /* 0x008c00041d007388 */ /* 0x0105e40000000400 */
[----:B--2---:R-:W-:-:S02]  /*a3f0*/  IADD3 R4, P1, R5, R28, RZ ;  /* 0x0000001c05047210 */ /* 0x004fc40007f3e0ff */
[----:B------:R-:W2:Y:S01]  /*a400*/  LDL R5, [R1+0x398] ;  /* 0x0003980001057983 */ /* 0x000ea20000100800 */
[----:B------:R-:W-:Y:S02]  /*a410*/  PRMT R25, RZ, 0x7610, R25 ;  /* 0x00007610ff197816 */ /* 0x000fe40000000019 */
[----:B--2---:R-:W-:-:S05]  /*a420*/  IMAD.X R5, R5, 0x1, R0, P1 ;  /* 0x0000000105057824 */ /* 0x004fca00008e0600 */
[----:B------:R-:W2:Y:S04]  /*a430*/  @!P0 LDG.E.U16 R25, [R4.64] ;  /* 0x0000000604198981 */ /* 0x000ea8000c1e1500 */
[----:B--2---:R0:W-:Y:S04]  /*a440*/  STL [R1+0x44], R25 ;  /* 0x0000441901007387 */ /* 0x0041e80000100800 */
[----:B0-----:R-:W2:Y:S04]  /*a450*/  LDL.LU R25, [R1+0xfb8] ;  /* 0x000fb80001197983 */ /* 0x001ea80000300800 */
[----:B------:R-:W4:Y:S04]  /*a460*/  LDL.LU R4, [R1+0x14] ;  /* 0x0000140001047983 */ /* 0x000f280000300800 */
[----:B------:R-:W2:Y:S04]  /*a470*/  LDL R5, [R1+0x4ac] ;  /* 0x0004ac0001057983 */ /* 0x000ea80000100800 */
[----:B----4-:R2:W-:Y:S02]  /*a480*/  STS.U16 [R29+0x9400], R4 ;  /* 0x009400041d007388 */ /* 0x0105e40000000400 */
[----:B--2---:R-:W-:-:S02]  /*a490*/  IADD3 R4, P1, R5, R28, RZ ;  /* 0x0000001c05047210 */ /* 0x004fc40007f3e0ff */
[----:B------:R-:W2:Y:S01]  /*a4a0*/  LDL R5, [R1+0x3fc] ;  /* 0x0003fc0001057983 */ /* 0x000ea20000100800 */
[----:B------:R-:W-:Y:S02]  /*a4b0*/  PRMT R27, RZ, 0x7610, R27 ;  /* 0x00007610ff1b7816 */ /* 0x000fe4000000001b */
[----:B--2---:R-:W-:-:S05]  /*a4c0*/  IMAD.X R5, R5, 0x1, R0, P1 ;  /* 0x0000000105057824 */ /* 0x004fca00008e0600 */
[----:B------:R0:W2:Y:S04]  /*a4d0*/  @!P0 LDG.E.U16 R27, [R4.64] ;  /* 0x00000006041b8981 */ /* 0x0000a8000c1e1500 */
[----:B0-----:R-:W4:Y:S01]  /*a4e0*/  LDL.LU R5, [R1+0xc] ;  /* 0x00000c0001057983 */ /* 0x001f220000300800 */
[----:B------:R-:W-:-:S03]  /*a4f0*/  IADD3 R4, P1, R3, R28, RZ ;  /* 0x0000001c03047210 */ /* 0x000fc60007f3e0ff */
[----:B----4-:R0:W-:Y:S04]  /*a500*/  STS.U16 [R29+0x9c00], R5 ;  /* 0x009c00051d007388 */ /* 0x0101e80000000400 */
[----:B0-----:R-:W4:Y:S01]  /*a510*/  LDL R5, [R1+0x4a8] ;  /* 0x0004a80001057983 */ /* 0x001f220000100800 */
[----:B------:R-:W-:-:S03]  /*a520*/  PRMT R25, RZ, 0x7610, R25 ;  /* 0x00007610ff197816 */ /* 0x000fc60000000019 */
[----:B------:R-:W2:Y:S01]  /*a530*/  LDL.LU R3, [R1+0x78] ;  /* 0x0000780001037983 */ /* 0x000ea20000300800 */
[----:B----4-:R-:W-:-:S05]  /*a540*/  IMAD.X R5, R5, 0x1, R0, P1 ;  /* 0x0000000105057824 */ /* 0x010fca00008e0600 */
[----:B------:R-:W4:Y:S04]  /*a550*/  @!P0 LDG.E.U16 R25, [R4.64] ;  /* 0x0000000604198981 */ /* 0x000f28000c1e1500 */
[----:B----4-:R0:W-:Y:S04]  /*a560*/  STL [R1+0x40], R25 ;  /* 0x0000401901007387 */ /* 0x0101e80000100800 */
[----:B0-----:R-:W4:Y:S04]  /*a570*/  LDL.LU R25, [R1+0xfb4] ;  /* 0x000fb40001197983 */ /* 0x001f280000300800 */
[----:B------:R-:W2:Y:S04]  /*a580*/  LDL.LU R4, [R1+0x8] ;  /* 0x0000080001047983 */ /* 0x000ea80000300800 */
[----:B------:R-:W3:Y:S04]  /*a590*/  LDL R5, [R1+0x3f0] ;  /* 0x0003f00001057983 */ /* 0x000ee80000100800 */
[----:B--2---:R0:W-:Y:S04]  /*a5a0*/  STS.U16 [R29+0xa400], R4 ;  /* 0x00a400041d007388 */ /* 0x0041e80000000400 */
[----:B0-----:R-:W2:Y:S01]  /*a5b0*/  LDL.LU R29, [R1+0xfb0] ;  /* 0x000fb000011d7983 */ /* 0x001ea20000300800 */
[----:B---3--:R-:W-:-:S03]  /*a5c0*/  IADD3 R4, P1, R5, R28, RZ ;  /* 0x0000001c05047210 */ /* 0x008fc60007f3e0ff */
[----:B------:R-:W3:Y:S01]  /*a5d0*/  LDL R5, [R1+0x390] ;  /* 0x0003900001057983 */ /* 0x000ee20000100800 */
[----:B--2---:R-:W-:Y:S01]  /*a5e0*/  PRMT R29, RZ, 0x7610, R29 ;  /* 0x00007610ff1d7816 */ /* 0x004fe2000000001d */
[----:B---3--:R-:W-:-:S05]  /*a5f0*/  IMAD.X R5, R5, 0x1, R0, P1 ;  /* 0x0000000105057824 */ /* 0x008fca00008e0600 */
[----:B------:R0:W2:Y:S04]  /*a600*/  @!P0 LDG.E.U16 R29, [R4.64] ;  /* 0x00000006041d8981 */ /* 0x0000a8000c1e1500 */
[----:B0-----:R-:W4:Y:S04]  /*a610*/  LDL R4, [R1+0x58c] ;  /* 0x00058c0001047983 */ /* 0x001f280000100800 */
[----:B------:R-:W3:Y:S04]  /*a620*/  LDL R5, [R1+0x49c] ;  /* 0x00049c0001057983 */ /* 0x000ee80000100800 */
[----:B--2---:R0:W-:Y:S04]  /*a630*/  STL [R1+0x38], R29 ;  /* 0x0000381d01007387 */ /* 0x0041e80000100800 */
[----:B----4-:R3:W-:Y:S01]  /*a640*/  STS.U16 [R4+0xac00], R25 ;  /* 0x00ac001904007388 */ /* 0x0107e20000000400 */
[----:B------:R-:W-:-:S03]  /*a650*/  PRMT R22, RZ, 0x7610, R22 ;  /* 0x00007610ff167816 */ /* 0x000fc60000000016 */
[----:B0-----:R-:W2:Y:S01]  /*a660*/  LDL R29, [R1+0x588] ;  /* 0x00058800011d7983 */ /* 0x001ea20000100800 */
[----:B---3--:R-:W-:-:S03]  /*a670*/  IADD3 R4, P1, R5, R28, RZ ;  /* 0x0000001c05047210 */ /* 0x008fc60007f3e0ff */
[----:B------:R-:W3:Y:S02]  /*a680*/  LDL R5, [R1+0x3ec] ;  /* 0x0003ec0001057983 */ /* 0x000ee40000100800 */
[----:B---3--:R-:W-:-:S05]  /*a690*/  IMAD.X R5, R5, 0x1, R0, P1 ;  /* 0x0000000105057824 */ /* 0x008fca00008e0600 */
[----:B------:R-:W3:Y:S04]  /*a6a0*/  @!P0 LDG.E.U16 R22, [R4.64] ;  /* 0x0000000604168981 */ /* 0x000ee8000c1e1500 */
[----:B---3--:R0:W-:Y:S04]  /*a6b0*/  STL [R1+0x34], R22 ;  /* 0x0000341601007387 */ /* 0x0081e80000100800 */
[----:B0-----:R-:W3:Y:S04]  /*a6c0*/  LDL.LU R22, [R1+0xfac] ;  /* 0x000fac0001167983 */ /* 0x001ee80000300800 */
[----:B------:R-:W3:Y:S04]  /*a6d0*/  LDL R4, [R1+0x58c] ;  /* 0x00058c0001047983 */ /* 0x000ee80000100800 */
        /* <DEDUP_REMOVED lines=19> */
[----:B------:R-:W3:Y:S04]  /*a810*/  LDL.LU R4, [R1+0x7c] ;  /* 0x00007c0001047983 */ /* 0x000ee80000300800 */
        /* <DEDUP_REMOVED lines=8> */
[----:B------:R-:W-:Y:S04]  /*a8a0*/  STS.U16 [R29+0x8e00], R3 ;  /* 0x008e00031d007388 */ /* 0x000fe80000000400 */
[----:B---3--:R0:W-:Y:S04]  /*a8b0*/  STL [R1+0x18], R2 ;  /* 0x0000180201007387 */ /* 0x0081e80000100800 */
[----:B0-----:R-:W3:Y:S01]  /*a8c0*/  LDL.LU R2, [R1+0x520] ;  /* 0x0005200001027983 */ /* 0x001ee20000300800 */
[----:B----4-:R-:W-:-:S03]  /*a8d0*/  IADD3 R4, P1, R5, R28, RZ ;  /* 0x0000001c05047210 */ /* 0x010fc60007f3e0ff */
[----:B------:R-:W4:Y:S04]  /*a8e0*/  LDL.LU R3, [R1+0x580] ;  /* 0x0005800001037983 */ /* 0x000f280000300800 */
[----:B------:R-:W3:Y:S01]  /*a8f0*/  LDL R5, [R1+0x488] ;  /* 0x0004880001057983 */ /* 0x000ee20000100800 */
[----:B--2---:R-:W-:Y:S01]  /*a900*/  PRMT R10, RZ, 0x7610, R10 ;  /* 0x00007610ff0a7816 */ /* 0x004fe2000000000a */
[----:B---3--:R-:W-:-:S05]  /*a910*/  IMAD.X R5, R5, 0x1, R0, P1 ;  /* 0x0000000105057824 */ /* 0x008fca00008e0600 */
[----:B------:R-:W2:Y:S04]  /*a920*/  @!P0 LDG.E.U16 R10, [R4.64] ;  /* 0x00000006040a8981 */ /* 0x000ea8000c1e1500 */
[----:B--2---:R0:W-:Y:S04]  /*a930*/  STL [R1+0x14], R10 ;  /* 0x0000140a01007387 */ /* 0x0041e80000100800 */
[----:B0-----:R-:W2:Y:S04]  /*a940*/  LDL.LU R10, [R1+0xfa0] ;  /* 0x000fa000010a7983 */ /* 0x001ea80000300800 */
[----:B------:R-:W3:Y:S04]  /*a950*/  LDL.LU R4, [R1+0x2c] ;  /* 0x00002c0001047983 */ /* 0x000ee80000300800 */
[----:B------:R-:W2:Y:S04]  /*a960*/  LDL R5, [R1+0x52c] ;  /* 0x00052c0001057983 */ /* 0x000ea80000100800 */
[----:B---3--:R2:W-:Y:S02]  /*a970*/  STS.U16 [R29+0x9600], R4 ;  /* 0x009600041d007388 */ /* 0x0085e40000000400 */
[----:B--2---:R-:W-:-:S02]  /*a980*/  IADD3 R4, P1, R5, R28, RZ ;  /* 0x0000001c05047210 */ /* 0x004fc40007f3e0ff */
[----:B------:R-:W2:Y:S01]  /*a990*/  LDL R5, [R1+0x47c] ;  /* 0x00047c0001057983 */ /* 0x000ea20000100800 */
[----:B------:R-:W-:Y:S02]  /*a9a0*/  PRMT R10, RZ, 0x7610, R10 ;  /* 0x00007610ff0a7816 */ /* 0x000fe4000000000a */
[----:B--2---:R-:W-:-:S05]  /*a9b0*/  IMAD.X R5, R5, 0x1, R0, P1 ;  /* 0x0000000105057824 */ /* 0x004fca00008e0600 */
        /* <DEDUP_REMOVED lines=13> */
[----:B------:R-:W3:Y:S01]  /*aa90*/  LDL.LU R5, [R1+0x24] ;  /* 0x0000240001057983 */ /* 0x000ee20000300800 */
[----:B----4-:R-:W-:-:S02]  /*aaa0*/  IADD3 R4, P1, R3, R28, RZ ;  /* 0x0000001c03047210 */ /* 0x010fc40007f3e0ff */
[----:B--2---:R-:W-:Y:S01]  /*aab0*/  PRMT R10, RZ, 0x7610, R10 ;  /* 0x00007610ff0a7816 */ /* 0x004fe2000000000a */
[----:B---3--:R0:W-:Y:S02]  /*aac0*/  STS.U16 [R29+0xa600], R5 ;  /* 0x00a600051d007388 */ /* 0x0081e40000000400 */
[----:B0-----:R-:W-:-:S05]  /*aad0*/  IMAD.X R5, R2, 0x1, R0, P1 ;  /* 0x0000000102057824 */ /* 0x001fca00008e0600 */
[----:B------:R-:W2:Y:S04]  /*aae0*/  @!P0 LDG.E.U16 R10, [R4.64] ;  /* 0x00000006040a8981 */ /* 0x000ea8000c1e1500 */
[----:B------:R-:W-:Y:S04]  /*aaf0*/  STL [R1+0x6e8], R3 ;  /* 0x0006e80301007387 */ /* 0x000fe80000100800 */
[----:B------:R-:W-:Y:S04]  /*ab00*/  STL [R1+0x6ec], R2 ;  /* 0x0006ec0201007387 */ /* 0x000fe80000100800 */
[----:B--2---:R0:W-:Y:S04]  /*ab10*/  STL [R1+0x24], R10 ;  /* 0x0000240a01007387 */ /* 0x0041e80000100800 */
[----:B0-----:R-:W2:Y:S04]  /*ab20*/  LDL.LU R10, [R1+0xf94] ;  /* 0x000f9400010a7983 */ /* 0x001ea80000300800 */
[----:B------:R-:W3:Y:S04]  /*ab30*/  LDL.LU R4, [R1+0x20] ;  /* 0x0000200001047983 */ /* 0x000ee80000300800 */
[----:B------:R-:W4:Y:S04]  /*ab40*/  LDL R5, [R1+0x468] ;  /* 0x0004680001057983 */ /* 0x000f280000100800 */
[----:B---3--:R0:W-:Y:S04]  /*ab50*/  STS.U16 [R29+0xae00], R4 ;  /* 0x00ae00041d007388 */ /* 0x0081e80000000400 */
[----:B0-----:R-:W3:Y:S01]  /*ab60*/  LDL.LU R29, [R1+0xf90] ;  /* 0x000f9000011d7983 */ /* 0x001ee20000300800 */
[----:B----4-:R-:W-:-:S03]  /*ab70*/  IADD3 R4, P1, R5, R28, RZ ;  /* 0x0000001c05047210 */ /* 0x010fc60007f3e0ff */
[----:B------:R-:W4:Y:S01]  /*ab80*/  LDL R5, [R1+0x3cc] ;  /* 0x0003cc0001057983 */ /* 0x000f220000100800 */
[----:B---3--:R-:W-:Y:S01]  /*ab90*/  PRMT R29, RZ, 0x7610, R29 ;  /* 0x00007610ff1d7816 */ /* 0x008fe2000000001d */
[----:B----4-:R-:W-:-:S05]  /*aba0*/  IMAD.X R5, R5, 0x1, R0, P1 ;  /* 0x0000000105057824 */ /* 0x010fca00008e0600 */
[----:B------:R-:W3:Y:S04]  /*abb0*/  @!P0 LDG.E.U16 R29, [R4.64] ;  /* 0x00000006041d8981 */ /* 0x000ee8000c1e1500 */
[----:B---3--:R0:W-:Y:S04]  /*abc0*/  STL [R1+0x20], R29 ;  /* 0x0000201d01007387 */ /* 0x0081e80000100800 */
[----:B0-----:R-:W3:Y:S04]  /*abd0*/  LDL.LU R29, [R1+0xf8c] ;  /* 0x000f8c00011d7983 */ /* 0x001ee80000300800 */
[----:B------:R-:W2:Y:S04]  /*abe0*/  LDL R4, [R1+0x588] ;  /* 0x0005880001047983 */ /* 0x000ea80000100800 */
[----:B------:R-:W4:Y:S04]  /*abf0*/  LDL R5, [R1+0x514] ;  /* 0x0005140001057983 */ /* 0x000f280000100800 */
[----:B--2---:R4:W-:Y:S02]  /*ac00*/  STS.U16 [R4+0xb600], R10 ;  /* 0x00b6000a04007388 */ /* 0x0049e40000000400 */
[----:B----4-:R-:W-:-:S02]  /*ac10*/  IADD3 R4, P1, R5, R28, RZ ;  /* 0x0000001c05047210 */ /* 0x010fc40007f3e0ff */
[----:B------:R-:W2:Y:S01]  /*ac20*/  LDL R5, [R1+0x464] ;  /* 0x0004640001057983 */ /* 0x000ea20000100800 */
[----:B---3--:R-:W-:Y:S02]  /*ac30*/  PRMT R29, RZ, 0x7610, R29 ;  /* 0x00007610ff1d7816 */ /* 0x008fe4000000001d */
        /* <DEDUP_REMOVED lines=14> */
[----:B------:R-:W3:Y:S02]  /*ad20*/  LDL R5, [R1+0x458] ;  /* 0x0004580001057983 */ /* 0x000ee40000100800 */
[----:B---3--:R-:W-:-:S02]  /*ad30*/  IADD3 R4, P1, R5, R28, RZ ;  /* 0x0000001c05047210 */ /* 0x008fc40007f3e0ff */
[----:B------:R-:W3:Y:S01]  /*ad40*/  LDL R5, [R1+0x3c4] ;  /* 0x0003c40001057983 */ /* 0x000ee20000100800 */
[----:B------:R-:W-:Y:S02]  /*ad50*/  PRMT R7, RZ, 0x7610, R7 ;  /* 0x00007610ff077816 */ /* 0x000fe40000000007 */
[----:B---3--:R-:W-:-:S05]  /*ad60*/  IMAD.X R5, R5, 0x1, R0, P1 ;  /* 0x0000000105057824 */ /* 0x008fca00008e0600 */
[----:B------:R-:W3:Y:S04]  /*ad70*/  @!P0 LDG.E.U16 R7, [R4.64] ;  /* 0x0000000604078981 */ /* 0x000ee8000c1e1500 */
[----:B---3--:R0:W-:Y:S04]  /*ad80*/  STL [R1+0x8], R7 ;  /* 0x0000080701007387 */ /* 0x0081e80000100800 */
[----:B0-----:R-:W3:Y:S04]  /*ad90*/  LDL.LU R7, [R1+0xf80] ;  /* 0x000f800001077983 */ /* 0x001ee80000300800 */
[----:B------:R-:W4:Y:S02]  /*ada0*/  LDL R5, [R1+0x504] ;  /* 0x0005040001057983 */ /* 0x000f240000100800 */
[----:B----4-:R-:W-:-:S02]  /*adb0*/  IADD3 R4, P1, R5, R28, RZ ;  /* 0x0000001c05047210 */ /* 0x010fc40007f3e0ff */
[----:B------:R-:W4:Y:S01]  /*adc0*/  LDL R5, [R1+0x454] ;  /* 0x0004540001057983 */ /* 0x000f220000100800 */
[----:B------:R-:W-:Y:S02]  /*add0*/  PRMT R3, RZ, 0x7610, R3 ;  /* 0x00007610ff037816 */ /* 0x000fe40000000003 */
[----:B----4-:R-:W-:-:S05]  /*ade0*/  IMAD.X R5, R5, 0x1, R0, P1 ;  /* 0x0000000105057824 */ /* 0x010fca00008e0600 */
[----:B------:R0:W4:Y:S04]  /*adf0*/  @!P0 LDG.E.U16 R3, [R4.64] ;  /* 0x0000000604038981 */ /* 0x000128000c1e1500 */
[----:B0-----:R-:W2:Y:S04]  /*ae00*/  LDL R5, [R1+0x570] ;  /* 0x0005700001057983 */ /* 0x001ea80000100800 */
[----:B----4-:R0:W-:Y:S01]  /*ae10*/  STL [R1+0xf58], R3 ;  /* 0x000f580301007387 */ /* 0x0101e20000100800 */
[----:B--2---:R-:W-:-:S03]  /*ae20*/  IADD3 R4, P1, R5, R28, RZ ;  /* 0x0000001c05047210 */ /* 0x004fc60007f3e0ff */
[----:B0-----:R-:W2:Y:S04]  /*ae30*/  LDL R3, [R1+0x3bc] ;  /* 0x0003bc0001037983 */ /* 0x001ea80000100800 */
[----:B------:R-:W4:Y:S01]  /*ae40*/  LDL R5, [R1+0x500] ;  /* 0x0005000001057983 */ /* 0x000f220000100800 */
[----:B------:R-:W-:Y:S01]  /*ae50*/  PRMT R2, RZ, 0x7610, R2 ;  /* 0x00007610ff027816 */ /* 0x000fe20000000002 */
[----:B----4-:R-:W-:-:S05]  /*ae60*/  IMAD.X R5, R5, 0x1, R0, P1 ;  /* 0x0000000105057824 */ /* 0x010fca00008e0600 */
[----:B------:R0:W4:Y:S04]  /*ae70*/  @!P0 LDG.E.U16 R2, [R4.64] ;  /* 0x0000000604028981 */ /* 0x000128000c1e1500 */
[----:B0-----:R-:W2:Y:S01]  /*ae80*/  LDL R5, [R1+0x448] ;  /* 0x0004480001057983 */ /* 0x001ea20000100800 */
[----:B------:R-:W-:-:S03]  /*ae90*/  PRMT R26, RZ, 0x7610, R26 ;  /* 0x00007610ff1a7816 */ /* 0x000fc6000000001a */
[----:B----4-:R0:W-:Y:S01]  /*aea0*/  STL [R1+0xf5c], R2 ;  /* 0x000f5c0201007387 */ /* 0x0101e20000100800 */
[----:B--2---:R-:W-:-:S03]  /*aeb0*/  IADD3 R4, P1, R5, R28, RZ ;  /* 0x0000001c05047210 */ /* 0x004fc60007f3e0ff */
[----:B0-----:R-:W2:Y:S02]  /*aec0*/  LDL R2, [R1+0x568] ;  /* 0x0005680001027983 */ /* 0x001ea40000100800 */
[----:B------:R-:W-:Y:S02]  /*aed0*/  IMAD.X R5, R3, 0x1, R0, P1 ;  /* 0x0000000103057824 */ /* 0x000fe400008e0600 */
[----:B------:R-:W4:Y:S04]  /*aee0*/  LDL R3, [R1+0x3b4] ;  /* 0x0003b40001037983 */ /* 0x000f280000100800 */
[----:B------:R0:W2:Y:S04]  /*aef0*/  @!P0 LDG.E.U16 R26, [R4.64] ;  /* 0x00000006041a8981 */ /* 0x0000a8000c1e1500 */
[----:B0-----:R-:W3:Y:S04]  /*af00*/  LDL.LU R4, [R1+0x3c] ;  /* 0x00003c0001047983 */ /* 0x001ee80000300800 */
[----:B------:R-:W4:Y:S04]  /*af10*/  LDL R5, [R1+0x4f4] ;  /* 0x0004f40001057983 */ /* 0x000f280000100800 */
[----:B--2---:R0:W-:Y:S04]  /*af20*/  STL [R1+0xf60], R26 ;  /* 0x000f601a01007387 */ /* 0x0041e80000100800 */
[----:B---3--:R4:W-:Y:S04]  /*af30*/  STS.U16 [R29+0x1000], R4 ;  /* 0x001000041d007388 */ /* 0x0089e80000000400 */
[----:B0-----:R-:W2:Y:S01]  /*af40*/  LDL.LU R26, [R1+0x74] ;  /* 0x00007400011a7983 */ /* 0x001ea20000300800 */
[----:B----4-:R-:W-:-:S03]  /*af50*/  IADD3 R4, P1, R5, R28, RZ ;  /* 0x0000001c05047210 */ /* 0x010fc60007f3e0ff */
[----:B------:R-:W3:Y:S01]  /*af60*/  LDL R5, [R1+0x444] ;  /* 0x0004440001057983 */ /* 0x000ee20000100800 */
[----:B------:R-:W-:Y:S01]  /*af70*/  PRMT R24, RZ, 0x7610, R24 ;  /* 0x00007610ff187816 */ /* 0x000fe20000000018 */
[----:B---3--:R-:W-:-:S05]  /*af80*/  IMAD.X R5, R5, 0x1, R0, P1 ;  /* 0x0000000105057824 */ /* 0x008fca00008e0600 */
[----:B------:R-:W3:Y:S04]  /*af90*/  @!P0 LDG.E.U16 R24, [R4.64] ;  /* 0x0000000604188981 */ /* 0x000ee8000c1e1500 */
[----:B---3--:R0:W-:Y:S04]  /*afa0*/  STL [R1+0xf64], R24 ;  /* 0x000f641801007387 */ /* 0x0081e80000100800 */
[----:B------:R-:W3:Y:S01]  /*afb0*/  LDL R5, [R1+0x4f0] ;  /* 0x0004f00001057983 */ /* 0x000ee20000100800 */
[----:B------:R-:W-:Y:S02]  /*afc0*/  IADD3 R4, P1, R2, R28, RZ ;  /* 0x0000001c02047210 */ /* 0x000fe40007f3e0ff */
[----:B------:R-:W-:Y:S01]  /*afd0*/  PRMT R21, RZ, 0x7610, R21 ;  /* 0x00007610ff157816 */ /* 0x000fe20000000015 */
[----:B--2---:R1:W-:Y:S04]  /*afe0*/  STS.U16 [R29+0x1400], R26 ;  /* 0x0014001a1d007388 */ /* 0x0043e80000000400 */
[----:B0-----:R-:W2:Y:S04]  /*aff0*/  LDL R24, [R1+0x438] ;  /* 0x0004380001187983 */ /* 0x001ea80000100800 */
[----:B------:R-:W4:Y:S04]  /*b000*/  LDL R2, [R1+0x434] ;  /* 0x0004340001027983 */ /* 0x000f280000100800 */
[----:B-1----:R-:W2:Y:S01]  /*b010*/  LDL R26, [R1+0x4e4] ;  /* 0x0004e400011a7983 */ /* 0x002ea20000100800 */
[----:B---3--:R-:W-:-:S05]  /*b020*/  IMAD.X R5, R5, 0x1, R0, P1 ;  /* 0x0000000105057824 */ /* 0x008fca00008e0600 */
[----:B------:R0:W3:Y:S04]  /*b030*/  @!P0 LDG.E.U16 R21, [R4.64] ;  /* 0x0000000604158981 */ /* 0x0000e8000c1e1500 */
[----:B0-----:R-:W3:Y:S01]  /*b040*/  LDL.LU R5, [R1+0x70] ;  /* 0x0000700001057983 */ /* 0x001ee20000300800 */
[----:B--2---:R-:W-:Y:S02]  /*b050*/  IADD3 R4, P1, R24, R28, RZ ;  /* 0x0000001c18047210 */ /* 0x004fe40007f3e0ff */
[----:B------:R-:W-:Y:S01]  /*b060*/  PRMT R19, RZ, 0x7610, R19 ;  /* 0x00007610ff137816 */ /* 0x000fe20000000013 */
[----:B------:R0:W-:Y:S02]  /*b070*/  STS.U16 [R29+0x1c00], R17 ;  /* 0x001c00111d007388 */ /* 0x0001e40000000400 */
[----:B0-----:R-:W-:-:S02]  /*b080*/  PRMT R17, RZ, 0x7610, R17 ;  /* 0x00007610ff117816 */ /* 0x001fc40000000011 */
[----:B---3--:R0:W-:Y:S02]  /*b090*/  STS.U16 [R29+0x1800], R5 ;  /* 0x001800051d007388 */ /* 0x0081e40000000400 */
[----:B0-----:R-:W-:-:S05]  /*b0a0*/  IMAD.X R5, R3, 0x1, R0, P1 ;  /* 0x0000000103057824 */ /* 0x001fca00008e0600 */
[----:B------:R0:W2:Y:S02]  /*b0b0*/  @!P0 LDG.E.U16 R19, [R4.64] ;  /* 0x0000000604138981 */ /* 0x0000a4000c1e1500 */
[----:B0-----:R-:W-:-:S05]  /*b0c0*/  IADD3 R4, P1, R26, R28, RZ ;  /* 0x0000001c1a047210 */ /* 0x001fca0007f3e0ff */
[----:B----4-:R-:W-:-:S05]  /*b0d0*/  IMAD.X R5, R2, 0x1, R0, P1 ;  /* 0x0000000102057824 */ /* 0x010fca00008e0600 */
[----:B------:R0:W3:Y:S04]  /*b0e0*/  @!P0 LDG.E.U16 R17, [R4.64] ;  /* 0x0000000604118981 */ /* 0x0000e8000c1e1500 */
[----:B------:R1:W-:Y:S04]  /*b0f0*/  STL [R1+0xf68], R21 ;  /* 0x000f681501007387 */ /* 0x0003e80000100800 */
[----:B------:R-:W4:Y:S04]  /*b100*/  LDL R3, [R1+0x428] ;  /* 0x0004280001037983 */ /* 0x000f280000100800 */
[----:B-1----:R-:W4:Y:S04]  /*b110*/  LDL R21, [R1+0x560] ;  /* 0x0005600001157983 */ /* 0x002f280000100800 */
[----:B------:R-:W4:Y:S04]  /*b120*/  LDL.LU R24, [R1+0x60] ;  /* 0x0000600001187983 */ /* 0x000f280000300800 */
[----:B--2---:R1:W-:Y:S04]  /*b130*/  STL [R1+0xf6c], R19 ;  /* 0x000f6c1301007387 */ /* 0x0043e80000100800 */
[----:B-1----:R-:W2:Y:S04]  /*b140*/  LDL.LU R19, [R1+0x68] ;  /* 0x0000680001137983 */ /* 0x002ea80000300800 */
[----:B------:R-:W2:Y:S04]  /*b150*/  LDL R2, [R1+0x3ac] ;  /* 0x0003ac0001027983 */ /* 0x000ea80000100800 */
[----:B------:R-:W2:Y:S04]  /*b160*/  LDL.LU R26, [R1+0x5c] ;  /* 0x00005c00011a7983 */ /* 0x000ea80000300800 */
[----:B0-----:R-:W2:Y:S04]  /*b170*/  LDL.LU R5, [R1+0x6c] ;  /* 0x00006c0001057983 */ /* 0x001ea80000300800 */
[----:B---3--:R0:W-:Y:S04]  /*b180*/  STL [R1+0xf70], R17 ;  /* 0x000f701101007387 */ /* 0x0081e80000100800 */
[----:B0-----:R-:W3:Y:S01]  /*b190*/  LDL R17, [R1+0x4e0] ;  /* 0x0004e00001117983 */ /* 0x001ee20000100800 */
[----:B------:R-:W-:-:S02]  /*b1a0*/  PRMT R20, RZ, 0x7610, R20 ;  /* 0x00007610ff147816 */ /* 0x000fc40000000014 */
[----:B----4-:R-:W-:Y:S02]  /*b1b0*/  IADD3 R4, P1, R21, R28, RZ ;  /* 0x0000001c15047210 */ /* 0x010fe40007f3e0ff */
[----:B------:R-:W-:Y:S01]  /*b1c0*/  PRMT R11, RZ, 0x7610, R11 ;  /* 0x00007610ff0b7816 */ /* 0x000fe2000000000b */
[----:B------:R-:W4:Y:S04]  /*b1d0*/  LDL R21, [R1+0x424] ;  /* 0x0004240001157983 */ /* 0x000f280000100800 */
[----:B------:R0:W4:Y:S02]  /*b1e0*/  @!P0 LDG.E.U16 R20, [R12.64] ;  /* 0x000000060c148981 */ /* 0x000124000c1e1500 */
[----:B0-----:R-:W-:Y:S02]  /*b1f0*/  PRMT R12, RZ, 0x7610, R12 ;  /* 0x00007610ff0c7816 */ /* 0x001fe4000000000c */
[----:B--2---:R3:W-:Y:S02]  /*b200*/  STS.U16 [R29+0x2000], R5 ;  /* 0x002000051d007388 */ /* 0x0047e40000000400 */
[----:B---3--:R-:W-:-:S05]  /*b210*/  IMAD.X R5, R17, 0x1, R0, P1 ;  /* 0x0000000111057824 */ /* 0x008fca00008e0600 */
[----:B------:R0:W2:Y:S02]  /*b220*/  @!P0 LDG.E.U16 R12, [R4.64] ;  /* 0x00000006040c8981 */ /* 0x0000a4000c1e1500 */
[----:B0-----:R-:W-:Y:S02]  /*b230*/  IADD3 R4, P1, R3, R28, RZ ;  /* 0x0000001c03047210 */ /* 0x001fe40007f3e0ff */
[----:B------:R0:W-:Y:S03]  /*b240*/  STS.U16 [R29+0x2400], R19 ;  /* 0x002400131d007388 */ /* 0x0001e60000000400 */
[----:B------:R-:W-:-:S05]  /*b250*/  IMAD.X R5, R2, 0x1, R0, P1 ;  /* 0x0000000102057824 */ /* 0x000fca00008e0600 */
[----:B------:R1:W3:Y:S04]  /*b260*/  @!P0 LDG.E.U16 R11, [R4.64] ;  /* 0x00000006040b8981 */ /* 0x0002e8000c1e1500 */
[----:B--2---:R2:W-:Y:S04]  /*b270*/  STL [R1+0xf74], R12 ;  /* 0x000f740c01007387 */ /* 0x0045e80000100800 */
[----:B0-----:R-:W4:Y:S04]  /*b280*/  LDL R19, [R1+0x558] ;  /* 0x0005580001137983 */ /* 0x001f280000100800 */
[----:B------:R-:W4:Y:S04]  /*b290*/  LDL R3, [R1+0x4d0] ;  /* 0x0004d00001037983 */ /* 0x000f280000100800 */
[----:B--2---:R-:W2:Y:S04]  /*b2a0*/  LDL R12, [R1+0x4d4] ;  /* 0x0004d400010c7983 */ /* 0x004ea80000100800 */
[----:B------:R-:W4:Y:S04]  /*b2b0*/  LDL R17, [R1+0x418] ;  /* 0x0004180001117983 */ /* 0x000f280000100800 */
[----:B------:R-:W4:Y:S04]  /*b2c0*/  LDL R2, [R1+0x3a4] ;  /* 0x0003a40001027983 */ /* 0x000f280000100800 */
[----:B-1----:R-:W4:Y:S01]  /*b2d0*/  LDL.LU R5, [R1+0x64] ;  /* 0x0000640001057983 */ /* 0x002f220000300800 */
[----:B------:R-:W-:-:S03]  /*b2e0*/  PRMT R10, RZ, 0x7610, R10 ;  /* 0x00007610ff0a7816 */ /* 0x000fc6000000000a */
[----:B---3--:R0:W-:Y:S04]  /*b2f0*/  STL [R1+0xf78], R11 ;  /* 0x000f780b01007387 */ /* 0x0081e80000100800 */
[----:B0-----:R-:W3:Y:S01]  /*b300*/  LDL R11, [R1+0x4c4] ;  /* 0x0004c400010b7983 */ /* 0x001ee20000100800 */
[----:B--2---:R-:W-:-:S03]  /*b310*/  IADD3 R4, P1, R12, R28, RZ ;  /* 0x0000001c0c047210 */ /* 0x004fc60007f3e0ff */
[----:B----4-:R0:W-:Y:S02]  /*b320*/  STS.U16 [R29+0x2800], R5 ;  /* 0x002800051d007388 */ /* 0x0101e40000000400 */
[----:B0-----:R-:W-:-:S05]  /*b330*/  IMAD.X R5, R21, 0x1, R0, P1 ;  /* 0x0000000115057824 */ /* 0x001fca00008e0600 */
[----:B------:R0:W2:Y:S01]  /*b340*/  @!P0 LDG.E.U16 R10, [R4.64] ;  /* 0x00000006040a8981 */ /* 0x0000a2000c1e1500 */
[----:B------:R-:W-:Y:S02]  /*b350*/  PRMT R9, RZ, 0x7610, R9 ;  /* 0x00007610ff097816 */ /* 0x000fe40000000009 */
[----:B0-----:R-:W-:-:S05]  /*b360*/  IADD3 R4, P1, R19, R28, RZ ;  /* 0x0000001c13047210 */ /* 0x001fca0007f3e0ff */
[----:B------:R-:W-:Y:S01]  /*b370*/  IMAD.X R5, R3, 0x1, R0, P1 ;  /* 0x0000000103057824 */ /* 0x000fe200008e0600 */
[----:B------:R0:W-:Y:S04]  /*b380*/  STS.U16 [R29], R8 ;  /* 0x000000081d007388 */ /* 0x0001e80000000400 */
[----:B------:R1:W4:Y:S01]  /*b390*/  @!P0 LDG.E.U16 R9, [R4.64] ;  /* 0x0000000604098981 */ /* 0x000322000c1e1500 */
[----:B0-----:R-:W-:Y:S02]  /*b3a0*/  PRMT R8, RZ, 0x7610, R8 ;  /* 0x00007610ff087816 */ /* 0x001fe40000000008 */
[----:B-1----:R-:W-:-:S05]  /*b3b0*/  IADD3 R4, P1, R17, R28, RZ ;  /* 0x0000001c11047210 */ /* 0x002fca0007f3e0ff */
[----:B------:R-:W-:-:S05]  /*b3c0*/  IMAD.X R5, R2, 0x1, R0, P1 ;  /* 0x0000000102057824 */ /* 0x000fca00008e0600 */
[----:B------:R3:W4:Y:S02]  /*b3d0*/  @!P0 LDG.E.U16 R8, [R4.64] ;  /* 0x0000000604088981 */ /* 0x000724000c1e1500 */
[----:B---3--:R-:W-:Y:S02]  /*b3e0*/  IADD3 R4, P1, R11, R28, RZ ;  /* 0x0000001c0b047210 */ /* 0x008fe40007f3e0ff */
[----:B--2---:R0:W-:Y:S04]  /*b3f0*/  STL [R1+0xf7c], R10 ;  /* 0x000f7c0a01007387 */ /* 0x0041e80000100800 */
[----:B------:R-:W2:Y:S04]  /*b400*/  LDL R12, [R1+0x414] ;  /* 0x00041400010c7983 */ /* 0x000ea80000100800 */
[----:B------:R-:W3:Y:S04]  /*b410*/  LDL R3, [R1+0x550] ;  /* 0x0005500001037983 */ /* 0x000ee80000100800 */
[----:B------:R-:W3:Y:S04]  /*b420*/  LDL R2, [R1+0x4c0] ;  /* 0x0004c00001027983 */ /* 0x000ee80000100800 */
[----:B------:R-:W3:Y:S04]  /*b430*/  LDL.LU R19, [R1+0x54] ;  /* 0x0000540001137983 */ /* 0x000ee80000300800 */
[----:B------:R-:W4:Y:S04]  /*b440*/  LDL R11, [R1+0x408] ;  /* 0x00040800010b7983 */ /* 0x000f280000100800 */
[----:B0-----:R-:W4:Y:S04]  /*b450*/  LDL R10, [R1+0x39c] ;  /* 0x00039c00010a7983 */ /* 0x001f280000100800 */
[----:B------:R0:W-:Y:S04]  /*b460*/  STS.U16 [R29+0x400], R7 ;  /* 0x000400071d007388 */ /* 0x0001e80000000400 */
[----:B------:R1:W-:Y:S04]  /*b470*/  STS.U16 [R29+0x3800], R6 ;  /* 0x003800061d007388 */ /* 0x0003e80000000400 */
[----:B------:R4:W-:Y:S01]  /*b480*/  STS.U16 [R29+0x3c00], R14 ;  /* 0x003c000e1d007388 */ /* 0x0009e20000000400 */
[----:B0-----:R-:W-:-:S03]  /*b490*/  PRMT R7, RZ, 0x7610, R7 ;  /* 0x00007610ff077816 */ /* 0x001fc60000000007 */
[----:B------:R-:W-:Y:S01]  /*b4a0*/  STS.U16 [R29+0x3400], R15 ;  /* 0x0034000f1d007388 */ /* 0x000fe20000000400 */
[----:B-1----:R-:W-:-:S03]  /*b4b0*/  PRMT R6, RZ, 0x7610, R6 ;  /* 0x00007610ff067816 */ /* 0x002fc60000000006 */
[----:B------:R-:W4:Y:S04]  /*b4c0*/  LDL.LU R21, [R1+0x50] ;  /* 0x0000500001157983 */ /* 0x000f280000300800 */
[----:B------:R0:W-:Y:S04]  /*b4d0*/  STS.U16 [R29+0x2c00], R24 ;  /* 0x002c00181d007388 */ /* 0x0001e80000000400 */
[----:B------:R-:W4:Y:S04]  /*b4e0*/  LDL R17, [R1+0x4b4] ;  /* 0x0004b40001117983 */ /* 0x000f280000100800 */
[----:B------:R1:W-:Y:S01]  /*b4f0*/  STS.U16 [R29+0x3000], R26 ;  /* 0x0030001a1d007388 */ /* 0x0003e20000000400 */
[----:B--2---:R-:W-:-:S05]  /*b500*/  IMAD.X R5, R12, 0x1, R0, P1 ;  /* 0x000000010c057824 */ /* 0x004fca00008e0600 */
[----:B------:R3:W2:Y:S02]  /*b510*/  @!P0 LDG.E.U16 R7, [R4.64] ;  /* 0x0000000604078981 */ /* 0x0006a4000c1e1500 */
[-C--:B---3--:R-:W-:Y:S02]  /*b520*/  IADD3 R4, P1, R3, R28.reuse, RZ ;  /* 0x0000001c03047210 */ /* 0x088fe40007f3e0ff */
[----:B------:R-:W3:Y:S03]  /*b530*/  LDL R3, [R1+0x404] ;  /* 0x0004040001037983 */ /* 0x000ee60000100800 */
[--C-:B------:R-:W-:Y:S01]  /*b540*/  IMAD.X R5, R2, 0x1, R0.reuse, P1 ;  /* 0x0000000102057824 */ /* 0x100fe200008e0600 */
[----:B----4-:R-:W-:Y:S01]  /*b550*/  IADD3 R14, P1, R11, R28, RZ ;  /* 0x0000001c0b0e7210 */ /* 0x010fe20007f3e0ff */
[----:B0-----:R-:W4:Y:S04]  /*b560*/  LDL.LU R24, [R1+0x4c] ;  /* 0x00004c0001187983 */ /* 0x001f280000300800 */
[----:B------:R0:W2:Y:S01]  /*b570*/  @!P0 LDG.E.U16 R6, [R4.64] ;  /* 0x0000000604068981 */ /* 0x0000a2000c1e1500 */
[----:B------:R-:W-:-:S03]  /*b580*/  IMAD.X R15, R10, 0x1, R0, P1 ;  /* 0x000000010a0f7824 */ /* 0x000fc600008e0600 */
[----:B------:R-:W2:Y:S04]  /*b590*/  LDL R12, [R1+0x548] ;  /* 0x00054800010c7983 */ /* 0x000ea80000100800 */
[----:B------:R-:W2:Y:S01]  /*b5a0*/  LDL R2, [R1+0x4b0] ;  /* 0x0004b00001027983 */ /* 0x000ea20000100800 */
[----:B0-----:R-:W-:-:S03]  /*b5b0*/  PRMT R5, RZ, 0x7610, R5 ;  /* 0x00007610ff057816 */ /* 0x001fc60000000005 */
[----:B------:R-:W2:Y:S04]  /*b5c0*/  LDL R11, [R1+0x3f8] ;  /* 0x0003f800010b7983 */ /* 0x000ea80000100800 */
[----:B------:R-:W2:Y:S04]  /*b5d0*/  LDL R10, [R1+0x394] ;  /* 0x00039400010a7983 */ /* 0x000ea80000100800 */
[----:B-1----:R-:W2:Y:S04]  /*b5e0*/  LDL.LU R26, [R1+0x48] ;  /* 0x00004800011a7983 */ /* 0x002ea80000300800 */
[----:B------:R0:W2:Y:S04]  /*b5f0*/  @!P0 LDG.E.U16 R5, [R14.64] ;  /* 0x000000060e058981 */ /* 0x0000a8000c1e1500 */
[----:B0-----:R-:W2:Y:S01]  /*b600*/  LDL.LU R15, [R1+0x58] ;  /* 0x00005800010f7983 */ /* 0x001ea20000300800 */
[----:B------:R-:W-:-:S02]  /*b610*/  IADD3 R14, P1, R17, R28, RZ ;  /* 0x0000001c110e7210 */ /* 0x000fc40007f3e0ff */
[----:B------:R-:W-:Y:S01]  /*b620*/  PRMT R4, RZ, 0x7610, R4 ;  /* 0x00007610ff047816 */ /* 0x000fe20000000004 */
[----:B------:R-:W3:Y:S01]  /*b630*/  LDL R17, [R1+0x4a4] ;  /* 0x0004a40001117983 */ /* 0x000ee20000100800 */
[----:B------:R-:W-:-:S03]  /*b640*/  PRMT R13, RZ, 0x7610, R13 ;  /* 0x00007610ff0d7816 */ /* 0x000fc6000000000d */
[----:B--2---:R3:W-:Y:S02]  /*b650*/  STS.U16 [R29+0x4000], R15 ;  /* 0x0040000f1d007388 */ /* 0x0047e40000000400 */
[----:B---3--:R-:W-:Y:S02]  /*b660*/  IMAD.X R15, R3, 0x1, R0, P1 ;  /* 0x00000001030f7824 */ /* 0x008fe400008e0600 */
[----:B------:R-:W2:Y:S04]  /*b670*/  LDL R3, [R1+0x3f4] ;  /* 0x0003f40001037983 */ /* 0x000ea80000100800 */
[----:B------:R0:W3:Y:S02]  /*b680*/  @!P0 LDG.E.U16 R4, [R14.64] ;  /* 0x000000060e048981 */ /* 0x0000e4000c1e1500 */
[----:B0-----:R-:W-:-:S02]  /*b690*/  IADD3 R14, P1, R12, R28, RZ ;  /* 0x0000001c0c0e7210 */ /* 0x001fc40007f3e0ff */
[----:B------:R-:W3:Y:S03]  /*b6a0*/  LDL R12, [R1+0x4a0] ;  /* 0x0004a000010c7983 */ /* 0x000ee60000100800 */
[----:B------:R-:W-:Y:S02]  /*b6b0*/  IMAD.X R15, R2, 0x1, R0, P1 ;  /* 0x00000001020f7824 */ /* 0x000fe400008e0600 */
[----:B------:R-:W3:Y:S04]  /*b6c0*/  LDL R2, [R1+0x540] ;  /* 0x0005400001027983 */ /* 0x000ee80000100800 */
[----:B------:R0:W4:Y:S04]  /*b6d0*/  @!P0 LDG.E.U16 R13, [R14.64] ;  /* 0x000000060e0d8981 */ /* 0x000128000c1e1500 */
[----:B------:R1:W-:Y:S01]  /*b6e0*/  STS.U16 [R29+0x800], R16 ;  /* 0x000800101d007388 */ /* 0x0003e20000000400 */
[----:B0-----:R-:W-:-:S03]  /*b6f0*/  IADD3 R14, P1, R11, R28, RZ ;  /* 0x0000001c0b0e7210 */ /* 0x001fc60007f3e0ff */
[----:B------:R-:W4:Y:S01]  /*b700*/  LDL R11, [R1+0x3e8] ;  /* 0x0003e800010b7983 */ /* 0x000f220000100800 */
[----:B-1----:R-:W-:Y:S01]  /*b710*/  PRMT R16, RZ, 0x7610, R16 ;  /* 0x00007610ff107816 */ /* 0x002fe20000000010 */
[----:B------:R-:W-:Y:S02]  /*b720*/  IMAD.X R15, R10, 0x1, R0, P1 ;  /* 0x000000010a0f7824 */ /* 0x000fe400008e0600 */
[----:B------:R-:W4:Y:S04]  /*b730*/  LDL R10, [R1+0x38c] ;  /* 0x00038c00010a7983 */ /* 0x000f280000100800 */
[----:B------:R0:W4:Y:S04]  /*b740*/  @!P0 LDG.E.U16 R16, [R14.64] ;  /* 0x000000060e108981 */ /* 0x000128000c1e1500 */
[----:B------:R1:W-:Y:S01]  /*b750*/  STS.U16 [R29+0xc00], R18 ;  /* 0x000c00121d007388 */ /* 0x0003e20000000400 */
[----:B0-----:R-:W-:-:S02]  /*b760*/  IADD3 R14, P1, R17, R28, RZ ;  /* 0x0000001c110e7210 */ /* 0x001fc40007f3e0ff */
[----:B-1----:R-:W-:-:S03]  /*b770*/  PRMT R18, RZ, 0x7610, R18 ;  /* 0x00007610ff127816 */ /* 0x002fc60000000012 */
[--C-:B--2---:R-:W-:Y:S02]  /*b780*/  IMAD.X R15, R3, 0x1, R0.reuse, P1 ;  /* 0x00000001030f7824 */ /* 0x104fe400008e0600 */
[----:B------:R-:W2:Y:S04]  /*b790*/  LDL R3, [R1+0x494] ;  /* 0x0004940001037983 */ /* 0x000ea80000100800 */
[----:B------:R3:W2:Y:S02]  /*b7a0*/  @!P0 LDG.E.U16 R18, [R14.64] ;  /* 0x000000060e128981 */ /* 0x0006a4000c1e1500 */
[----:B---3--:R-:W-:Y:S02]  /*b7b0*/  IADD3 R14, P1, R2, R28, RZ ;  /* 0x0000001c020e7210 */ /* 0x008fe40007f3e0ff */
[----:B------:R-:W3:Y:S04]  /*b7c0*/  LDL R2, [R1+0x3e4] ;  /* 0x0003e40001027983 */ /* 0x000ee80000100800 */
[----:B------:R0:W-:Y:S01]  /*b7d0*/  STS.U16 [R29+0x5000], R20 ;  /* 0x005000141d007388 */ /* 0x0001e20000000400 */
[----:B------:R-:W-:Y:S01]  /*b7e0*/  IMAD.X R15, R12, 0x1, R0, P1 ;  /* 0x000000010c0f7824 */ /* 0x000fe200008e0600 */
[----:B0-----:R-:W-:-:S06]  /*b7f0*/  PRMT R20, RZ, 0x7610, R20 ;  /* 0x00007610ff147816 */ /* 0x001fcc0000000014 */
[----:B------:R4:W3:Y:S01]  /*b800*/  @!P0 LDG.E.U16 R20, [R14.64] ;  /* 0x000000060e148981 */ /* 0x0008e2000c1e1500 */
[----:B------:R-:W-:Y:S02]  /*b810*/  PRMT R22, RZ, 0x7610, R22 ;  /* 0x00007610ff167816 */ /* 0x000fe40000000016 */
[----:B----4-:R-:W-:-:S05]  /*b820*/  IADD3 R14, P1, R11, R28, RZ ;  /* 0x0000001c0b0e7210 */ /* 0x010fca0007f3e0ff */
[----:B------:R-:W-:Y:S02]  /*b830*/  IMAD.X R15, R10, 0x1, R0, P1 ;  /* 0x000000010a0f7824 */ /* 0x000fe400008e0600 */
[----:B------:R-:W4:Y:S04]  /*b840*/  LDL.LU R10, [R1+0x40] ;  /* 0x00004000010a7983 */ /* 0x000f280000300800 */
[----:B------:R2:W4:Y:S04]  /*b850*/  @!P0 LDG.E.U16 R22, [R14.64] ;  /* 0x000000060e168981 */ /* 0x000528000c1e1500 */
[----:B------:R-:W4:Y:S04]  /*b860*/  LDL.LU R11, [R1+0x38] ;  /* 0x00003800010b7983 */ /* 0x000f280000300800 */
[----:B------:R-:W4:Y:S04]  /*b870*/  LDL.LU R12, [R1+0x34] ;  /* 0x00003400010c7983 */ /* 0x000f280000300800 */
[----:B------:R0:W-:Y:S04]  /*b880*/  STS.U16 [R29+0x5800], R23 ;  /* 0x005800171d007388 */ /* 0x0001e80000000400 */
[----:B------:R1:W-:Y:S04]  /*b890*/  STS.U16 [R29+0x4400], R19 ;  /* 0x004400131d007388 */ /* 0x0003e80000000400 */
[----:B------:R-:W4:Y:S01]  /*b8a0*/  LDL.LU R17, [R1+0x30] ;  /* 0x0000300001117983 */ /* 0x000f220000300800 */
[----:B0-----:R-:W-:-:S03]  /*b8b0*/  PRMT R23, RZ, 0x7610, R23 ;  /* 0x00007610ff177816 */ /* 0x001fc60000000017 */
[----:B------:R0:W-:Y:S04]  /*b8c0*/  STS.U16 [R29+0x4800], R21 ;  /* 0x004800151d007388 */ /* 0x0001e80000000400 */
[----:B-1----:R-:W4:Y:S04]  /*b8d0*/  LDL.LU R19, [R1+0x18] ;  /* 0x0000180001137983 */ /* 0x002f280000300800 */
[----:B------:R1:W-:Y:S04]  /*b8e0*/  STS.U16 [R29+0x4c00], R24 ;  /* 0x004c00181d007388 */ /* 0x0003e80000000400 */
[----:B0-----:R-:W4:Y:S04]  /*b8f0*/  LDL.LU R21, [R1+0x14] ;  /* 0x0000140001157983 */ /* 0x001f280000300800 */
[----:B------:R0:W-:Y:S04]  /*b900*/  STS.U16 [R29+0x5400], R26 ;  /* 0x0054001a1d007388 */ /* 0x0001e80000000400 */
[----:B-1----:R-:W4:Y:S04]  /*b910*/  LDL.LU R24, [R1+0x80] ;  /* 0x0000800001187983 */ /* 0x002f280000300800 */
[----:B0-----:R-:W4:Y:S01]  /*b920*/  LDL.LU R26, [R1+0x2c] ;  /* 0x00002c00011a7983 */ /* 0x001f220000300800 */
[----:B--2---:R-:W-:-:S05]  /*b930*/  IADD3 R14, P1, R3, R28, RZ ;  /* 0x0000001c030e7210 */ /* 0x004fca0007f3e0ff */
[----:B---3--:R-:W-:Y:S02]  /*b940*/  IMAD.X R15, R2, 0x1, R0, P1 ;  /* 0x00000001020f7824 */ /* 0x008fe400008e0600 */
[----:B------:R-:W2:Y:S04]  /*b950*/  LDL.LU R2, [R1+0x28] ;  /* 0x0000280001027983 */ /* 0x000ea80000300800 */
[----:B------:R-:W3:Y:S04]  /*b960*/  LDL.LU R3, [R1+0x24] ;  /* 0x0000240001037983 */ /* 0x000ee80000300800 */
[----:B------:R0:W2:Y:S04]  /*b970*/  @!P0 LDG.E.U16 R23, [R14.64] ;  /* 0x000000060e178981 */ /* 0x0000a8000c1e1500 */
[----:B0-----:R-:W2:Y:S04]  /*b980*/  LDL.LU R14, [R1+0x44] ;  /* 0x00004400010e7983 */ /* 0x001ea80000300800 */
[----:B------:R-:W3:Y:S04]  /*b990*/  LDL R15, [R1+0x538] ;  /* 0x00053800010f7983 */ /* 0x000ee80000100800 */
[----:B--2---:R3:W-:Y:S02]  /*b9a0*/  STS.U16 [R29+0x5c00], R14 ;  /* 0x005c000e1d007388 */ /* 0x0047e40000000400 */
[----:B---3--:R-:W-:-:S02]  /*b9b0*/  IADD3 R14, P1, R15, R28, RZ ;  /* 0x0000001c0f0e7210 */ /* 0x008fc40007f3e0ff */
[----:B------:R-:W2:Y:S01]  /*b9c0*/  LDL R15, [R1+0x490] ;  /* 0x00049000010f7983 */ /* 0x000ea20000100800 */
[----:B------:R-:W-:Y:S02]  /*b9d0*/  PRMT R25, RZ, 0x7610, R25 ;  /* 0x00007610ff197816 */ /* 0x000fe40000000019 */
[----:B--2---:R-:W-:-:S05]  /*b9e0*/  IMAD.X R15, R15, 0x1, R0, P1 ;  /* 0x000000010f0f7824 */ /* 0x004fca00008e0600 */
[----:B------:R0:W2:Y:S04]  /*b9f0*/  @!P0 LDG.E.U16 R25, [R14.64] ;  /* 0x000000060e198981 */ /* 0x0000a8000c1e1500 */
[----:B0-----:R-:W3:Y:S02]  /*ba00*/  LDL R15, [R1+0x3d8] ;  /* 0x0003d800010f7983 */ /* 0x001ee40000100800 */
[----:B---3--:R-:W-:Y:S02]  /*ba10*/  IADD3 R14, P1, R15, R28, RZ ;  /* 0x0000001c0f0e7210 */ /* 0x008fe40007f3e0ff */
[----:B------:R-:W3:Y:S04]  /*ba20*/  LDL R15, [R1+0x384] ;  /* 0x00038400010f7983 */ /* 0x000ee80000100800 */
[----:B------:R0:W-:Y:S04]  /*ba30*/  STL [R1+0x6f0], R28 ;  /* 0x0006f01c01007387 */ /* 0x0001e80000100800 */
[----:B0-----:R-:W2:Y:S04]  /*ba40*/  LDL.LU R28, [R1+0x1c] ;  /* 0x00001c00011c7983 */ /* 0x001ea80000300800 */
[----:B------:R0:W-:Y:S04]  /*ba50*/  STS.U16 [R29+0x6000], R27 ;  /* 0x0060001b1d007388 */ /* 0x0001e80000000400 */
[----:B------:R1:W-:Y:S01]  /*ba60*/  STL [R1+0x6f4], R0 ;  /* 0x0006f40001007387 */ /* 0x0003e20000100800 */
[----:B0-----:R-:W-:-:S03]  /*ba70*/  PRMT R27, RZ, 0x7610, R27 ;  /* 0x00007610ff1b7816 */ /* 0x001fc6000000001b */
[----:B----4-:R0:W-:Y:S04]  /*ba80*/  STS.U16 [R29+0x6400], R10 ;  /* 0x0064000a1d007388 */ /* 0x0101e80000000400 */
[----:B------:R4:W-:Y:S04]  /*ba90*/  STS.U16 [R29+0x6800], R11 ;  /* 0x0068000b1d007388 */ /* 0x0009e80000000400 */
[----:B------:R0:W-:Y:S04]  /*baa0*/  STS.U16 [R29+0x6c00], R12 ;  /* 0x006c000c1d007388 */ /* 0x0001e80000000400 */
[----:B------:R0:W-:Y:S04]  /*bab0*/  STS.U16 [R29+0x7000], R17 ;  /* 0x007000111d007388 */ /* 0x0001e80000000400 */
[----:B------:R-:W-:Y:S04]  /*bac0*/  STS.U16 [R29+0x7800], R19 ;  /* 0x007800131d007388 */ /* 0x000fe80000000400 */
[----:B------:R-:W-:Y:S01]  /*bad0*/  STS.U16 [R29+0x7c00], R21 ;  /* 0x007c00151d007388 */ /* 0x000fe20000000400 */
[----:B---3--:R-:W-:-:S03]  /*bae0*/  IMAD.X R15, R15, 0x1, R0, P1 ;  /* 0x000000010f0f7824 */ /* 0x008fc600008e0600 */
[----:B-1----:R-:W3:Y:S04]  /*baf0*/  LDL.LU R0, [R1+0x8] ;  /* 0x0000080001007983 */ /* 0x002ee80000300800 */
[----:B------:R1:W3:Y:S04]  /*bb00*/  @!P0 LDG.E.U16 R27, [R14.64] ;  /* 0x000000060e1b8981 */ /* 0x0002e8000c1e1500 */
[----:B-1----:R-:W3:Y:S04]  /*bb10*/  LDL.LU R14, [R1+0x10] ;  /* 0x00001000010e7983 */ /* 0x002ee80000300800 */
[----:B------:R-:W3:Y:S04]  /*bb20*/  LDL.LU R15, [R1+0xc] ;  /* 0x00000c00010f7983 */ /* 0x000ee80000300800 */
[----:B0-----:R-:W3:Y:S04]  /*bb30*/  LDL.LU R10, [R1+0xf7c] ;  /* 0x000f7c00010a7983 */ /* 0x001ee80000300800 */
[----:B----4-:R-:W4:Y:S04]  /*bb40*/  LDL.LU R11, [R1+0xf78] ;  /* 0x000f7800010b7983 */ /* 0x010f280000300800 */
[----:B--2---:R0:W-:Y:S04]  /*bb50*/  STS.U16 [R29+0x7400], R28 ;  /* 0x0074001c1d007388 */ /* 0x0041e80000000400 */
[----:B------:R-:W2:Y:S04]  /*bb60*/  LDL.LU R12, [R1+0xf74] ;  /* 0x000f7400010c7983 */ /* 0x000ea80000300800 */
[----:B------:R-:W2:Y:S01]  /*bb70*/  LDL.LU R17, [R1+0xf70] ;  /* 0x000f700001117983 */ /* 0x000ea20000300800 */
[----:B0-----:R-:W-:-:S03]  /*bb80*/  LOP3.LUT R28, R29, 0x40, RZ, 0x3c, !PT ;  /* 0x000000401d1c7812 */ /* 0x001fc600078e3cff */
[----:B------:R-:W2:Y:S04]  /*bb90*/  LDL.LU R19, [R1+0xf6c] ;  /* 0x000f6c0001137983 */ /* 0x000ea80000300800 */
[----:B------:R-:W2:Y:S04]  /*bba0*/  LDL.LU R21, [R1+0xf68] ;  /* 0x000f680001157983 */ /* 0x000ea80000300800 */
[----:B------:R0:W-:Y:S04]  /*bbb0*/  STL [R1+0x6f8], R29 ;  /* 0x0006f81d01007387 */ /* 0x0001e80000100800 */
[----:B------:R1:W-:Y:S04]  /*bbc0*/  STS.U16 [R28+0x7e00], R24 ;  /* 0x007e00181c007388 */ /* 0x0003e80000000400 */
[----:B------:R1:W-:Y:S04]  /*bbd0*/  STS.U16 [R28+0x200], R26 ;  /* 0x0002001a1c007388 */ /* 0x0003e80000000400 */
[----:B0-----:R-:W2:Y:S04]  /*bbe0*/  LDL.LU R29, [R1+0x20] ;  /* 0x00002000011d7983 */ /* 0x001ea80000300800 */
[----:B-1----:R-:W3:Y:S04]  /*bbf0*/  LDL.LU R24, [R1+0xf64] ;  /* 0x000f640001187983 */ /* 0x002ee80000300800 */
[----:B------:R-:W4:Y:S04]  /*bc00*/  LDL.LU R26, [R1+0xf60] ;  /* 0x000f6000011a7983 */ /* 0x000f280000300800 */
[----:B------:R0:W-:Y:S04]  /*bc10*/  STS.U16 [R28+0x600], R2 ;  /* 0x000600021c007388 */ /* 0x0001e80000000400 */
[----:B------:R1:W-:Y:S04]  /*bc20*/  STS.U16 [R28+0xa00], R3 ;  /* 0x000a00031c007388 */ /* 0x0003e80000000400 */
[----:B0-----:R-:W4:Y:S04]  /*bc30*/  LDL.LU R2, [R1+0xf5c] ;  /* 0x000f5c0001027983 */ /* 0x001f280000300800 */
[----:B-1----:R-:W4:Y:S04]  /*bc40*/  LDL.LU R3, [R1+0xf58] ;  /* 0x000f580001037983 */ /* 0x002f280000300800 */
[----:B--2---:R-:W-:Y:S04]  /*bc50*/  STS.U16 [R28+0xe00], R29 ;  /* 0x000e001d1c007388 */ /* 0x004fe80000000400 */
[----:B---3--:R-:W-:Y:S04]  /*bc60*/  STS.U16 [R28+0x1200], R14 ;  /* 0x0012000e1c007388 */ /* 0x008fe80000000400 */
[----:B------:R-:W-:Y:S04]  /*bc70*/  STS.U16 [R28+0x1600], R15 ;  /* 0x0016000f1c007388 */ /* 0x000fe80000000400 */
[----:B------:R0:W-:Y:S04]  /*bc80*/  STS.U16 [R28+0x1a00], R0 ;  /* 0x001a00001c007388 */ /* 0x0001e80000000400 */
[----:B0-----:R-:W2:Y:S04]  /*bc90*/  LDL R0, [R1+0x370] ;  /* 0x0003700001007983 */ /* 0x001ea80000100800 */
[----:B----4-:R0:W-:Y:S04]  /*bca0*/  STS.U16 [R28+0x1e00], R3 ;  /* 0x001e00031c007388 */ /* 0x0101e80000000400 */
[----:B------:R1:W-:Y:S04]  /*bcb0*/  STS.U16 [R28+0x2200], R2 ;  /* 0x002200021c007388 */ /* 0x0003e80000000400 */
[----:B0-----:R-:W3:Y:S04]  /*bcc0*/  LDL R3, [R1+0x334] ;  /* 0x0003340001037983 */ /* 0x001ee80000100800 */
[----:B-1----:R-:W4:Y:S04]  /*bcd0*/  LDL R2, [R1+0x338] ;  /* 0x0003380001027983 */ /* 0x002f280000100800 */
[----:B------:R-:W-:Y:S04]  /*bce0*/  STS.U16 [R28+0x2600], R26 ;  /* 0x0026001a1c007388 */ /* 0x000fe80000000400 */
        /* <DEDUP_REMOVED lines=21> */
[----:B------:R-:W-:Y:S06]  /*be40*/  BAR.SYNC.DEFER_BLOCKING 0x0 ;  /* 0x0000000000007b1d */ /* 0x000fec0000010000 */
[----:B--2---:R-:W0:Y:S04]  /*be50*/  LDSM.16.MT88.4 R20, [R0+0x8000] ;  /* 0x008000000014783b */ /* 0x004e280000004200 */
[----:B---3--:R-:W1:Y:S04]  /*be60*/  LDSM.16.M88.4 R4, [R3] ;  /* 0x000000000304783b */ /* 0x008e680000000200 */
[----:B----4-:R-:W2:Y:S04]  /*be70*/  LDSM.16.MT88.4 R16, [R2+0x8080] ;  /* 0x008080000210783b */ /* 0x010ea80000004200 */
[----:B------:R-:W3:Y:S04]  /*be80*/  LDSM.16.MT88.4 R24, [R2+0x8000] ;  /* 0x008000000218783b */ /* 0x000ee80000004200 */
[----:B------:R-:W-:Y:S04]  /*be90*/  LDSM.16.M88.4 R8, [R3+0x2000] ;  /* 0x002000000308783b */ /* 0x000fe80000000200 */
[----:B0-----:R-:W-:Y:S04]  /*bea0*/  STL.64 [R1+0xf40], R22 ;  /* 0x000f401601007387 */ /* 0x001fe80000100a00 */
[----:B-1----:R-:W-:Y:S04]  /*beb0*/  STL.64 [R1+0x50], R4 ;  /* 0x0000500401007387 */ /* 0x002fe80000100a00 */
[----:B------:R-:W-:Y:S04]  /*bec0*/  STL.64 [R1+0x58], R6 ;  /* 0x0000580601007387 */ /* 0x000fe80000100a00 */
[----:B------:R0:W-:Y:S04]  /*bed0*/  STL.64 [R1+0xf38], R20 ;  /* 0x000f381401007387 */ /* 0x0001e80000100a00 */
[----:B------:R-:W1:Y:S04]  /*bee0*/  LDSM.16.MT88.4 R4, [R0+0x8080] ;  /* 0x008080000004783b */ /* 0x000e680000004200 */
[----:B0-----:R-:W3:Y:S04]  /*bef0*/  LDL.LU.64 R20, [R1+0x50] ;  /* 0x0000500001147983 */ /* 0x001ee80000300a00 */
[----:B--2---:R-:W-:Y:S04]  /*bf00*/  STL.64 [R1+0xf50], R18 ;  /* 0x000f501201007387 */ /* 0x004fe80000100a00 */
[----:B------:R0:W-:Y:S04]  /*bf10*/  STL.64 [R1+0xf48], R16 ;  /* 0x000f481001007387 */ /* 0x0001e80000100a00 */
[----:B0-----:R-:W3:Y:S04]  /*bf20*/  LDL.LU.64 R16, [R1+0x2b0] ;  /* 0x0002b00001107983 */ /* 0x001ee80000300a00 */
[----:B------:R-:W3:Y:S04]  /*bf30*/  LDL.LU.64 R18, [R1+0x2b8] ;  /* 0x0002b80001127983 */ /* 0x000ee80000300a00 */
[----:B------:R-:W2:Y:S04]  /*bf40*/  LDL.LU.64 R12, [R1+0x2c0] ;  /* 0x0002c000010c7983 */ /* 0x000ea80000300a00 */
[----:B------:R-:W4:Y:S04]  /*bf50*/  LDL.LU.64 R14, [R1+0x2c8] ;  /* 0x0002c800010e7983 */ /* 0x000f280000300a00 */
[----:B----4-:R-:W-:Y:S04]  /*bf60*/  STL.64 [R1+0xed0], R14 ;  /* 0x000ed00e01007387 */ /* 0x010fe80000100a00 */
[----:B--2---:R0:W-:Y:S04]  /*bf70*/  STL.64 [R1+0xec8], R12 ;  /* 0x000ec80c01007387 */ /* 0x0041e80000100a00 */
[----:B0-----:R-:W2:Y:S04]  /*bf80*/  LDL.LU.64 R12, [R1+0xf0] ;  /* 0x0000f000010c7983 */ /* 0x001ea80000300a00 */
[----:B------:R-:W4:Y:S01]  /*bf90*/  LDL.LU.64 R14, [R1+0xf8] ;  /* 0x0000f800010e7983 */ /* 0x000f220000300a00 */
[----:B---3--:R-:W-:Y:S01]  /*bfa0*/  HMMA.16816.F32 R16, R24, R20, R16 ;  /* 0x000000141810723c */ /* 0x008fe20000001810 */
[----:B------:R-:W-:-:S02]  /*bfb0*/  IMAD.MOV.U32 R29, RZ, RZ, R20 ;  /* 0x000000ffff1d7224 */ /* 0x000fc400078e0014 */
[----:B------:R-:W-:Y:S01]  /*bfc0*/  IMAD.MOV.U32 R28, RZ, RZ, R21 ;  /* 0x000000ffff1c7224 */ /* 0x000fe200078e0015 */
[----:B----4-:R-:W-:Y:S04]  /*bfd0*/  STL.64 [R1+0xee0], R14 ;  /* 0x000ee00e01007387 */ /* 0x010fe80000100a00 */
[----:B--2---:R-:W-:Y:S04]  /*bfe0*/  STL.64 [R1+0xed8], R12 ;  /* 0x000ed80c01007387 */ /* 0x004fe80000100a00 */
[----:B------:R-:W0:Y:S04]  /*bff0*/  LDSM.16.M88.4 R12, [R3+0x1000] ;  /* 0x00100000030c783b */ /* 0x000e280000000200 */
[----:B-1----:R-:W-:Y:S04]  /*c000*/  STL.64 [R1+0xf30], R6 ;  /* 0x000f300601007387 */ /* 0x002fe80000100a00 */
[----:B------:R1:W-:Y:S04]  /*c010*/  STL.64 [R1+0xf28], R4 ;  /* 0x000f280401007387 */ /* 0x0003e80000100a00 */
[----:B-1----:R-:W2:Y:S04]  /*c020*/  LDL.LU.64 R4, [R1+0x140] ;  /* 0x0001400001047983 */ /* 0x002ea80000300a00 */
[----:B------:R-:W2:Y:S04]  /*c030*/  LDL.LU.64 R6, [R1+0x148] ;  /* 0x0001480001067983 */ /* 0x000ea80000300a00 */
[----:B------:R-:W-:Y:S04]  /*c040*/  STL [R1+0xcd8], R0 ;  /* 0x000cd80001007387 */ /* 0x000fe80000100800 */
[----:B------:R-:W-:Y:S04]  /*c050*/  STL.64 [R1+0x38], R10 ;  /* 0x0000380a01007387 */ /* 0x000fe80000100a00 */
[----:B------:R-:W-:Y:S04]  /*c060*/  STL.64 [R1+0xe0], R16 ;  /* 0x0000e01001007387 */ /* 0x000fe80000100a00 */
[----:B------:R1:W-:Y:S04]  /*c070*/  STL.64 [R1+0xe8], R18 ;  /* 0x0000e81201007387 */ /* 0x0003e80000100a00 */
[----:B-1----:R-:W2:Y:S04]  /*c080*/  LDL.LU.64 R18, [R1+0xf50] ;  /* 0x000f500001127983 */ /* 0x002ea80000300a00 */
[----:B------:R-:W2:Y:S04]  /*c090*/  LDL.LU.64 R16, [R1+0xf48] ;  /* 0x000f480001107983 */ /* 0x000ea80000300a00 */
[----:B------:R-:W3:Y:S04]  /*c0a0*/  LDL.LU.64 R22, [R1+0xf40] ;  /* 0x000f400001167983 */ /* 0x000ee80000300a00 */
[----:B------:R-:W3:Y:S04]  /*c0b0*/  LDL.LU.64 R20, [R1+0xf38] ;  /* 0x000f380001147983 */ /* 0x000ee80000300a00 */
[----:B------:R-:W-:Y:S04]  /*c0c0*/  STL.64 [R1+0xf18], R26 ;  /* 0x000f181a01007387 */ /* 0x000fe80000100a00 */
[----:B------:R-:W-:Y:S04]  /*c0d0*/  STL.64 [R1+0xf10], R24 ;  /* 0x000f101801007387 */ /* 0x000fe80000100a00 */
[----:B0-----:R-:W-:Y:S04]  /*c0e0*/  STL.64 [R1+0x48], R14 ;  /* 0x0000480e01007387 */ /* 0x001fe80000100a00 */
[----:B------:R0:W-:Y:S04]  /*c0f0*/  STL.64 [R1+0xf20], R12 ;  /* 0x000f200c01007387 */ /* 0x0001e80000100a00 */
[----:B0-----:R-:W3:Y:S04]  /*c100*/  LDL.LU.64 R12, [R1+0xd0] ;  /* 0x0000d000010c7983 */ /* 0x001ee80000300a00 */
[----:B------:R-:W3:Y:S01]  /*c110*/  LDL.LU.64 R14, [R1+0xd8] ;  /* 0x0000d800010e7983 */ /* 0x000ee20000300a00 */
[----:B------:R-:W-:-:S02]  /*c120*/  IMAD.MOV.U32 R24, RZ, RZ, R29 ;  /* 0x000000ffff187224 */ /* 0x000fc400078e001d */
[----:B------:R-:W-:-:S07]  /*c130*/  IMAD.MOV.U32 R25, RZ, RZ, R28 ;  /* 0x000000ffff197224 */ /* 0x000fce00078e001c */
[-C--:B--2---:R-:W-:Y:S08]  /*c140*/  HMMA.16816.F32 R4, R16, R24.reuse, R4 ;  /* 0x000000181004723c */ /* 0x084ff00000001804 */
[----:B---3--:R-:W-:Y:S11]  /*c150*/  HMMA.16816.F32 R12, R20, R24, R12 ;  /* 0x00000018140c723c */ /* 0x008ff6000000180c */
[----:B------:R-:W-:Y:S11]  /*c160*/  @!UPT UIADD3 URZ, URZ, URZ, URZ ;  /* 0x0000003f3f3ff290 */ /* 0x000ff6000fffe03f */
[----:B------:R-:W-:Y:S01]  /*c170*/  @!UPT UIADD3 URZ, URZ, URZ, URZ ;  /* 0x0000003f3f3ff290 */ /* 0x000fe2000fffe03f */
[----:B------:R0:W-:Y:S04]  /*c180*/  STL.64 [R1+0x160], R12 ;  /* 0x0001600c01007387 */ /* 0x0001e80000100a00 */
[----:B------:R1:W-:Y:S04]  /*c190*/  STL.64 [R1+0x168], R14 ;  /* 0x0001680e01007387 */ /* 0x0003e80000100a00 */
[----:B0-----:R-:W2:Y:S04]  /*c1a0*/  LDL.LU.64 R12, [R1+0xc0] ;  /* 0x0000c000010c7983 */ /* 0x001ea80000300a00 */
[----:B-1----:R-:W2:Y:S04]  /*c1b0*/  LDL.LU.64 R14, [R1+0xc8] ;  /* 0x0000c800010e7983 */ /* 0x002ea80000300a00 */
[----:B------:R-:W-:Y:S04]  /*c1c0*/  STL.64 [R1+0xf08], R22 ;  /* 0x000f081601007387 */ /* 0x000fe80000100a00 */
[----:B------:R0:W-:Y:S04]  /*c1d0*/  STL.64 [R1+0xf00], R20 ;  /* 0x000f001401007387 */ /* 0x0001e80000100a00 */
[----:B0-----:R-:W3:Y:S04]  /*c1e0*/  LDL.LU.64 R20, [R1+0x170] ;  /* 0x0001700001147983 */ /* 0x001ee80000300a00 */
[----:B------:R-:W3:Y:S04]  /*c1f0*/  LDL.LU.64 R22, [R1+0x178] ;  /* 0x0001780001167983 */ /* 0x000ee80000300a00 */
[----:B------:R-:W-:Y:S04]  /*c200*/  STL.64 [R1+0x150], R4 ;  /* 0x0001500401007387 */ /* 0x000fe80000100a00 */
[----:B------:R0:W-:Y:S04]  /*c210*/  STL.64 [R1+0x158], R6 ;  /* 0x0001580601007387 */ /* 0x0001e80000100a00 */
[----:B0-----:R-:W2:Y:S04]  /*c220*/  LDL.LU.64 R6, [R1+0xf30] ;  /* 0x000f300001067983 */ /* 0x001ea80000300a00 */
[----:B------:R-:W2:Y:S01]  /*c230*/  LDL.LU.64 R4, [R1+0xf28] ;  /* 0x000f280001047983 */ /* 0x000ea20000300a00 */
[----:B------:R-:W-:-:S02]  /*c240*/  IMAD.MOV.U32 R2, RZ, RZ, R8 ;  /* 0x000000ffff027224 */ /* 0x000fc400078e0008 */
[----:B------:R-:W-:Y:S02]  /*c250*/  IMAD.MOV.U32 R0, RZ, RZ, R9 ;  /* 0x000000ffff007224 */ /* 0x000fe400078e0009 */
[----:B------:R-:W0:Y:S04]  /*c260*/  LDSM.16.M88.4 R8, [R3+0x3000] ;  /* 0x003000000308783b */ /* 0x000e280000000200 */
[----:B------:R-:W-:Y:S04]  /*c270*/  STL.64 [R1+0xef8], R18 ;  /* 0x000ef81201007387 */ /* 0x000fe80000100a00 */
[----:B------:R1:W-:Y:S04]  /*c280*/  STL.64 [R1+0xef0], R16 ;  /* 0x000ef01001007387 */ /* 0x0003e80000100a00 */
[----:B-1----:R-:W4:Y:S04]  /*c290*/  LDL.LU.64 R16, [R1+0x120] ;  /* 0x0001200001107983 */ /* 0x002f280000300a00 */
[----:B------:R-:W4:Y:S04]  /*c2a0*/  LDL.LU.64 R18, [R1+0x128] ;  /* 0x0001280001127983 */ /* 0x000f280000300a00 */
[----:B0-----:R-:W-:Y:S04]  /*c2b0*/  STL.64 [R1+0x28], R10 ;  /* 0x0000280a01007387 */ /* 0x001fe80000100a00 */
[----:B------:R0:W-:Y:S02]  /*c2c0*/  STL.64 [R1+0xe90], R8 ;  /* 0x000e900801007387 */ /* 0x0001e40000100a00 */
[----:B0-----:R-:W-:-:S02]  /*c2d0*/  IMAD.MOV.U32 R8, RZ, RZ, R2 ;  /* 0x000000ffff087224 */ /* 0x001fc400078e0002 */
[----:B------:R-:W-:-:S05]  /*c2e0*/  IMAD.MOV.U32 R9, RZ, RZ, R0 ;  /* 0x000000ffff097224 */ /* 0x000fca00078e0000 */
[----:B------:R0:W-:Y:S04]  /*c2f0*/  STL.64 [R1+0xee8], R8 ;  /* 0x000ee80801007387 */ /* 0x0001e80000100a00 */
[----:B0-----:R-:W3:Y:S04]  /*c300*/  LDL.LU.64 R8, [R1+0x1c0] ;  /* 0x0001c00001087983 */ /* 0x001ee80000300a00 */
[----:B------:R-:W3:Y:S01]  /*c310*/  LDL.LU.64 R10, [R1+0x1c8] ;  /* 0x0001c800010a7983 */ /* 0x000ee20000300a00 */
[----:B--2---:R-:W-:Y:S03]  /*c320*/  HMMA.16816.F32 R24, R4, R24, R12 ;  /* 0x000000180418723c */ /* 0x004fe6000000180c */
[----:B------:R-:W3:Y:S11]  /*c330*/  LDL.LU.64 R12, [R1+0xf20] ;  /* 0x000f2000010c7983 */ /* 0x000ef60000300a00 */
[----:B------:R-:W-:Y:S09]  /*c340*/  @!UPT UIADD3 URZ, URZ, URZ, URZ ;  /* 0x0000003f3f3ff290 */ /* 0x000ff2000fffe03f */
[----:B------:R-:W-:Y:S04]  /*c350*/  STL.64 [R1+0x1f0], R24 ;  /* 0x0001f01801007387 */ /* 0x000fe80000100a00 */
[----:B------:R0:W-:Y:S04]  /*c360*/  STL.64 [R1+0x1f8], R26 ;  /* 0x0001f81a01007387 */ /* 0x0001e80000100a00 */
[----:B0-----:R-:W3:Y:S04]  /*c370*/  LDL.LU.64 R26, [R1+0xf18] ;  /* 0x000f1800011a7983 */ /* 0x001ee80000300a00 */
[----:B------:R-:W3:Y:S02]  /*c380*/  LDL.LU.64 R24, [R1+0xf10] ;  /* 0x000f100001187983 */ /* 0x000ee40000300a00 */
[-C--:B---3--:R-:W-:Y:S11]  /*c390*/  HMMA.16816.F32 R20, R24, R12.reuse, R20 ;  /* 0x0000000c1814723c */ /* 0x088ff60000001814 */
[----:B------:R-:W-:Y:S11]  /*c3a0*/  @!UPT UIADD3 URZ, URZ, URZ, URZ ;  /* 0x0000003f3f3ff290 */ /* 0x000ff6000fffe03f */
[----:B------:R-:W-:Y:S01]  /*c3b0*/  @!UPT UIADD3 URZ, URZ, URZ, URZ ;  /* 0x0000003f3f3ff290 */ /* 0x000fe2000fffe03f */
[----:B------:R-:W-:Y:S04]  /*c3c0*/  STL.64 [R1+0xd0], R20 ;  /* 0x0000d01401007387 */ /* 0x000fe80000100a00 */
[----:B------:R0:W-:Y:S04]  /*c3d0*/  STL.64 [R1+0xd8], R22 ;  /* 0x0000d81601007387 */ /* 0x0001e80000100a00 */
[----:B0-----:R-:W4:Y:S04]  /*c3e0*/  LDL.LU.64 R22, [R1+0xf08] ;  /* 0x000f080001167983 */ /* 0x001f280000300a00 */
[----:B------:R-:W4:Y:S02]  /*c3f0*/  LDL.LU.64 R20, [R1+0xf00] ;  /* 0x000f000001147983 */ /* 0x000f240000300a00 */
[----:B----4-:R-:W-:Y:S11]  /*c400*/  HMMA.16816.F32 R16, R20, R12, R16 ;  /* 0x0000000c1410723c */ /* 0x010ff60000001810 */
[----:B------:R-:W-:Y:S11]  /*c410*/  @!UPT UIADD3 URZ, URZ, URZ, URZ ;  /* 0x0000003f3f3ff290 */ /* 0x000ff6000fffe03f */
[----:B------:R-:W-:Y:S01]  /*c420*/  @!UPT UIADD3 URZ, URZ, URZ, URZ ;  /* 0x0000003f3f3ff290 */ /* 0x000fe2000fffe03f */
[----:B------:R-:W-:Y:S04]  /*c430*/  STL.64 [R1+0x170], R16 ;  /* 0x0001701001007387 */ /* 0x000fe80000100a00 */
[----:B------:R0:W-:Y:S04]  /*c440*/  STL.64 [R1+0x178], R18 ;  /* 0x0001781201007387 */ /* 0x0001e80000100a00 */
[----:B0-----:R-:W2:Y:S04]  /*c450*/  LDL.LU.64 R18, [R1+0xef8] ;  /* 0x000ef80001127983 */ /* 0x001ea80000300a00 */
[----:B------:R-:W2:Y:S01]  /*c460*/  LDL.LU.64 R16, [R1+0xef0] ;  /* 0x000ef00001107983 */ /* 0x000ea20000300a00 */
[----:B------:R-:W-:-:S02]  /*c470*/  IMAD.MOV.U32 R2, RZ, RZ, R12 ;  /* 0x000000ffff027224 */ /* 0x000fc400078e000c */
[----:B------:R-:W-:Y:S01]  /*c480*/  IMAD.MOV.U32 R0, RZ, RZ, R13 ;  /* 0x000000ffff007224 */ /* 0x000fe200078e000d */
[----:B--2---:R-:W-:Y:S11]  /*c490*/  HMMA.16816.F32 R8, R16, R12, R8 ;  /* 0x0000000c1008723c */ /* 0x004ff60000001808 */
[----:B------:R-:W-:Y:S11]  /*c4a0*/  @!UPT UIADD3 URZ, URZ, URZ, URZ ;  /* 0x0000003f3f3ff290 */ /* 0x000ff6000fffe03f */
[----:B------:R-:W-:Y:S01]  /*c4b0*/  @!UPT UIADD3 URZ, URZ, URZ, URZ ;  /* 0x0000003f3f3ff290 */ /* 0x000fe2000fffe03f */
[----:B------:R0:W-:Y:S04]  /*c4c0*/  STL.64 [R1+0x140], R8 ;  /* 0x0001400801007387 */ /* 0x0001e80000100a00 */
[----:B------:R-:W-:Y:S04]  /*c4d0*/  STL.64 [R1+0x148], R10 ;  /* 0x0001480a01007387 */ /* 0x000fe80000100a00 */
[----:B0-----:R-:W2:Y:S04]  /*c4e0*/  LDL.LU.64 R8, [R1+0xee8] ;  /* 0x000ee80001087983 */ /* 0x001ea80000300a00 */
[----:B------:R-:W3:Y:S04]  /*c4f0*/  LDL.LU.64 R14, [R1+0xee0] ;  /* 0x000ee000010e7983 */ /* 0x000ee80000300a00 */
[----:B------:R-:W3:Y:S04]  /*c500*/  LDL.LU.64 R12, [R1+0xed8] ;  /* 0x000ed800010c7983 */ /* 0x000ee80000300a00 */
[----:B------:R-:W-:Y:S04]  /*c510*/  STL.64 [R1+0xec0], R18 ;  /* 0x000ec01201007387 */ /* 0x000fe80000100a00 */
[----:B------:R0:W-:Y:S02]  /*c520*/  STL.64 [R1+0xeb8], R16 ;  /* 0x000eb81001007387 */ /* 0x0001e40000100a00 */
[----:B0-----:R-:W-:-:S02]  /*c530*/  IMAD.MOV.U32 R16, RZ, RZ, R2 ;  /* 0x000000ffff107224 */ /* 0x001fc400078e0002 */
[----:B------:R-:W-:-:S07]  /*c540*/  IMAD.MOV.U32 R17, RZ, RZ, R0 ;  /* 0x000000ffff117224 */ /* 0x000fce00078e0000 */
[----:B---3--:R-:W-:Y:S01]  /*c550*/  HMMA.16816.F32 R16, R4, R16, R12 ;  /* 0x000000100410723c */ /* 0x008fe2000000180c */
[----:B------:R-:W2:Y:S04]  /*c560*/  LDL.LU.64 R14, [R1+0xed0] ;  /* 0x000ed000010e7983 */ /* 0x000ea80000300a00 */
[----:B------:R-:W2:Y:S04]  /*c570*/  LDL.LU.64 R12, [R1+0xec8] ;  /* 0x000ec800010c7983 */ /* 0x000ea80000300a00 */
[----:B------:R-:W-:Y:S04]  /*c580*/  STL.64 [R1+0xeb0], R6 ;  /* 0x000eb00601007387 */ /* 0x000fe80000100a00 */
[----:B------:R-:W-:Y:S10]  /*c590*/  STL.64 [R1+0xea8], R4 ;  /* 0x000ea80401007387 */ /* 0x000ff40000100a00 */
[----:B------:R0:W-:Y:S04]  /*c5a0*/  STL.64 [R1+0x230], R16 ;  /* 0x0002301001007387 */ /* 0x0001e80000100a00 */
[----:B------:R1:W-:Y:S01]  /*c5b0*/  STL.64 [R1+0x238], R18 ;  /* 0x0002381201007387 */ /* 0x0003e20000100a00 */
[----:B--2---:R-:W-:Y:S11]  /*c5c0*/  HMMA.16816.F32 R12, R24, R8, R12 ;  /* 0x00000008180c723c */ /* 0x004ff6000000180c */
[----:B------:R-:W-:Y:S11]  /*c5d0*/  @!UPT UIADD3 URZ, URZ, URZ, URZ ;  /* 0x0000003f3f3ff290 */ /* 0x000ff6000fffe03f */
[----:B------:R-:W-:Y:S01]  /*c5e0*/  @!UPT UIADD3 URZ, URZ, URZ, URZ ;  /* 0x0000003f3f3ff290 */ /* 0x000fe2000fffe03f */
[----:B------:R-:W-:Y:S04]  /*c5f0*/  STL.64 [R1+0xc0], R12 ;  /* 0x0000c00c01007387 */ /* 0x000fe80000100a00 */
[----:B------:R-:W-:Y:S04]  /*c600*/  STL [R1+0xc8], R14 ;  /* 0x0000c80e01007387 */ /* 0x000fe80000100800 */
[----:B0-----:R-:W2:Y:S04]  /*c610*/  LDL.LU.64 R16, [R1+0x190] ;  /* 0x0001900001107983 */ /* 0x001ea80000300a00 */
[----:B-1----:R-:W2:Y:S04]  /*c620*/  LDL.LU.64 R18, [R1+0x198] ;  /* 0x0001980001127983 */ /* 0x002ea80000300a00 */
[----:B------:R-:W3:Y:S04]  /*c630*/  LDL.LU.64 R4, [R1+0x1d0] ;  /* 0x0001d00001047983 */ /* 0x000ee80000300a00 */
[----:B------:R-:W3:Y:S04]  /*c640*/  LDL.LU.64 R6, [R1+0x1d8] ;  /* 0x0001d80001067983 */ /* 0x000ee80000300a00 */
[----:B------:R-:W-:Y:S01]  /*c650*/  STL.64 [R1+0xea0], R26 ;  /* 0x000ea01a01007387 */ /* 0x000fe20000100a00 */
[----:B------:R-:W-:-:S03]  /*c660*/  IMAD.MOV.U32 R2, RZ, RZ, R15 ;  /* 0x000000ffff027224 */ /* 0x000fc600078e000f */
[----:B------:R0:W-:Y:S04]  /*c670*/  STL.64 [R1+0xe98], R24 ;  /* 0x000e981801007387 */ /* 0x0001e80000100a00 */
[----:B0-----:R-:W4:Y:S04]  /*c680*/  LDL.LU.64 R24, [R1+0xb0] ;  /* 0x0000b00001187983 */ /* 0x001f280000300a00 */
[----:B------:R-:W4:Y:S04]  /*c690*/  LDL.LU.64 R26, [R1+0xb8] ;  /* 0x0000b800011a7983 */ /* 0x000f280000300a00 */
[----:B------:R-:W2:Y:S04]  /*c6a0*/  LDL.LU.64 R12, [R1+0xa0] ;  /* 0x0000a000010c7983 */ /* 0x000ea80000300a00 */
[----:B------:R-:W2:Y:S04]  /*c6b0*/  LDL.LU.64 R14, [R1+0xa8] ;  /* 0x0000a800010e7983 */ /* 0x000ea80000300a00 */
[----:B--2---:R-:W-:Y:S04]  /*c6c0*/  STL.64 [R1+0xe78], R14 ;  /* 0x000e780e01007387 */ /* 0x004fe80000100a00 */
[----:B------:R0:W-:Y:S04]  /*c6d0*/  STL.64 [R1+0xe70], R12 ;  /* 0x000e700c01007387 */ /* 0x0001e80000100a00 */
[----:B0-----:R-:W2:Y:S04]  /*c6e0*/  LDL.LU.64 R12, [R1+0x1a0] ;  /* 0x0001a000010c7983 */ /* 0x001ea80000300a00 */
[----:B------:R-:W2:Y:S01]  /*c6f0*/  LDL.LU.64 R14, [R1+0x1a8] ;  /* 0x0001a800010e7983 */ /* 0x000ea20000300a00 */
[-C--:B------:R-:W-:Y:S03]  /*c700*/  HMMA.16816.F32 R16, R20, R8.reuse, R16 ;  /* 0x000000081410723c */ /* 0x080fe60000001810 */
[----:B--2---:R-:W-:Y:S04]  /*c710*/  STL.64 [R1+0xe88], R14 ;  /* 0x000e880e01007387 */ /* 0x004fe80000100a00 */
[----:B------:R0:W-:Y:S04]  /*c720*/  STL.64 [R1+0xe80], R12 ;  /* 0x000e800c01007387 */ /* 0x0001e80000100a00 */
[----:B0-----:R-:W2:Y:S04]  /*c730*/  LDL.LU.64 R12, [R1+0x310] ;  /* 0x00031000010c7983 */ /* 0x001ea80000300a00 */
[----:B------:R-:W2:Y:S04]  /*c740*/  LDL.LU.64 R14, [R1+0x318] ;  /* 0x00031800010e7983 */ /* 0x000ea80000300a00 */
[----:B------:R-:W-:Y:S04]  /*c750*/  STL [R1+0xda8], R2 ;  /* 0x000da80201007387 */ /* 0x000fe80000100800 */
        /* <DEDUP_REMOVED lines=11> */
[----:B----4-:R-:W-:Y:S02]  /*c810*/  HMMA.16816.F32 R8, R4, R8, R24 ;  /* 0x000000080408723c */ /* 0x010fe40000001818 */
[----:B------:R-:W2:Y:S04]  /*c820*/  LDL.LU.64 R26, [R1+0xea0] ;  /* 0x000ea000011a7983 */ /* 0x000ea80000300a00 */
[----:B------:R-:W2:Y:S11]  /*c830*/  LDL.LU.64 R24, [R1+0xe98] ;  /* 0x000e980001187983 */ /* 0x000eb60000300a00 */
[----:B------:R-:W-:Y:S06]  /*c840*/  @!UPT UIADD3 URZ, URZ, URZ, URZ ;  /* 0x0000003f3f3ff290 */ /* 0x000fec000fffe03f */
[----:B------:R0:W-:Y:S04]  /*c850*/  STL.64 [R1+0x240], R8 ;  /* 0x0002400801007387 */ /* 0x0001e80000100a00 */
[----:B------:R-:W-:Y:S04]  /*c860*/  STL.64 [R1+0x248], R10 ;  /* 0x0002480a01007387 */ /* 0x000fe80000100a00 */
[----:B0-----:R-:W2:Y:S02]  /*c870*/  LDL.LU.64 R8, [R1+0xe90] ;  /* 0x000e900001087983 */ /* 0x001ea40000300a00 */
[----:B--2---:R-:W-:Y:S11]  /*c880*/  HMMA.16816.F32 R12, R24, R8, R12 ;  /* 0x00000008180c723c */ /* 0x004ff6000000180c */
[----:B------:R-:W-:Y:S11]  /*c890*/  @!UPT UIADD3 URZ, URZ, URZ, URZ ;  /* 0x0000003f3f3ff290 */ /* 0x000ff6000fffe03f */
[----:B------:R-:W-:Y:S01]  /*c8a0*/  @!UPT UIADD3 URZ, URZ, URZ, URZ ;  /* 0x0000003f3f3ff290 */ /* 0x000fe2000fffe03f */
[----:B------:R-:W-:Y:S01]  /*c8b0*/  STL.64 [R1+0xb0], R12 ;  /* 0x0000b00c01007387 */ /* 0x000fe20000100a00 */
[----:B------:R-:W-:-:S03]  /*c8c0*/  IMAD.MOV.U32 R2, RZ, RZ, R15 ;  /* 0x000000ffff027224 */ /* 0x000fc600078e000f */
[----:B------:R0:W-:Y:S04]  /*c8d0*/  STL [R1+0xb8], R14 ;  /* 0x0000b80e01007387 */ /* 0x0001e80000100800 */
[----:B0-----:R-:W2:Y:S04]  /*c8e0*/  LDL.LU.64 R14, [R1+0xe88] ;  /* 0x000e8800010e7983 */ /* 0x001ea80000300a00 */
[----:B------:R-:W2:Y:S04]  /*c8f0*/  LDL.LU.64 R12, [R1+0xe80] ;  /* 0x000e8000010c7983 */ /* 0x000ea80000300a00 */
[----:B------:R-:W-:Y:S01]  /*c900*/  STL [R1+0xdac], R2 ;  /* 0x000dac0201007387 */ /* 0x000fe20000100800 */
[-C--:B--2---:R-:W-:Y:S11]  /*c910*/  HMMA.16816.F32 R12, R20, R8.reuse, R12 ;  /* 0x00000008140c723c */ /* 0x084ff6000000180c */
[----:B------:R-:W-:Y:S11]  /*c920*/  @!UPT UIADD3 URZ, URZ, URZ, URZ ;  /* 0x0000003f3f3ff290 */ /* 0x000ff6000fffe03f */
[----:B------:R-:W-:Y:S01]  /*c930*/  @!UPT UIADD3 URZ, URZ, URZ, URZ ;  /* 0x0000003f3f3ff290 */ /* 0x000fe2000fffe03f */
[----:B------:R-:W-:Y:S04]  /*c940*/  STL.64 [R1+0x1d0], R12 ;  /* 0x0001d00c01007387 */ /* 0x000fe80000100a00 */
[----:B------:R0:W-:Y:S04]  /*c950*/  STL.64 [R1+0x1d8], R14 ;  /* 0x0001d80e01007387 */ /* 0x0001e80000100a00 */
[----:B0-----:R-:W2:Y:S04]  /*c960*/  LDL.LU.64 R14, [R1+0xe78] ;  /* 0x000e7800010e7983 */ /* 0x001ea80000300a00 */
[----:B------:R-:W2:Y:S04]  /*c970*/  LDL.LU.64 R12, [R1+0xe70] ;  /* 0x000e7000010c7983 */ /* 0x000ea80000300a00 */
[----:B------:R-:W-:Y:S04]  /*c980*/  STL.64 [R1+0xe40], R22 ;  /* 0x000e401601007387 */ /* 0x000fe80000100a00 */
[----:B------:R0:W-:Y:S04]  /*c990*/  STL.64 [R1+0xe38], R20 ;  /* 0x000e381401007387 */ /* 0x0001e80000100a00 */
[----:B0-----:R-:W3:Y:S04]  /*c9a0*/  LDL.LU.64 R20, [R1+0x280] ;  /* 0x0002800001147983 */ /* 0x001ee80000300a00 */
[----:B------:R-:W3:Y:S02]  /*c9b0*/  LDL.LU.64 R22, [R1+0x288] ;  /* 0x0002880001167983 */ /* 0x000ee40000300a00 */
[----:B---3--:R-:W-:Y:S11]  /*c9c0*/  HMMA.16816.F32 R20, R16, R8, R20 ;  /* 0x000000081014723c */ /* 0x008ff60000001814 */
[----:B------:R-:W-:Y:S11]  /*c9d0*/  @!UPT UIADD3 URZ, URZ, URZ, URZ ;  /* 0x0000003f3f3ff290 */ /* 0x000ff6000fffe03f */
[----:B------:R-:W-:Y:S01]  /*c9e0*/  @!UPT UIADD3 URZ, URZ, URZ, URZ ;  /* 0x0000003f3f3ff290 */ /* 0x000fe2000fffe03f */
[----:B------:R0:W-:Y:S01]  /*c9f0*/  STL.64 [R1+0x120], R20 ;  /* 0x0001201401007387 */ /* 0x0001e20000100a00 */
[----:B------:R-:W-:-:S03]  /*ca00*/  IMAD.MOV.U32 R0, RZ, RZ, R23 ;  /* 0x000000ffff007224 */ /* 0x000fc600078e0017 */
[----:B------:R1:W-:Y:S04]  /*ca10*/  STL [R1+0x128], R22 ;  /* 0x0001281601007387 */ /* 0x0003e80000100800 */
[----:B------:R3:W-:Y:S04]  /*ca20*/  STL.64 [R1+0xe00], R18 ;  /* 0x000e001201007387 */ /* 0x0007e80000100a00 */
[----:B------:R4:W-:Y:S04]  /*ca30*/  STL.64 [R1+0xdf8], R16 ;  /* 0x000df81001007387 */ /* 0x0009e80000100a00 */
[----:B------:R-:W-:Y:S04]  /*ca40*/  STL [R1+0xcdc], R0 ;  /* 0x000cdc0001007387 */ /* 0x000fe80000100800 */
[----:B0-----:R-:W3:Y:S04]  /*ca50*/  LDL.LU.64 R20, [R1+0x340] ;  /* 0x0003400001147983 */ /* 0x001ee80000300a00 */
[----:B-1----:R-:W3:Y:S01]  /*ca60*/  LDL.LU.64 R22, [R1+0x348] ;  /* 0x0003480001167983 */ /* 0x002ee20000300a00 */
[----:B--2---:R-:W-:Y:S03]  /*ca70*/  HMMA.16816.F32 R8, R4, R8, R12 ;  /* 0x000000080408723c */ /* 0x004fe6000000180c */
[----:B------:R-:W0:Y:S11]  /*ca80*/  LDSM.16.M88.4 R12, [R3+0x6000] ;  /* 0x00600000030c783b */ /* 0x000e360000000200 */
[----:B------:R-:W-:Y:S09]  /*ca90*/  @!UPT UIADD3 URZ, URZ, URZ, URZ ;  /* 0x0000003f3f3ff290 */ /* 0x000ff2000fffe03f */
[----:B------:R-:W-:Y:S04]  /*caa0*/  STL.64 [R1+0x250], R8 ;  /* 0x0002500801007387 */ /* 0x000fe80000100a00 */
[----:B------:R-:W-:Y:S04]  /*cab0*/  STL.64 [R1+0x258], R10 ;  /* 0x0002580a01007387 */ /* 0x000fe80000100a00 */
[----:B------:R-:W-:Y:S04]  /*cac0*/  LDSM.16.M88.4 R8, [R3+0x7000] ;  /* 0x007000000308783b */ /* 0x000fe80000000200 */
[----:B---3--:R-:W-:Y:S04]  /*cad0*/  STL.64 [R1+0xe50], R22 ;  /* 0x000e501601007387 */ /* 0x008fe80000100a00 */
[----:B------:R-:W-:Y:S04]  /*cae0*/  STL.64 [R1+0xe48], R20 ;  /* 0x000e481401007387 */ /* 0x000fe80000100a00 */
[----:B------:R-:W2:Y:S04]  /*caf0*/  LDL R19, [R1+0x338] ;  /* 0x0003380001137983 */ /* 0x000ea80000100800 */
[----:B------:R-:W-:Y:S04]  /*cb00*/  LDSM.16.M88.4 R20, [R3+0x5000] ;  /* 0x005000000314783b */ /* 0x000fe80000000200 */
[----:B--2---:R1:W-:Y:S04]  /*cb10*/  STL [R1+0xe58], R19 ;  /* 0x000e581301007387 */ /* 0x0043e80000100800 */
[----:B----4-:R-:W2:Y:S04]  /*cb20*/  LDL.LU.64 R16, [R1+0x350] ;  /* 0x0003500001107983 */ /* 0x010ea80000300a00 */
[----:B-1----:R-:W3:Y:S04]  /*cb30*/  LDL.LU.64 R18, [R1+0x358] ;  /* 0x0003580001127983 */ /* 0x002ee80000300a00 */
[----:B---3--:R-:W-:Y:S04]  /*cb40*/  STL.64 [R1+0xe68], R18 ;  /* 0x000e681201007387 */ /* 0x008fe80000100a00 */
[----:B--2---:R-:W-:Y:S04]  /*cb50*/  STL.64 [R1+0xe60], R16 ;  /* 0x000e601001007387 */ /* 0x004fe80000100a00 */
[----:B------:R-:W-:Y:S04]  /*cb60*/  STL.64 [R1+0xdc8], R6 ;  /* 0x000dc80601007387 */ /* 0x000fe80000100a00 */
[----:B------:R1:W-:Y:S04]  /*cb70*/  STL.64 [R1+0xdc0], R4 ;  /* 0x000dc00401007387 */ /* 0x0003e80000100a00 */
[----:B------:R-:W2:Y:S04]  /*cb80*/  LDSM.16.M88.4 R16, [R3+0x4000] ;  /* 0x004000000310783b */ /* 0x000ea80000000200 */
[----:B-1----:R-:W3:Y:S04]  /*cb90*/  LDL.LU.64 R4, [R1+0x360] ;  /* 0x0003600001047983 */ /* 0x002ee80000300a00 */
[----:B------:R-:W3:Y:S04]  /*cba0*/  LDL.LU.64 R6, [R1+0x368] ;  /* 0x0003680001067983 */ /* 0x000ee80000300a00 */
[----:B0-----:R-:W-:Y:S04]  /*cbb0*/  STL [R1+0xdb4], R14 ;  /* 0x000db40e01007387 */ /* 0x001fe80000100800 */
[----:B--2---:R-:W-:Y:S04]  /*cbc0*/  STL.64 [R1+0x10], R16 ;  /* 0x0000101001007387 */ /* 0x004fe80000100a00 */
[----:B------:R0:W-:Y:S01]  /*cbd0*/  STL.64 [R1+0x18], R18 ;  /* 0x0000181201007387 */ /* 0x0001e20000100a00 */
[----:B------:R-:W-:-:S03]  /*cbe0*/  IMAD.MOV.U32 R0, RZ, RZ, R17 ;  /* 0x000000ffff007224 */ /* 0x000fc600078e0011 */
[----:B------:R-:W-:Y:S04]  /*cbf0*/  STL [R1+0xdb0], R15 ;  /* 0x000db00f01007387 */ /* 0x000fe80000100800 */
[----:B------:R-:W-:Y:S04]  /*cc00*/  STL.64 [R1], R20 ;  /* 0x0000001401007387 */ /* 0x000fe80000100a00 */
[----:B------:R-:W-:Y:S04]  /*cc10*/  STL.64 [R1+0x8], R22 ;  /* 0x0000081601007387 */ /* 0x000fe80000100a00 */
[----:B0-----:R-:W2:Y:S01]  /*cc20*/  LDL.LU.64 R18, [R1+0xe68] ;  /* 0x000e680001127983 */ /* 0x001ea20000300a00 */
[----:B---3--:R-:W-:Y:S03]  /*cc30*/  HMMA.16816.F32 R4, R24, R16, R4 ;  /* 0x000000101804723c */ /* 0x008fe60000001804 */
[----:B------:R-:W2:Y:S11]  /*cc40*/  LDL.LU.64 R16, [R1+0xe60] ;  /* 0x000e600001107983 */ /* 0x000eb60000300a00 */
[----:B------:R-:W-:Y:S10]  /*cc50*/  @!UPT UIADD3 URZ, URZ, URZ, URZ ;  /* 0x0000003f3f3ff290 */ /* 0x000ff4000fffe03f */
[----:B------:R-:W-:Y:S01]  /*cc60*/  IMAD.MOV.U32 R3, RZ, RZ, R7 ;  /* 0x000000ffff037224 */ /* 0x000fe200078e0007 */
[----:B------:R0:W-:Y:S01]  /*cc70*/  STL [R1+0xa0], R4 ;  /* 0x0000a00401007387 */ /* 0x0001e20000100800 */
[----:B------:R-:W-:Y:S02]  /*cc80*/  IMAD.MOV.U32 R28, RZ, RZ, R6 ;  /* 0x000000ffff1c7224 */ /* 0x000fe400078e0006 */
[----:B------:R-:W-:Y:S02]  /*cc90*/  IMAD.MOV.U32 R29, RZ, RZ, R5 ;  /* 0x000000ffff1d7224 */ /* 0x000fe400078e0005 */
[----:B0-----:R-:W3:Y:S04]  /*cca0*/  LDL.LU.64 R4, [R1+0x320] ;  /* 0x0003200001047983 */ /* 0x001ee80000300a00 */
[----:B------:R-:W3:Y:S04]  /*ccb0*/  LDL.LU.64 R6, [R1+0x328] ;  /* 0x0003280001067983 */ /* 0x000ee80000300a00 */
[----:B------:R0:W-:Y:S04]  /*ccc0*/  STL [R1+0xdd4], R3 ;  /* 0x000dd40301007387 */ /* 0x0001e80000100800 */
[----:B------:R1:W-:Y:S04]  /*ccd0*/  STL [R1+0xdd0], R28 ;  /* 0x000dd01c01007387 */ /* 0x0003e80000100800 */
[----:B------:R-:W-:Y:S01]  /*cce0*/  STL [R1+0xdb8], R29 ;  /* 0x000db81d01007387 */ /* 0x000fe20000100800 */
[----:B0-----:R-:W-:-:S02]  /*ccf0*/  IMAD.MOV.U32 R3, RZ, RZ, R20 ;  /* 0x000000ffff037224 */ /* 0x001fc400078e0014 */
[----:B-1----:R-:W-:Y:S02]  /*cd00*/  IMAD.MOV.U32 R28, RZ, RZ, R0 ;  /* 0x000000ffff1c7224 */ /* 0x002fe400078e0000 */
[----:B------:R-:W-:Y:S01]  /*cd10*/  IMAD.MOV.U32 R0, RZ, RZ, R21 ;  /* 0x000000ffff007224 */ /* 0x000fe200078e0015 */
[C---:B--2---:R-:W-:Y:S11]  /*cd20*/  HMMA.16816.F32 R16, R24.reuse, R20, R16 ;  /* 0x000000141810723c */ /* 0x044ff60000001810 */
[----:B------:R-:W-:Y:S11]  /*cd30*/  @!UPT UIADD3 URZ, URZ, URZ, URZ ;  /* 0x0000003f3f3ff290 */ /* 0x000ff6000fffe03f */
[----:B------:R-:W-:Y:S01]  /*cd40*/  @!UPT UIADD3 URZ, URZ, URZ, URZ ;  /* 0x0000003f3f3ff290 */ /* 0x000fe2000fffe03f */
[----:B------:R-:W-:Y:S04]  /*cd50*/  STL.64 [R1+0x90], R16 ;  /* 0x0000901001007387 */ /* 0x000fe80000100a00 */
[----:B------:R0:W-:Y:S04]  /*cd60*/  STL.64 [R1+0x98], R18 ;  /* 0x0000981201007387 */ /* 0x0001e80000100a00 */
[----:B0-----:R-:W2:Y:S04]  /*cd70*/  LDL.LU R19, [R1+0xe58] ;  /* 0x000e580001137983 */ /* 0x001ea80000300800 */
[----:B------:R-:W4:Y:S04]  /*cd80*/  LDL.LU.64 R22, [R1+0xe50] ;  /* 0x000e500001167983 */ /* 0x000f280000300a00 */
[----:B------:R-:W4:Y:S02]  /*cd90*/  LDL.LU.64 R20, [R1+0xe48] ;  /* 0x000e480001147983 */ /* 0x000f240000300a00 */
[C---:B----4-:R-:W-:Y:S11]  /*cda0*/  HMMA.16816.F32 R20, R24.reuse, R12, R20 ;  /* 0x0000000c1814723c */ /* 0x050ff60000001814 */
[----:B------:R-:W-:Y:S11]  /*cdb0*/  @!UPT UIADD3 URZ, URZ, URZ, URZ ;  /* 0x0000003f3f3ff290 */ /* 0x000ff6000fffe03f */
[----:B------:R-:W-:Y:S02]  /*cdc0*/  @!UPT UIADD3 URZ, URZ, URZ, URZ ;  /* 0x0000003f3f3ff290 */ /* 0x000fe4000fffe03f */
[----:B------:R-:W-:Y:S02]  /*cdd0*/  IMAD.MOV.U32 R14, RZ, RZ, R21 ;  /* 0x000000ffff0e7224 */ /* 0x000fe400078e0015 */
[----:B------:R-:W-:Y:S02]  /*cde0*/  IMAD.MOV.U32 R15, RZ, RZ, R22 ;  /* 0x000000ffff0f7224 */ /* 0x000fe400078e0016 */
[----:B------:R-:W-:Y:S02]  /*cdf0*/  IMAD.MOV.U32 R2, RZ, RZ, R23 ;  /* 0x000000ffff027224 */ /* 0x000fe400078e0017 */
[----:B------:R-:W-:Y:S01]  /*ce00*/  IMAD.MOV.U32 R29, RZ, RZ, R20 ;  /* 0x000000ffff1d7224 */ /* 0x000fe200078e0014 */
[----:B------:R-:W4:Y:S04]  /*ce10*/  LDL.LU.64 R22, [R1+0xe40] ;  /* 0x000e400001167983 */ /* 0x000f280000300a00 */
[----:B------:R-:W4:Y:S04]  /*ce20*/  LDL.LU.64 R20, [R1+0xe38] ;  /* 0x000e380001147983 */ /* 0x000f280000300a00 */
[----:B------:R-:W-:Y:S04]  /*ce30*/  STL.64 [R1+0xe20], R14 ;  /* 0x000e200e01007387 */ /* 0x000fe80000100a00 */
[----:B------:R0:W-:Y:S04]  /*ce40*/  STL.64 [R1+0xe18], R12 ;  /* 0x000e180c01007387 */ /* 0x0001e80000100a00 */
[----:B0-----:R-:W4:Y:S04]  /*ce50*/  LDL.LU.64 R12, [R1+0x290] ;  /* 0x00029000010c7983 */ /* 0x001f280000300a00 */
[----:B------:R-:W4:Y:S01]  /*ce60*/  LDL.LU.64 R14, [R1+0x298] ;  /* 0x00029800010e7983 */ /* 0x000f220000300a00 */
[----:B---3--:R-:W-:Y:S03]  /*ce70*/  HMMA.16816.F32 R4, R24, R8, R4 ;  /* 0x000000081804723c */ /* 0x008fe60000001804 */
[----:B--2---:R-:W0:Y:S11]  /*ce80*/  LDSM.16.MT88.4 R24, [R19+0x9000] ;  /* 0x009000001318783b */ /* 0x004e360000004200 */
[----:B------:R-:W-:Y:S09]  /*ce90*/  @!UPT UIADD3 URZ, URZ, URZ, URZ ;  /* 0x0000003f3f3ff290 */ /* 0x000ff2000fffe03f */
[----:B------:R-:W-:Y:S04]  /*cea0*/  STL.64 [R1+0x60], R4 ;  /* 0x0000600401007387 */ /* 0x000fe80000100a00 */
[----:B------:R-:W-:Y:S04]  /*ceb0*/  STL.64 [R1+0x68], R6 ;  /* 0x0000680601007387 */ /* 0x000fe80000100a00 */
[----:B----4-:R-:W-:Y:S04]  /*cec0*/  STL.64 [R1+0xe30], R14 ;  /* 0x000e300e01007387 */ /* 0x010fe80000100a00 */
[----:B------:R1:W-:Y:S04]  /*ced0*/  STL.64 [R1+0xe28], R12 ;  /* 0x000e280c01007387 */ /* 0x0003e80000100a00 */
[----:B-1----:R-:W2:Y:S04]  /*cee0*/  LDL.LU.64 R12, [R1+0x2a0] ;  /* 0x0002a000010c7983 */ /* 0x002ea80000300a00 */
[----:B------:R-:W2:Y:S04]  /*cef0*/  LDL.LU.64 R14, [R1+0x2a8] ;  /* 0x0002a800010e7983 */ /* 0x000ea80000300a00 */
[----:B------:R-:W-:Y:S04]  /*cf00*/  STL.64 [R1+0xe10], R10 ;  /* 0x000e100a01007387 */ /* 0x000fe80000100a00 */
[----:B------:R1:W-:Y:S04]  /*cf10*/  STL.64 [R1+0xe08], R8 ;  /* 0x000e080801007387 */ /* 0x0003e80000100a00 */
[----:B-1----:R-:W3:Y:S04]  /*cf20*/  LDL.LU.64 R8, [R1+0x110] ;  /* 0x0001100001087983 */ /* 0x002ee80000300a00 */
[----:B------:R-:W3:Y:S04]  /*cf30*/  LDL.LU.64 R10, [R1+0x118] ;  /* 0x00011800010a7983 */ /* 0x000ee80000300a00 */
[----:B------:R-:W4:Y:S04]  /*cf40*/  LDL.LU.64 R16, [R1+0x100] ;  /* 0x0001000001107983 */ /* 0x000f280000300a00 */
[----:B------:R-:W4:Y:S04]  /*cf50*/  LDL.LU.64 R18, [R1+0x108] ;  /* 0x0001080001127983 */ /* 0x000f280000300a00 */
[----:B------:R-:W2:Y:S04]  /*cf60*/  LDL.LU.64 R4, [R1+0x300] ;  /* 0x0003000001047983 */ /* 0x000ea80000300a00 */
[----:B------:R-:W2:Y:S04]  /*cf70*/  LDL.LU.64 R6, [R1+0x308] ;  /* 0x0003080001067983 */ /* 0x000ea80000300a00 */
[----:B0-----:R-:W-:Y:S04]  /*cf80*/  STL.64 [R1+0xd90], R26 ;  /* 0x000d901a01007387 */ /* 0x001fe80000100a00 */
[----:B------:R0:W-:Y:S04]  /*cf90*/  STL.64 [R1+0xd88], R24 ;  /* 0x000d881801007387 */ /* 0x0001e80000100a00 */
[----:B0-----:R-:W2:Y:S01]  /*cfa0*/  LDL R24, [R1+0x10] ;  /* 0x0000100001187983 */ /* 0x001ea20000100800 */
[----:B------:R-:W-:-:S07]  /*cfb0*/  IMAD.MOV.U32 R25, RZ, RZ, R28 ;  /* 0x000000ffff197224 */ /* 0x000fce00078e001c */
[----:B--2---:R-:W-:Y:S01]  /*cfc0*/  HMMA.16816.F32 R24, R20, R24, R12 ;  /* 0x000000181418723c */ /* 0x004fe2000000180c */
[----:B------:R-:W2:Y:S04]  /*cfd0*/  LDL.LU.64 R14, [R1+0xe30] ;  /* 0x000e3000010e7983 */ /* 0x000ea80000300a00 */
[----:B------:R-:W2:Y:S11]  /*cfe0*/  LDL.LU.64 R12, [R1+0xe28] ;  /* 0x000e2800010c7983 */ /* 0x000eb60000300a00 */
[----:B------:R-:W-:Y:S07]  /*cff0*/  @!UPT UIADD3 URZ, URZ, URZ, URZ ;  /* 0x0000003f3f3ff290 */ /* 0x000fee000fffe03f */
[----:B------:R0:W-:Y:S04]  /*d000*/  STL.64 [R1+0x1c0], R24 ;  /* 0x0001c01801007387 */ /* 0x0001e80000100a00 */
[----:B------:R1:W-:Y:S04]  /*d010*/  STL.64 [R1+0x1c8], R26 ;  /* 0x0001c81a01007387 */ /* 0x0003e80000100a00 */
[----:B0-----:R-:W2:Y:S04]  /*d020*/  LDL.LU.64 R24, [R1+0x2e0] ;  /* 0x0002e00001187983 */ /* 0x001ea80000300a00 */
[----:B-1----:R-:W2:Y:S04]  /*d030*/  LDL.LU.64 R26, [R1+0x2e8] ;  /* 0x0002e800011a7983 */ /* 0x002ea80000300a00 */
[----:B--2---:R-:W-:Y:S04]  /*d040*/  STL.64 [R1+0xde0], R26 ;  /* 0x000de01a01007387 */ /* 0x004fe80000100a00 */
[----:B------:R0:W-:Y:S02]  /*d050*/  STL.64 [R1+0xdd8], R24 ;  /* 0x000dd81801007387 */ /* 0x0001e40000100a00 */
[----:B0-----:R-:W-:-:S02]  /*d060*/  IMAD.MOV.U32 R24, RZ, RZ, R3 ;  /* 0x000000ffff187224 */ /* 0x001fc400078e0003 */
[----:B------:R-:W-:-:S07]  /*d070*/  IMAD.MOV.U32 R25, RZ, RZ, R0 ;  /* 0x000000ffff197224 */ /* 0x000fce00078e0000 */
[C---:B------:R-:W-:Y:S11]  /*d080*/  HMMA.16816.F32 R12, R20.reuse, R24, R12 ;  /* 0x00000018140c723c */ /* 0x040ff6000000180c */
[----:B------:R-:W-:Y:S11]  /*d090*/  @!UPT UIADD3 URZ, URZ, URZ, URZ ;  /* 0x0000003f3f3ff290 */ /* 0x000ff6000fffe03f */
[----:B------:R-:W-:Y:S01]  /*d0a0*/  @!UPT UIADD3 URZ, URZ, URZ, URZ ;  /* 0x0000003f3f3ff290 */ /* 0x000fe2000fffe03f */
[----:B------:R-:W-:Y:S04]  /*d0b0*/  STL.64 [R1+0x1b0], R12 ;  /* 0x0001b00c01007387 */ /* 0x000fe80000100a00 */
[----:B------:R0:W-:Y:S04]  /*d0c0*/  STL.64 [R1+0x1b8], R14 ;  /* 0x0001b80e01007387 */ /* 0x0001e80000100a00 */
[----:B0-----:R-:W2:Y:S04]  /*d0d0*/  LDL.LU.64 R14, [R1+0xe20] ;  /* 0x000e2000010e7983 */ /* 0x001ea80000300a00 */
[----:B------:R-:W3:Y:S02]  /*d0e0*/  LDL.LU.64 R12, [R1+0xe18] ;  /* 0x000e1800010c7983 */ /* 0x000ee40000300a00 */
[C---:B---3--:R-:W-:Y:S11]  /*d0f0*/  HMMA.16816.F32 R8, R20.reuse, R12, R8 ;  /* 0x0000000c1408723c */ /* 0x048ff60000001808 */
[----:B------:R-:W-:Y:S11]  /*d100*/  @!UPT UIADD3 URZ, URZ, URZ, URZ ;  /* 0x0000003f3f3ff290 */ /* 0x000ff6000fffe03f */
[----:B------:R-:W-:Y:S01]  /*d110*/  @!UPT UIADD3 URZ, URZ, URZ, URZ ;  /* 0x0000003f3f3ff290 */ /* 0x000fe2000fffe03f */
[----:B------:R-:W-:Y:S04]  /*d120*/  STL.64 [R1+0x1a0], R8 ;  /* 0x0001a00801007387 */ /* 0x000fe80000100a00 */
[----:B------:R0:W-:Y:S04]  /*d130*/  STL.64 [R1+0x1a8], R10 ;  /* 0x0001a80a01007387 */ /* 0x0001e80000100a00 */
[----:B0-----:R-:W3:Y:S04]  /*d140*/  LDL.LU.64 R10, [R1+0xe10] ;  /* 0x000e1000010a7983 */ /* 0x001ee80000300a00 */
[----:B------:R-:W4:Y:S04]  /*d150*/  LDL.LU.64 R8, [R1+0xe08] ;  /* 0x000e080001087983 */ /* 0x000f280000300a00 */
[----:B--2---:R-:W-:Y:S04]  /*d160*/  STL.64 [R1+0xdf0], R14 ;  /* 0x000df00e01007387 */ /* 0x004fe80000100a00 */
[----:B------:R0:W-:Y:S04]  /*d170*/  STL.64 [R1+0xde8], R12 ;  /* 0x000de80c01007387 */ /* 0x0001e80000100a00 */
[----:B0-----:R-:W2:Y:S04]  /*d180*/  LDL.LU.64 R12, [R1+0x2f0] ;  /* 0x0002f000010c7983 */ /* 0x001ea80000300a00 */
[----:B------:R-:W2:Y:S01]  /*d190*/  LDL.LU.64 R14, [R1+0x2f8] ;  /* 0x0002f800010e7983 */ /* 0x000ea20000300a00 */
[----:B----4-:R-:W-:Y:S03]  /*d1a0*/  HMMA.16816.F32 R20, R20, R8, R16 ;  /* 0x000000081414723c */ /* 0x010fe60000001810 */
[----:B------:R-:W2:Y:S04]  /*d1b0*/  LDL.LU.64 R18, [R1+0xe00] ;  /* 0x000e000001127983 */ /* 0x000ea80000300a00 */
[----:B------:R-:W2:Y:S11]  /*d1c0*/  LDL.LU.64 R16, [R1+0xdf8] ;  /* 0x000df80001107983 */ /* 0x000eb60000300a00 */
[----:B------:R-:W-:Y:S05]  /*d1d0*/  @!UPT UIADD3 URZ, URZ, URZ, URZ ;  /* 0x0000003f3f3ff290 */ /* 0x000fea000fffe03f */
[----:B------:R0:W-:Y:S04]  /*d1e0*/  STL.64 [R1+0x180], R20 ;  /* 0x0001801401007387 */ /* 0x0001e80000100a00 */
[----:B------:R1:W-:Y:S04]  /*d1f0*/  STL.64 [R1+0x188], R22 ;  /* 0x0001881601007387 */ /* 0x0003e80000100a00 */
[----:B0-----:R-:W4:Y:S01]  /*d200*/  LDL.LU.64 R20, [R1+0x10] ;  /* 0x0000100001147983 */ /* 0x001f220000300a00 */
[C---:B--2---:R-:W-:Y:S08]  /*d210*/  HMMA.16816.F32 R24, R16.reuse, R24, R12 ;  /* 0x000000181018723c */ /* 0x044ff0000000180c */
[----:B----4-:R-:W-:Y:S01]  /*d220*/  HMMA.16816.F32 R4, R16, R20, R4 ;  /* 0x000000141004723c */ /* 0x010fe20000001804 */
[----:B------:R-:W-:-:S02]  /*d230*/  IMAD.MOV.U32 R28, RZ, RZ, R21 ;  /* 0x000000ffff1c7224 */ /* 0x000fc400078e0015 */
[----:B------:R-:W-:Y:S11]  /*d240*/  IMAD.MOV.U32 R3, RZ, RZ, R20 ;  /* 0x000000ffff037224 */ /* 0x000ff600078e0014 */
[----:B------:R-:W-:Y:S10]  /*d250*/  @!UPT UIADD3 URZ, URZ, URZ, URZ ;  /* 0x0000003f3f3ff290 */ /* 0x000ff4000fffe03f */
[----:B------:R-:W-:Y:S02]  /*d260*/  IMAD.MOV.U32 R21, RZ, RZ, R6 ;  /* 0x000000ffff157224 */ /* 0x000fe400078e0006 */
[----:B-1----:R-:W-:Y:S02]  /*d270*/  IMAD.MOV.U32 R22, RZ, RZ, R5 ;  /* 0x000000ffff167224 */ /* 0x002fe400078e0005 */
[----:B------:R-:W-:Y:S02]  /*d280*/  IMAD.MOV.U32 R0, RZ, RZ, R4 ;  /* 0x000000ffff007224 */ /* 0x000fe400078e0004 */
[----:B------:R-:W-:Y:S01]  /*d290*/  IMAD.MOV.U32 R20, RZ, RZ, R7 ;  /* 0x000000ffff147224 */ /* 0x000fe200078e0007 */
[----:B------:R-:W2:Y:S04]  /*d2a0*/  LDL.LU.64 R4, [R1+0x2d0] ;  /* 0x0002d00001047983 */ /* 0x000ea80000300a00 */
[----:B------:R-:W2:Y:S04]  /*d2b0*/  LDL.LU.64 R6, [R1+0x2d8] ;  /* 0x0002d80001067983 */ /* 0x000ea80000300a00 */
[----:B------:R-:W-:Y:S04]  /*d2c0*/  STL [R1+0xce8], R21 ;  /* 0x000ce81501007387 */ /* 0x000fe80000100800 */
[----:B------:R-:W-:Y:S04]  /*d2d0*/  STL [R1+0xce4], R22 ;  /* 0x000ce41601007387 */ /* 0x000fe80000100800 */
[----:B------:R-:W-:Y:S04]  /*d2e0*/  STL [R1+0xce0], R0 ;  /* 0x000ce00001007387 */ /* 0x000fe80000100800 */
[----:B------:R-:W4:Y:S04]  /*d2f0*/  LDL.LU.64 R14, [R1+0xdf0] ;  /* 0x000df000010e7983 */ /* 0x000f280000300a00 */
[----:B------:R-:W2:Y:S04]  /*d300*/  LDL.LU.64 R12, [R1+0xde8] ;  /* 0x000de800010c7983 */ /* 0x000ea80000300a00 */
[----:B------:R-:W-:Y:S04]  /*d310*/  STL.64 [R1+0x100], R24 ;  /* 0x0001001801007387 */ /* 0x000fe80000100a00 */
[----:B------:R0:W-:Y:S04]  /*d320*/  STL.64 [R1+0x108], R26 ;  /* 0x0001081a01007387 */ /* 0x0001e80000100a00 */
[----:B0-----:R-:W2:Y:S04]  /*d330*/  LDL.LU.64 R26, [R1+0xde0] ;  /* 0x000de000011a7983 */ /* 0x001ea80000300a00 */
[----:B------:R-:W2:Y:S02]  /*d340*/  LDL.LU.64 R24, [R1+0xdd8] ;  /* 0x000dd80001187983 */ /* 0x000ea40000300a00 */
[C---:B--2---:R-:W-:Y:S08]  /*d350*/  HMMA.16816.F32 R24, R16.reuse, R12, R24 ;  /* 0x0000000c1018723c */ /* 0x044ff00000001818 */
[----:B------:R-:W-:Y:S11]  /*d360*/  HMMA.16816.F32 R16, R16, R8, R4 ;  /* 0x000000081010723c */ /* 0x000ff60000001804 */
[----:B------:R-:W-:Y:S05]  /*d370*/  @!UPT UIADD3 URZ, URZ, URZ, URZ ;  /* 0x0000003f3f3ff290 */ /* 0x000fea000fffe03f */
[----:B------:R-:W-:Y:S02]  /*d380*/  IMAD.MOV.U32 R22, RZ, RZ, R25 ;  /* 0x000000ffff167224 */ /* 0x000fe400078e0019 */
[----:B------:R-:W-:Y:S02]  /*d390*/  IMAD.MOV.U32 R23, RZ, RZ, R27 ;  /* 0x000000ffff177224 */ /* 0x000fe400078e001b */
[----:B------:R-:W-:Y:S02]  /*d3a0*/  IMAD.MOV.U32 R21, RZ, RZ, R24 ;  /* 0x000000ffff157224 */ /* 0x000fe400078e0018 */
[----:B------:R-:W-:Y:S01]  /*d3b0*/  IMAD.MOV.U32 R0, RZ, RZ, R26 ;  /* 0x000000ffff007224 */ /* 0x000fe200078e001a */
[----:B------:R-:W2:Y:S04]  /*d3c0*/  LDL.LU.64 R24, [R1+0x260] ;  /* 0x0002600001187983 */ /* 0x000ea80000300a00 */
[----:B------:R-:W2:Y:S04]  /*d3d0*/  LDL.LU.64 R26, [R1+0x268] ;  /* 0x00026800011a7983 */ /* 0x000ea80000300a00 */
[----:B------:R-:W-:Y:S04]  /*d3e0*/  STL.64 [R1+0xcf8], R22 ;  /* 0x000cf81601007387 */ /* 0x000fe80000100a00 */
[----:B------:R0:W-:Y:S02]  /*d3f0*/  STL.64 [R1+0xcf0], R20 ;  /* 0x000cf01401007387 */ /* 0x0001e40000100a00 */
[----:B0-----:R-:W-:-:S02]  /*d400*/  IMAD.MOV.U32 R20, RZ, RZ, R3 ;  /* 0x000000ffff147224 */ /* 0x001fc400078e0003 */
[----:B------:R-:W2:Y:S01]  /*d410*/  LDL.LU R3, [R1+0xdd4] ;  /* 0x000dd40001037983 */ /* 0x000ea20000300800 */
[----:B------:R-:W-:-:S03]  /*d420*/  IMAD.MOV.U32 R21, RZ, RZ, R28 ;  /* 0x000000ffff157224 */ /* 0x000fc600078e001c */
[----:B------:R-:W2:Y:S04]  /*d430*/  LDL.LU R28, [R1+0xdd0] ;  /* 0x000dd000011c7983 */ /* 0x000ea80000300800 */
[----:B------:R-:W2:Y:S04]  /*d440*/  LDL.LU.64 R6, [R1+0xdc8] ;  /* 0x000dc80001067983 */ /* 0x000ea80000300a00 */
[----:B------:R-:W2:Y:S04]  /*d450*/  LDL.LU.64 R4, [R1+0xdc0] ;  /* 0x000dc00001047983 */ /* 0x000ea80000300a00 */
[----:B------:R0:W-:Y:S04]  /*d460*/  STL.64 [R1+0x70], R16 ;  /* 0x0000701001007387 */ /* 0x0001e80000100a00 */
[----:B------:R1:W-:Y:S04]  /*d470*/  STL.64 [R1+0x78], R18 ;  /* 0x0000781201007387 */ /* 0x0003e80000100a00 */
[----:B0-----:R-:W2:Y:S04]  /*d480*/  LDL.LU.64 R16, [R1+0x270] ;  /* 0x0002700001107983 */ /* 0x001ea80000300a00 */
[----:B-1----:R-:W2:Y:S04]  /*d490*/  LDL.LU.64 R18, [R1+0x278] ;  /* 0x0002780001127983 */ /* 0x002ea80000300a00 */
[----:B---3--:R-:W-:Y:S04]  /*d4a0*/  STL.64 [R1+0xda0], R10 ;  /* 0x000da00a01007387 */ /* 0x008fe80000100a00 */
[----:B------:R2:W-:Y:S01]  /*d4b0*/  STL.64 [R1+0xd98], R8 ;  /* 0x000d980801007387 */ /* 0x0005e20000100a00 */
[----:B----4-:R-:W-:-:S02]  /*d4c0*/  IMAD.MOV.U32 R22, RZ, RZ, R15 ;  /* 0x000000ffff167224 */ /* 0x010fc400078e000f */
[----:B------:R-:W-:Y:S01]  /*d4d0*/  IMAD.MOV.U32 R23, RZ, RZ, R2 ;  /* 0x000000ffff177224 */ /* 0x000fe200078e0002 */
[C---:B--2---:R-:W-:Y:S07]  /*d4e0*/  HMMA.16816.F32 R8, R4.reuse, R20, R16 ;  /* 0x000000140408723c */ /* 0x044fee0000001810 */
[----:B------:R-:W-:Y:S02]  /*d4f0*/  IMAD.MOV.U32 R20, RZ, RZ, R29 ;  /* 0x000000ffff147224 */ /* 0x000fe400078e001d */
[----:B------:R-:W2:Y:S01]  /*d500*/  LDL.LU R29, [R1+0xdb8] ;  /* 0x000db800011d7983 */ /* 0x000ea20000300800 */
[----:B------:R-:W-:Y:S11]  /*d510*/  IMAD.MOV.U32 R21, RZ, RZ, R14 ;  /* 0x000000ffff157224 */ /* 0x000ff600078e000e */
[----:B------:R-:W-:Y:S02]  /*d520*/  @!UPT UIADD3 URZ, URZ, URZ, URZ ;  /* 0x0000003f3f3ff290 */ /* 0x000fe4000fffe03f */
[----:B------:R-:W-:Y:S04]  /*d530*/  STL.64 [R1+0x220], R8 ;  /* 0x0002200801007387 */ /* 0x000fe80000100a00 */
[----:B------:R-:W-:Y:S04]  /*d540*/  STL.64 [R1+0x228], R10 ;  /* 0x0002280a01007387 */ /* 0x000fe80000100a00 */
[----:B------:R-:W3:Y:S04]  /*d550*/  LDL.LU R14, [R1+0xdb4] ;  /* 0x000db400010e7983 */ /* 0x000ee80000300800 */
[----:B------:R-:W3:Y:S04]  /*d560*/  LDL.LU R15, [R1+0xdb0] ;  /* 0x000db000010f7983 */ /* 0x000ee80000300800 */
[----:B------:R-:W4:Y:S04]  /*d570*/  LDL.LU R2, [R1+0xdac] ;  /* 0x000dac0001027983 */ /* 0x000f280000300800 */
[----:B------:R-:W-:Y:S04]  /*d580*/  STL.64 [R1+0xd08], R22 ;  /* 0x000d081601007387 */ /* 0x000fe80000100a00 */
[----:B------:R0:W-:Y:S04]  /*d590*/  STL.64 [R1+0xd00], R20 ;  /* 0x000d001401007387 */ /* 0x0001e80000100a00 */
[----:B0-----:R-:W2:Y:S04]  /*d5a0*/  LDL.LU.64 R20, [R1] ;  /* 0x0000000001147983 */ /* 0x001ea80000300a00 */
[----:B------:R-:W3:Y:S04]  /*d5b0*/  LDL.LU.64 R22, [R1+0x8] ;  /* 0x0000080001167983 */ /* 0x000ee80000300a00 */
[----:B------:R-:W3:Y:S04]  /*d5c0*/  LDL.LU.64 R8, [R1+0x200] ;  /* 0x0002000001087983 */ /* 0x000ee80000300a00 */
[----:B------:R-:W3:Y:S01]  /*d5d0*/  LDL.LU.64 R10, [R1+0x208] ;  /* 0x00020800010a7983 */ /* 0x000ee20000300a00 */
[----:B--2---:R-:W-:Y:S11]  /*d5e0*/  HMMA.16816.F32 R16, R4, R20, R24 ;  /* 0x000000140410723c */ /* 0x004ff60000001818 */
[----:B------:R-:W-:Y:S11]  /*d5f0*/  @!UPT UIADD3 URZ, URZ, URZ, URZ ;  /* 0x0000003f3f3ff290 */ /* 0x000ff6000fffe03f */
[----:B------:R-:W-:Y:S01]  /*d600*/  @!UPT UIADD3 URZ, URZ, URZ, URZ ;  /* 0x0000003f3f3ff290 */ /* 0x000fe2000fffe03f */
[----:B------:R-:W-:Y:S04]  /*d610*/  STL.64 [R1+0x210], R16 ;  /* 0x0002101001007387 */ /* 0x000fe80000100a00 */
[----:B------:R-:W-:Y:S04]  /*d620*/  STL.64 [R1+0x218], R18 ;  /* 0x0002181201007387 */ /* 0x000fe80000100a00 */
[----:B---3--:R0:W-:Y:S04]  /*d630*/  STL.64 [R1+0xd20], R22 ;  /* 0x000d201601007387 */ /* 0x0081e80000100a00 */
[----:B0-----:R-:W2:Y:S04]  /*d640*/  LDL R22, [R1+0x18] ;  /* 0x0000180001167983 */ /* 0x001ea80000100800 */
[----:B------:R-:W2:Y:S04]  /*d650*/  LDL R23, [R1+0x1c] ;  /* 0x00001c0001177983 */ /* 0x000ea80000100800 */
[----:B--2---:R0:W-:Y:S04]  /*d660*/  STL.64 [R1+0xd38], R22 ;  /* 0x000d381601007387 */ /* 0x0041e80000100a00 */
[----:B------:R-:W2:Y:S04]  /*d670*/  LDL.LU R20, [R1+0xb0] ;  /* 0x0000b00001147983 */ /* 0x000ea80000300800 */
[----:B------:R-:W2:Y:S04]  /*d680*/  LDL.LU R21, [R1+0xb4] ;  /* 0x0000b40001157983 */ /* 0x000ea80000300800 */
[----:B0-----:R-:W3:Y:S01]  /*d690*/  LDL.LU R22, [R1+0xb8] ;  /* 0x0000b80001167983 */ /* 0x001ee20000300800 */
[----:B----4-:R-:W-:-:S03]  /*d6a0*/  IMAD.MOV.U32 R23, RZ, RZ, R2 ;  /* 0x000000ffff177224 */ /* 0x010fc600078e0002 */
[----:B------:R-:W4:Y:S04]  /*d6b0*/  LDL.LU R2, [R1+0xda8] ;  /* 0x000da80001027983 */ /* 0x000f280000300800 */
[----:B------:R-:W2:Y:S04]  /*d6c0*/  LDL.LU.64 R24, [R1+0x1e0] ;  /* 0x0001e00001187983 */ /* 0x000ea80000300a00 */
[----:B------:R-:W2:Y:S04]  /*d6d0*/  LDL.LU.64 R26, [R1+0x1e8] ;  /* 0x0001e800011a7983 */ /* 0x000ea80000300a00 */
[----:B------:R-:W2:Y:S04]  /*d6e0*/  LDL.LU R16, [R1+0xd0] ;  /* 0x0000d00001107983 */ /* 0x000ea80000300800 */
[----:B------:R-:W2:Y:S04]  /*d6f0*/  LDL.LU R17, [R1+0xd4] ;  /* 0x0000d40001117983 */ /* 0x000ea80000300800 */
[----:B------:R-:W2:Y:S04]  /*d700*/  LDL.LU R18, [R1+0xd8] ;  /* 0x0000d80001127983 */ /* 0x000ea80000300800 */
[----:B------:R-:W2:Y:S01]  /*d710*/  LDL.LU R19, [R1+0xdc] ;  /* 0x0000dc0001137983 */ /* 0x000ea20000300800 */
[C---:B------:R-:W-:Y:S03]  /*d720*/  HMMA.16816.F32 R8, R4.reuse, R12, R8 ;  /* 0x0000000c0408723c */ /* 0x040fe60000001808 */
[----:B--2---:R0:W-:Y:S04]  /*d730*/  STL.64 [R1+0xd80], R18 ;  /* 0x000d801201007387 */ /* 0x0041e80000100a00 */
[----:B------:R-:W-:Y:S04]  /*d740*/  STL.64 [R1+0xd78], R16 ;  /* 0x000d781001007387 */ /* 0x000fe80000100a00 */
[----:B0-----:R-:W2:Y:S04]  /*d750*/  LDL.64 R18, [R1+0x58] ;  /* 0x0000580001127983 */ /* 0x001ea80000100a00 */
[----:B---3--:R0:W-:Y:S04]  /*d760*/  STL.64 [R1+0xd50], R22 ;  /* 0x000d501601007387 */ /* 0x0081e80000100a00 */
[----:B------:R1:W-:Y:S04]  /*d770*/  STL.64 [R1+0xd48], R20 ;  /* 0x000d481401007387 */ /* 0x0003e80000100a00 */
[----:B0-----:R-:W3:Y:S04]  /*d780*/  LDL.64 R22, [R1+0x38] ;  /* 0x0000380001167983 */ /* 0x001ee80000100a00 */
[----:B---3--:R0:W-:Y:S04]  /*d790*/  STL.64 [R1+0xd60], R22 ;  /* 0x000d601601007387 */ /* 0x0081e80000100a00 */
[----:B-1----:R-:W2:Y:S04]  /*d7a0*/  LDL.LU R20, [R1+0xe0] ;  /* 0x0000e00001147983 */ /* 0x002ea80000300800 */
[----:B------:R-:W2:Y:S04]  /*d7b0*/  LDL.LU R21, [R1+0xe4] ;  /* 0x0000e40001157983 */ /* 0x000ea80000300800 */
[----:B0-----:R-:W2:Y:S04]  /*d7c0*/  LDL.LU R22, [R1+0xe8] ;  /* 0x0000e80001167983 */ /* 0x001ea80000300800 */
[----:B------:R-:W2:Y:S04]  /*d7d0*/  LDL.LU R23, [R1+0xec] ;  /* 0x0000ec0001177983 */ /* 0x000ea80000300800 */
[----:B------:R-:W-:Y:S04]  /*d7e0*/  STL.64 [R1+0x200], R8 ;  /* 0x0002000801007387 */ /* 0x000fe80000100a00 */
[----:B------:R0:W-:Y:S04]  /*d7f0*/  STL.64 [R1+0x208], R10 ;  /* 0x0002080a01007387 */ /* 0x0001e80000100a00 */
[----:B0-----:R-:W3:Y:S04]  /*d800*/  LDL.LU.64 R10, [R1+0xda0] ;  /* 0x000da000010a7983 */ /* 0x001ee80000300a00 */
[----:B------:R-:W2:Y:S02]  /*d810*/  LDL.LU.64 R8, [R1+0xd98] ;  /* 0x000d980001087983 */ /* 0x000ea40000300a00 */
[----:B--2---:R-:W-:Y:S02]  /*d820*/  HMMA.16816.F32 R4, R4, R8, R24 ;  /* 0x000000080404723c */ /* 0x004fe40000001818 */
[----:B------:R-:W2:Y:S04]  /*d830*/  LDL.LU.64 R26, [R1+0xd90] ;  /* 0x000d9000011a7983 */ /* 0x000ea80000300a00 */
[----:B------:R-:W2:Y:S04]  /*d840*/  LDL.LU.64 R24, [R1+0xd88] ;  /* 0x000d880001187983 */ /* 0x000ea80000300a00 */
[----:B---3--:R0:W-:Y:S04]  /*d850*/  STL.64 [R1+0xd40], R10 ;  /* 0x000d400a01007387 */ /* 0x0081e80000100a00 */
[----:B0-----:R-:W3:Y:S09]  /*d860*/  LDL.64 R10, [R1+0x28] ;  /* 0x00002800010a7983 */ /* 0x001ef20000100a00 */
[----:B------:R-:W-:Y:S04]  /*d870*/  STL.64 [R1+0x1e0], R4 ;  /* 0x0001e00401007387 */ /* 0x000fe80000100a00 */
[----:B------:R-:W-:Y:S04]  /*d880*/  STL.64 [R1+0x1e8], R6 ;  /* 0x0001e80601007387 */ /* 0x000fe80000100a00 */
[----:B---3--:R0:W-:Y:S04]  /*d890*/  STL.64 [R1+0xd58], R10 ;  /* 0x000d580a01007387 */ /* 0x0081e80000100a00 */
[----:B------:R-:W3:Y:S04]  /*d8a0*/  LDL.LU R8, [R1+0xc0] ;  /* 0x0000c00001087983 */ /* 0x000ee80000300800 */
[----:B------:R-:W3:Y:S04]  /*d8b0*/  LDL.LU R9, [R1+0xc4] ;  /* 0x0000c40001097983 */ /* 0x000ee80000300800 */
[----:B0-----:R-:W3:Y:S01]  /*d8c0*/  LDL.LU R10, [R1+0xc8] ;  /* 0x0000c800010a7983 */ /* 0x001ee20000300800 */
[----:B--2---:R-:W-:Y:S01]  /*d8d0*/  HMMA.16816.F32 R20, R24, R18, R20 ;  /* 0x000000121814723c */ /* 0x004fe20000001814 */
[----:B----4-:R-:W-:-:S02]  /*d8e0*/  IMAD.MOV.U32 R11, RZ, RZ, R2 ;  /* 0x000000ffff0b7224 */ /* 0x010fc400078e0002 */
[----:B------:R-:W-:Y:S02]  /*d8f0*/  IMAD.MOV.U32 R5, RZ, RZ, R18 ;  /* 0x000000ffff057224 */ /* 0x000fe400078e0012 */
[----:B------:R-:W-:Y:S11]  /*d900*/  IMAD.MOV.U32 R4, RZ, RZ, R19 ;  /* 0x000000ffff047224 */ /* 0x000ff600078e0013 */
[----:B------:R-:W-:Y:S08]  /*d910*/  @!UPT UIADD3 URZ, URZ, URZ, URZ ;  /* 0x0000003f3f3ff290 */ /* 0x000ff0000fffe03f */
[----:B------:R-:W-:Y:S02]  /*d920*/  IMAD.MOV.U32 R13, RZ, RZ, R21 ;  /* 0x000000ffff0d7224 */ /* 0x000fe400078e0015 */
[----:B------:R-:W-:Y:S01]  /*d930*/  IMAD.MOV.U32 R12, RZ, RZ, R22 ;  /* 0x000000ffff0c7224 */ /* 0x000fe200078e0016 */
[----:B---3--:R0:W-:Y:S04]  /*d940*/  STL.64 [R1+0xd70], R10 ;  /* 0x000d700a01007387 */ /* 0x0081e80000100a00 */
[----:B------:R-:W-:Y:S04]  /*d950*/  STL.64 [R1+0xd68], R8 ;  /* 0x000d680801007387 */ /* 0x000fe80000100a00 */
[----:B0-----:R-:W2:Y:S04]  /*d960*/  LDL.64 R10, [R1+0x48] ;  /* 0x00004800010a7983 */ /* 0x001ea80000100a00 */
[----:B------:R-:W2:Y:S04]  /*d970*/  LDL.LU.64 R18, [R1+0xd80] ;  /* 0x000d800001127983 */ /* 0x000ea80000300a00 */
[----:B------:R-:W2:Y:S04]  /*d980*/  LDL.LU.64 R16, [R1+0xd78] ;  /* 0x000d780001107983 */ /* 0x000ea80000300a00 */
[----:B------:R-:W-:Y:S04]  /*d990*/  STL [R1+0x270], R20 ;  /* 0x0002701401007387 */ /* 0x000fe80000100800 */
[----:B------:R-:W-:Y:S04]  /*d9a0*/  STL.64 [R1+0xd18], R14 ;  /* 0x000d180e01007387 */ /* 0x000fe80000100a00 */
[----:B------:R0:W-:Y:S04]  /*d9b0*/  STL.64 [R1+0xd10], R12 ;  /* 0x000d100c01007387 */ /* 0x0001e80000100a00 */
[----:B0-----:R-:W3:Y:S04]  /*d9c0*/  LDL.LU R12, [R1+0x90] ;  /* 0x00009000010c7983 */ /* 0x001ee80000300800 */
[----:B------:R-:W3:Y:S04]  /*d9d0*/  LDL.LU R13, [R1+0x94] ;  /* 0x00009400010d7983 */ /* 0x000ee80000300800 */
[----:B------:R-:W4:Y:S04]  /*d9e0*/  LDL.LU R14, [R1+0x98] ;  /* 0x00009800010e7983 */ /* 0x000f280000300800 */
[----:B------:R-:W4:Y:S01]  /*d9f0*/  LDL.LU R15, [R1+0x9c] ;  /* 0x00009c00010f7983 */ /* 0x000f220000300800 */
[----:B------:R-:W-:-:S02]  /*da00*/  IMAD.MOV.U32 R2, RZ, RZ, R23 ;  /* 0x000000ffff027224 */ /* 0x000fc400078e0017 */
[----:B--2---:R-:W-:Y:S07]  /*da10*/  HMMA.16816.F32 R20, R24, R10, R16 ;  /* 0x0000000a1814723c */ /* 0x004fee0000001810 */
[----:B------:R-:W-:Y:S02]  /*da20*/  IMAD.MOV.U32 R17, RZ, RZ, R10 ;  /* 0x000000ffff117224 */ /* 0x000fe400078e000a */
[----:B------:R-:W-:Y:S01]  /*da30*/  IMAD.MOV.U32 R16, RZ, RZ, R11 ;  /* 0x000000ffff107224 */ /* 0x000fe200078e000b */
[----:B----4-:R-:W-:Y:S04]  /*da40*/  STL.64 [R1+0xd30], R14 ;  /* 0x000d300e01007387 */ /* 0x010fe80000100a00 */
[----:B---3--:R0:W-:Y:S04]  /*da50*/  STL.64 [R1+0xd28], R12 ;  /* 0x000d280c01007387 */ /* 0x0081e80000100a00 */
[----:B0-----:R-:W2:Y:S01]  /*da60*/  LDL.LU R12, [R1+0xa0] ;  /* 0x0000a000010c7983 */ /* 0x001ea20000300800 */
[----:B------:R-:W-:-:S03]  /*da70*/  IMAD.MOV.U32 R13, RZ, RZ, R29 ;  /* 0x000000ffff0d7224 */ /* 0x000fc600078e001d */
[----:B------:R-:W3:Y:S02]  /*da80*/  LDL.LU.64 R10, [R1+0xd70] ;  /* 0x000d7000010a7983 */ /* 0x000ee40000300a00 */
[----:B------:R-:W-:Y:S02]  /*da90*/  IMAD.MOV.U32 R29, RZ, RZ, R23 ;  /* 0x000000ffff1d7224 */ /* 0x000fe400078e0017 */
[----:B------:R-:W3:Y:S04]  /*daa0*/  LDL.LU.64 R8, [R1+0xd68] ;  /* 0x000d680001087983 */ /* 0x000ee80000300a00 */
[----:B------:R-:W-:Y:S04]  /*dab0*/  STL.64 [R1+0x280], R20 ;  /* 0x0002801401007387 */ /* 0x000fe80000100a00 */
[----:B------:R0:W-:Y:S04]  /*dac0*/  STL [R1+0x288], R22 ;  /* 0x0002881601007387 */ /* 0x0001e80000100800 */
[----:B0-----:R-:W3:Y:S04]  /*dad0*/  LDL.LU.64 R22, [R1+0xd60] ;  /* 0x000d600001167983 */ /* 0x001ee80000300a00 */
[----:B------:R-:W-:Y:S01]  /*dae0*/  STL [R1+0xb20], R29 ;  /* 0x000b201d01007387 */ /* 0x000fe20000100800 */
[----:B---3--:R-:W-:Y:S01]  /*daf0*/  HMMA.16816.F32 R8, R24, R22, R8 ;  /* 0x000000161808723c */ /* 0x008fe20000001808 */
[----:B------:R-:W-:-:S02]  /*db00*/  IMAD.MOV.U32 R7, RZ, RZ, R22 ;  /* 0x000000ffff077224 */ /* 0x000fc400078e0016 */
[----:B------:R-:W-:Y:S11]  /*db10*/  IMAD.MOV.U32 R6, RZ, RZ, R23 ;  /* 0x000000ffff067224 */ /* 0x000ff600078e0017 */
[----:B------:R-:W-:Y:S09]  /*db20*/  @!UPT UIADD3 URZ, URZ, URZ, URZ ;  /* 0x0000003f3f3ff290 */ /* 0x000ff2000fffe03f */
[----:B------:R-:W-:Y:S04]  /*db30*/  STL.64 [R1+0x290], R8 ;  /* 0x0002900801007387 */ /* 0x000fe80000100a00 */
[----:B------:R0:W-:Y:S04]  /*db40*/  STL.64 [R1+0x298], R10 ;  /* 0x0002980a01007387 */ /* 0x0001e80000100a00 */
[----:B0-----:R-:W3:Y:S04]  /*db50*/  LDL.LU.64 R10, [R1+0xd58] ;  /* 0x000d5800010a7983 */ /* 0x001ee80000300a00 */
[----:B------:R-:W3:Y:S04]  /*db60*/  LDL.LU.64 R22, [R1+0xd50] ;  /* 0x000d500001167983 */ /* 0x000ee80000300a00 */
[----:B------:R-:W3:Y:S01]  /*db70*/  LDL.LU.64 R20, [R1+0xd48] ;  /* 0x000d480001147983 */ /* 0x000ee20000300a00 */
[----:B------:R-:W-:-:S02]  /*db80*/  IMAD.MOV.U32 R14, RZ, RZ, R28 ;  /* 0x000000ffff0e7224 */ /* 0x000fc400078e001c */
[----:B------:R-:W-:Y:S01]  /*db90*/  IMAD.MOV.U32 R15, RZ, RZ, R3 ;  /* 0x000000ffff0f7224 */ /* 0x000fe200078e0003 */
[C---:B---3--:R-:W-:Y:S01]  /*dba0*/  HMMA.16816.F32 R20, R24.reuse, R10, R20 ;  /* 0x0000000a1814723c */ /* 0x048fe20000001814 */
[----:B------:R-:W-:Y:S02]  /*dbb0*/  IMAD.MOV.U32 R18, RZ, RZ, R10 ;  /* 0x000000ffff127224 */ /* 0x000fe400078e000a */
[----:B------:R-:W-:Y:S02]  /*dbc0*/  IMAD.MOV.U32 R8, RZ, RZ, R11 ;  /* 0x000000ffff087224 */ /* 0x000fe400078e000b */
[----:B------:R-:W3:Y:S11]  /*dbd0*/  LDL.LU.64 R10, [R1+0xd40] ;  /* 0x000d4000010a7983 */ /* 0x000ef60000300a00 */
[----:B------:R-:W-:Y:S07]  /*dbe0*/  @!UPT UIADD3 URZ, URZ, URZ, URZ ;  /* 0x0000003f3f3ff290 */ /* 0x000fee000fffe03f */
[----:B------:R2:W-:Y:S01]  /*dbf0*/  STL.64 [R1+0x2a0], R20 ;  /* 0x0002a01401007387 */ /* 0x0005e20000100a00 */
[----:B------:R-:W-:Y:S02]  /*dc00*/  IMAD.MOV.U32 R28, RZ, RZ, R22 ;  /* 0x000000ffff1c7224 */ /* 0x000fe400078e0016 */
[----:B------:R-:W-:Y:S02]  /*dc10*/  IMAD.MOV.U32 R3, RZ, RZ, R23 ;  /* 0x000000ffff037224 */ /* 0x000fe400078e0017 */
[----:B------:R-:W2:Y:S04]  /*dc20*/  LDL.LU.64 R22, [R1+0xd38] ;  /* 0x000d380001167983 */ /* 0x000ea80000300a00 */
[----:B------:R-:W-:Y:S04]  /*dc30*/  STL [R1+0xb30], R3 ;  /* 0x000b300301007387 */ /* 0x000fe80000100800 */
[----:B------:R-:W-:Y:S01]  /*dc40*/  STL [R1+0xb2c], R28 ;  /* 0x000b2c1c01007387 */ /* 0x000fe20000100800 */
[----:B--2---:R-:W-:Y:S03]  /*dc50*/  HMMA.16816.F32 R20, R24, R22, R12 ;  /* 0x000000161814723c */ /* 0x004fe6000000180c */
[----:B------:R-:W2:Y:S04]  /*dc60*/  LDL.LU.64 R14, [R1+0xd30] ;  /* 0x000d3000010e7983 */ /* 0x000ea80000300a00 */
[----:B------:R-:W2:Y:S11]  /*dc70*/  LDL.LU.64 R12, [R1+0xd28] ;  /* 0x000d2800010c7983 */ /* 0x000eb60000300a00 */
[----:B------:R-:W-:Y:S05]  /*dc80*/  @!UPT UIADD3 URZ, URZ, URZ, URZ ;  /* 0x0000003f3f3ff290 */ /* 0x000fea000fffe03f */
[----:B------:R-:W-:Y:S01]  /*dc90*/  STL.64 [R1+0x320], R20 ;  /* 0x0003201401007387 */ /* 0x000fe20000100a00 */
[----:B------:R-:W-:-:S03]  /*dca0*/  IMAD.MOV.U32 R9, RZ, RZ, R23 ;  /* 0x000000ffff097224 */ /* 0x000fc600078e0017 */
[----:B------:R0:W-:Y:S04]  /*dcb0*/  STL [R1+0x328], R22 ;  /* 0x0003281601007387 */ /* 0x0001e80000100800 */
[----:B0-----:R-:W2:Y:S04]  /*dcc0*/  LDL.LU.64 R22, [R1+0xd20] ;  /* 0x000d200001167983 */ /* 0x001ea80000300a00 */
[----:B------:R-:W-:Y:S01]  /*dcd0*/  STL [R1+0xa38], R9 ;  /* 0x000a380901007387 */ /* 0x000fe20000100800 */
[----:B--2---:R-:W-:Y:S01]  /*dce0*/  HMMA.16816.F32 R12, R24, R22, R12 ;  /* 0x00000016180c723c */ /* 0x004fe2000000180c */
[----:B------:R-:W-:-:S02]  /*dcf0*/  IMAD.MOV.U32 R28, RZ, RZ, R22 ;  /* 0x000000ffff1c7224 */ /* 0x000fc400078e0016 */
[----:B------:R-:W-:Y:S11]  /*dd00*/  IMAD.MOV.U32 R3, RZ, RZ, R23 ;  /* 0x000000ffff037224 */ /* 0x000ff600078e0017 */
[----:B------:R-:W-:Y:S09]  /*dd10*/  @!UPT UIADD3 URZ, URZ, URZ, URZ ;  /* 0x0000003f3f3ff290 */ /* 0x000ff2000fffe03f */
[----:B------:R-:W-:Y:S04]  /*dd20*/  STL.64 [R1+0x310], R12 ;  /* 0x0003100c01007387 */ /* 0x000fe80000100a00 */
[----:B------:R0:W-:Y:S04]  /*dd30*/  STL.64 [R1+0x318], R14 ;  /* 0x0003180e01007387 */ /* 0x0001e80000100a00 */
[----:B0-----:R-:W2:Y:S04]  /*dd40*/  LDL.LU.64 R14, [R1+0xd18] ;  /* 0x000d1800010e7983 */ /* 0x001ea80000300a00 */
[----:B------:R-:W4:Y:S04]  /*dd50*/  LDL.LU.64 R12, [R1+0xd10] ;  /* 0x000d1000010c7983 */ /* 0x000f280000300a00 */
[----:B------:R-:W2:Y:S04]  /*dd60*/  LDL.LU.64 R22, [R1+0xd08] ;  /* 0x000d080001167983 */ /* 0x000ea80000300a00 */
[----:B------:R-:W2:Y:S02]  /*dd70*/  LDL.LU.64 R20, [R1+0xd00] ;  /* 0x000d000001147983 */ /* 0x000ea40000300a00 */
[C---:B--2---:R-:W-:Y:S11]  /*dd80*/  HMMA.16816.F32 R20, R24.reuse, R14, R20 ;  /* 0x0000000e1814723c */ /* 0x044ff60000001814 */
[----:B------:R-:W-:Y:S11]  /*dd90*/  @!UPT UIADD3 URZ, URZ, URZ, URZ ;  /* 0x0000003f3f3ff290 */ /* 0x000ff6000fffe03f */
[----:B------:R-:W-:Y:S01]  /*dda0*/  @!UPT UIADD3 URZ, URZ, URZ, URZ ;  /* 0x0000003f3f3ff290 */ /* 0x000fe2000fffe03f */
[----:B------:R-:W-:Y:S04]  /*ddb0*/  STL.64 [R1+0x300], R20 ;  /* 0x0003001401007387 */ /* 0x000fe80000100a00 */
[----:B------:R0:W-:Y:S04]  /*ddc0*/  STL.64 [R1+0x308], R22 ;  /* 0x0003081601007387 */ /* 0x0001e80000100a00 */
[----:B0-----:R-:W2:Y:S04]  /*ddd0*/  LDL.LU.64 R22, [R1+0xcf8] ;  /* 0x000cf80001167983 */ /* 0x001ea80000300a00 */
[----:B------:R-:W2:Y:S04]  /*dde0*/  LDL.LU.64 R20, [R1+0xcf0] ;  /* 0x000cf00001147983 */ /* 0x000ea80000300a00 */
[----:B------:R-:W-:Y:S04]  /*ddf0*/  STL.64 [R1+0xc60], R14 ;  /* 0x000c600e01007387 */ /* 0x000fe80000100a00 */
[----:B----4-:R0:W-:Y:S04]  /*de00*/  STL.64 [R1+0xc58], R12 ;  /* 0x000c580c01007387 */ /* 0x0101e80000100a00 */
[----:B0-----:R-:W3:Y:S04]  /*de10*/  LDL.LU R12, [R1+0x60] ;  /* 0x00006000010c7983 */ /* 0x001ee80000300800 */
[----:B------:R-:W3:Y:S04]  /*de20*/  LDL.LU R13, [R1+0x64] ;  /* 0x00006400010d7983 */ /* 0x000ee80000300800 */
[----:B------:R-:W3:Y:S04]  /*de30*/  LDL.LU R14, [R1+0x68] ;  /* 0x00006800010e7983 */ /* 0x000ee80000300800 */
[----:B------:R-:W3:Y:S02]  /*de40*/  LDL.LU R15, [R1+0x6c] ;  /* 0x00006c00010f7983 */ /* 0x000ee40000300800 */
[----:B---3--:R-:W-:Y:S02]  /*de50*/  HMMA.16816.F32 R24, R24, R10, R12 ;  /* 0x0000000a1818723c */ /* 0x008fe4000000180c */
[----:B------:R-:W3:Y:S11]  /*de60*/  LDL.LU R12, [R1+0x100] ;  /* 0x00010000010c7983 */ /* 0x000ef60000300800 */
[----:B------:R-:W-:Y:S10]  /*de70*/  @!UPT UIADD3 URZ, URZ, URZ, URZ ;  /* 0x0000003f3f3ff290 */ /* 0x000ff4000fffe03f */
[----:B------:R-:W-:Y:S04]  /*de80*/  STL.64 [R1+0x2c0], R24 ;  /* 0x0002c01801007387 */ /* 0x000fe80000100a00 */
[----:B------:R-:W-:Y:S04]  /*de90*/  STL.64 [R1+0x2c8], R26 ;  /* 0x0002c81a01007387 */ /* 0x000fe80000100a00 */
[----:B------:R-:W3:Y:S04]  /*dea0*/  LDL.LU R13, [R1+0x104] ;  /* 0x00010400010d7983 */ /* 0x000ee80000300800 */
[----:B------:R-:W4:Y:S04]  /*deb0*/  LDL.LU R14, [R1+0x108] ;  /* 0x00010800010e7983 */ /* 0x000f280000300800 */
[----:B------:R-:W4:Y:S04]  /*dec0*/  LDL.LU R15, [R1+0x10c] ;  /* 0x00010c00010f7983 */ /* 0x000f280000300800 */
[----:B----4-:R0:W-:Y:S04]  /*ded0*/  STL.64 [R1+0xc70], R14 ;  /* 0x000c700e01007387 */ /* 0x0101e80000100a00 */
[----:B---3--:R-:W-:Y:S04]  /*dee0*/  STL.64 [R1+0xc68], R12 ;  /* 0x000c680c01007387 */ /* 0x008fe80000100a00 */
[----:B0-----:R-:W3:Y:S01]  /*def0*/  LDL.LU.64 R14, [R1+0x18] ;  /* 0x00001800010e7983 */ /* 0x001ee20000300a00 */
[----:B------:R-:W-:-:S02]  /*df00*/  IMAD.MOV.U32 R26, RZ, RZ, R17 ;  /* 0x000000ffff1a7224 */ /* 0x000fc400078e0011 */
[----:B------:R-:W-:Y:S02]  /*df10*/  IMAD.MOV.U32 R27, RZ, RZ, R16 ;  /* 0x000000ffff1b7224 */ /* 0x000fe400078e0010 */
[----:B--2---:R-:W-:Y:S01]  /*df20*/  IMAD.MOV.U32 R9, RZ, RZ, R22 ;  /* 0x000000ffff097224 */ /* 0x004fe200078e0016 */
[----:B---3--:R0:W-:Y:S02]  /*df30*/  STL.64 [R1+0xc88], R14 ;  /* 0x000c880e01007387 */ /* 0x0081e40000100a00 */
[----:B0-----:R-:W-:Y:S02]  /*df40*/  IMAD.MOV.U32 R14, RZ, RZ, R18 ;  /* 0x000000ffff0e7224 */ /* 0x001fe400078e0012 */
[----:B------:R-:W-:Y:S02]  /*df50*/  IMAD.MOV.U32 R15, RZ, RZ, R8 ;  /* 0x000000ffff0f7224 */ /* 0x000fe400078e0008 */
[----:B------:R-:W-:-:S03]  /*df60*/  IMAD.MOV.U32 R8, RZ, RZ, R21 ;  /* 0x000000ffff087224 */ /* 0x000fc600078e0015 */
[----:B------:R0:W-:Y:S04]  /*df70*/  STL.64 [R1+0xca0], R14 ;  /* 0x000ca00e01007387 */ /* 0x0001e80000100a00 */
[----:B------:R1:W-:Y:S04]  /*df80*/  STL.64 [R1+0xc50], R10 ;  /* 0x000c500a01007387 */ /* 0x0003e80000100a00 */
[----:B------:R-:W2:Y:S01]  /*df90*/  LDL.LU R21, [R1+0xce8] ;  /* 0x000ce80001157983 */ /* 0x000ea20000300800 */
[----:B0-----:R-:W-:-:S03]  /*dfa0*/  IMAD.MOV.U32 R14, RZ, RZ, R7 ;  /* 0x000000ffff0e7224 */ /* 0x001fc600078e0007 */
[----:B------:R-:W3:Y:S01]  /*dfb0*/  LDL.LU R22, [R1+0xce4] ;  /* 0x000ce40001167983 */ /* 0x000ee20000300800 */
[----:B------:R-:W-:Y:S02]  /*dfc0*/  IMAD.MOV.U32 R15, RZ, RZ, R6 ;  /* 0x000000ffff0f7224 */ /* 0x000fe400078e0006 */
[----:B-1----:R-:W-:Y:S02]  /*dfd0*/  IMAD.MOV.U32 R10, RZ, RZ, R0 ;  /* 0x000000ffff0a7224 */ /* 0x002fe400078e0000 */
[----:B------:R-:W4:Y:S01]  /*dfe0*/  LDL.LU R0, [R1+0xce0] ;  /* 0x000ce00001007983 */ /* 0x000f220000300800 */
[----:B------:R-:W-:-:S03]  /*dff0*/  IMAD.MOV.U32 R11, RZ, RZ, R23 ;  /* 0x000000ffff0b7224 */ /* 0x000fc600078e0017 */
[----:B------:R-:W-:Y:S04]  /*e000*/  STL.64 [R1+0xcc0], R26 ;  /* 0x000cc01a01007387 */ /* 0x000fe80000100a00 */
[----:B------:R-:W2:Y:S04]  /*e010*/  LDL R23, [R1+0x338] ;  /* 0x0003380001177983 */ /* 0x000ea80000100800 */
[----:B------:R0:W-:Y:S04]  /*e020*/  STL.64 [R1+0xcb8], R14 ;  /* 0x000cb80e01007387 */ /* 0x0001e80000100a00 */
[----:B------:R-:W2:Y:S04]  /*e030*/  LDL.LU R12, [R1+0x140] ;  /* 0x00014000010c7983 */ /* 0x000ea80000300800 */
[----:B------:R-:W2:Y:S04]  /*e040*/  LDL.LU R13, [R1+0x144] ;  /* 0x00014400010d7983 */ /* 0x000ea80000300800 */
[----:B0-----:R-:W2:Y:S04]  /*e050*/  LDL.LU R14, [R1+0x148] ;  /* 0x00014800010e7983 */ /* 0x001ea80000300800 */
[----:B------:R-:W2:Y:S04]  /*e060*/  LDL.LU R15, [R1+0x14c] ;  /* 0x00014c00010f7983 */ /* 0x000ea80000300800 */
[----:B--2---:R-:W-:Y:S04]  /*e070*/  STL.64 [R1+0xcd0], R14 ;  /* 0x000cd00e01007387 */ /* 0x004fe80000100a00 */
[----:B------:R0:W-:Y:S04]  /*e080*/  STL.64 [R1+0xcc8], R12 ;  /* 0x000cc80c01007387 */ /* 0x0001e80000100a00 */
[----:B0-----:R-:W2:Y:S04]  /*e090*/  LDL.LU R12, [R1+0x150] ;  /* 0x00015000010c7983 */ /* 0x001ea80000300800 */
[----:B------:R-:W2:Y:S04]  /*e0a0*/  LDL.LU R13, [R1+0x154] ;  /* 0x00015400010d7983 */ /* 0x000ea80000300800 */
[----:B------:R-:W2:Y:S04]  /*e0b0*/  LDL.LU R14, [R1+0x158] ;  /* 0x00015800010e7983 */ /* 0x000ea80000300800 */
[----:B------:R-:W2:Y:S04]  /*e0c0*/  LDL.LU R15, [R1+0x15c] ;  /* 0x00015c00010f7983 */ /* 0x000ea80000300800 */
[----:B------:R-:W-:Y:S04]  /*e0d0*/  STL.64 [R1+0xc80], R10 ;  /* 0x000c800a01007387 */ /* 0x000fe80000100a00 */
[----:B------:R4:W-:Y:S02]  /*e0e0*/  STL.64 [R1+0xc78], R8 ;  /* 0x000c780801007387 */ /* 0x0009e40000100a00 */
[----:B----4-:R-:W-:-:S02]  /*e0f0*/  IMAD.MOV.U32 R8, RZ, RZ, R0 ;  /* 0x000000ffff087224 */ /* 0x010fc400078e0000 */
[----:B------:R-:W4:Y:S01]  /*e100*/  LDL.LU R0, [R1+0xcdc] ;  /* 0x000cdc0001007983 */ /* 0x000f220000300800 */
[----:B------:R-:W-:Y:S02]  /*e110*/  IMAD.MOV.U32 R10, RZ, RZ, R21 ;  /* 0x000000ffff0a7224 */ /* 0x000fe400078e0015 */
[----:B------:R-:W-:Y:S02]  /*e120*/  IMAD.MOV.U32 R11, RZ, RZ, R20 ;  /* 0x000000ffff0b7224 */ /* 0x000fe400078e0014 */
[----:B---3--:R-:W-:-:S03]  /*e130*/  IMAD.MOV.U32 R9, RZ, RZ, R22 ;  /* 0x000000ffff097224 */ /* 0x008fc600078e0016 */
[----:B------:R-:W-:Y:S04]  /*e140*/  STL.64 [R1+0xc98], R10 ;  /* 0x000c980a01007387 */ /* 0x000fe80000100a00 */
[----:B------:R0:W-:Y:S04]  /*e150*/  STL.64 [R1+0xc90], R8 ;  /* 0x000c900801007387 */ /* 0x0001e80000100a00 */
[----:B0-----:R-:W3:Y:S04]  /*e160*/  LDL.LU R8, [R1+0x120] ;  /* 0x0001200001087983 */ /* 0x001ee80000300800 */
[----:B------:R-:W3:Y:S04]  /*e170*/  LDL.LU R9, [R1+0x124] ;  /* 0x0001240001097983 */ /* 0x000ee80000300800 */
[----:B------:R-:W2:Y:S01]  /*e180*/  LDL.LU R10, [R1+0x128] ;  /* 0x00012800010a7983 */ /* 0x000ea20000300800 */
[----:B----4-:R-:W-:-:S03]  /*e190*/  IMAD.MOV.U32 R11, RZ, RZ, R0 ;  /* 0x000000ffff0b7224 */ /* 0x010fc600078e0000 */
[----:B------:R-:W4:Y:S01]  /*e1a0*/  LDL.LU R0, [R1+0xcd8] ;  /* 0x000cd80001007983 */ /* 0x000f220000300800 */
[----:B------:R-:W-:Y:S02]  /*e1b0*/  IMAD.MOV.U32 R26, RZ, RZ, R5 ;  /* 0x000000ffff1a7224 */ /* 0x000fe400078e0005 */
[----:B------:R-:W-:Y:S02]  /*e1c0*/  IMAD.MOV.U32 R27, RZ, RZ, R4 ;  /* 0x000000ffff1b7224 */ /* 0x000fe400078e0004 */
[----:B------:R-:W0:Y:S04]  /*e1d0*/  LDSM.16.MT88.4 R4, [R23+0x9080] ;  /* 0x009080001704783b */ /* 0x000e280000004200 */
[----:B--2---:R-:W-:Y:S04]  /*e1e0*/  STL.64 [R1+0xcb0], R10 ;  /* 0x000cb00a01007387 */ /* 0x004fe80000100a00 */
[----:B---3--:R1:W-:Y:S01]  /*e1f0*/  STL.64 [R1+0xca8], R8 ;  /* 0x000ca80801007387 */ /* 0x0083e20000100a00 */
[C---:B0-----:R-:W-:Y:S03]  /*e200*/  HMMA.16816.F32 R24, R4.reuse, R26, R12 ;  /* 0x0000001a0418723c */ /* 0x041fe6000000180c */
[----:B-1----:R-:W2:Y:S04]  /*e210*/  LDL.LU R8, [R1+0x130] ;  /* 0x0001300001087983 */ /* 0x002ea80000300800 */
[----:B------:R-:W2:Y:S04]  /*e220*/  LDL.LU R9, [R1+0x134] ;  /* 0x0001340001097983 */ /* 0x000ea80000300800 */
[----:B------:R-:W2:Y:S04]  /*e230*/  LDL.LU R10, [R1+0x138] ;  /* 0x00013800010a7983 */ /* 0x000ea80000300800 */
[----:B------:R-:W2:Y:S04]  /*e240*/  LDL.LU R11, [R1+0x13c] ;  /* 0x00013c00010b7983 */ /* 0x000ea80000300800 */
[----:B----4-:R-:W0:Y:S04]  /*e250*/  LDSM.16.MT88.4 R20, [R0+0x9080] ;  /* 0x009080000014783b */ /* 0x010e280000004200 */
[----:B------:R-:W1:Y:S04]  /*e260*/  LDSM.16.MT88.4 R16, [R0+0x9000] ;  /* 0x009000000010783b */ /* 0x000e680000004200 */
[----:B0-----:R-:W-:Y:S04]  /*e270*/  STL.64 [R1+0xbd0], R22 ;  /* 0x000bd01601007387 */ /* 0x001fe80000100a00 */
[----:B------:R0:W-:Y:S04]  /*e280*/  STL.64 [R1+0xbc8], R20 ;  /* 0x000bc81401007387 */ /* 0x0001e80000100a00 */
[----:B0-----:R-:W3:Y:S04]  /*e290*/  LDL.LU R20, [R1+0x70] ;  /* 0x0000700001147983 */ /* 0x001ee80000300800 */
[----:B------:R-:W3:Y:S04]  /*e2a0*/  LDL.LU R21, [R1+0x74] ;  /* 0x0000740001157983 */ /* 0x000ee80000300800 */
[----:B------:R-:W3:Y:S04]  /*e2b0*/  LDL.LU R22, [R1+0x78] ;  /* 0x0000780001167983 */ /* 0x000ee80000300800 */
[----:B------:R-:W3:Y:S04]  /*e2c0*/  LDL.LU R23, [R1+0x7c] ;  /* 0x00007c0001177983 */ /* 0x000ee80000300800 */
[----:B------:R-:W4:Y:S04]  /*e2d0*/  LDL.LU.64 R14, [R1+0xcd0] ;  /* 0x000cd000010e7983 */ /* 0x000f280000300a00 */
[----:B------:R-:W4:Y:S04]  /*e2e0*/  LDL.LU.64 R12, [R1+0xcc8] ;  /* 0x000cc800010c7983 */ /* 0x000f280000300a00 */
[----:B------:R-:W-:Y:S04]  /*e2f0*/  STL.64 [R1+0xe0], R24 ;  /* 0x0000e01801007387 */ /* 0x000fe80000100a00 */
[----:B------:R0:W-:Y:S04]  /*e300*/  STL.64 [R1+0xe8], R26 ;  /* 0x0000e81a01007387 */ /* 0x0001e80000100a00 */
[----:B0-----:R-:W4:Y:S02]  /*e310*/  LDL.LU.64 R26, [R1+0xcc0] ;  /* 0x000cc000011a7983 */ /* 0x001f240000300a00 */
[----:B----4-:R-:W-:Y:S02]  /*e320*/  HMMA.16816.F32 R24, R4, R26, R12 ;  /* 0x0000001a0418723c */ /* 0x010fe4000000180c */
[----:B------:R-:W2:Y:S11]  /*e330*/  LDL.LU.64 R14, [R1+0xcb8] ;  /* 0x000cb800010e7983 */ /* 0x000eb60000300a00 */
[----:B------:R-:W-:Y:S10]  /*e340*/  @!UPT UIADD3 URZ, URZ, URZ, URZ ;  /* 0x0000003f3f3ff290 */ /* 0x000ff4000fffe03f */
[----:B------:R0:W-:Y:S01]  /*e350*/  STL.64 [R1+0x140], R24 ;  /* 0x0001401801007387 */ /* 0x0001e20000100a00 */
[----:B------:R-:W-:-:S03]  /*e360*/  IMAD.MOV.U32 R29, RZ, RZ, R26 ;  /* 0x000000ffff1d7224 */ /* 0x000fc600078e001a */
[----:B------:R4:W-:Y:S04]  /*e370*/  STL [R1+0x14c], R27 ;  /* 0x00014c1b01007387 */ /* 0x0009e80000100800 */
[----:B0-----:R-:W3:Y:S04]  /*e380*/  LDL.LU R24, [R1+0x1e0] ;  /* 0x0001e00001187983 */ /* 0x001ee80000300800 */
[----:B------:R-:W3:Y:S04]  /*e390*/  LDL.LU R25, [R1+0x1e4] ;  /* 0x0001e40001197983 */ /* 0x000ee80000300800 */
[----:B------:R-:W3:Y:S04]  /*e3a0*/  LDL.LU R26, [R1+0x1e8] ;  /* 0x0001e800011a7983 */ /* 0x000ee80000300800 */
[----:B----4-:R-:W3:Y:S01]  /*e3b0*/  LDL.LU R27, [R1+0x1ec] ;  /* 0x0001ec00011b7983 */ /* 0x010ee20000300800 */
[C---:B--2---:R-:W-:Y:S03]  /*e3c0*/  HMMA.16816.F32 R12, R4.reuse, R14, R8 ;  /* 0x0000000e040c723c */ /* 0x044fe60000001808 */
[----:B---3--:R-:W-:Y:S04]  /*e3d0*/  STL.64 [R1+0xb40], R26 ;  /* 0x000b401a01007387 */ /* 0x008fe80000100a00 */
[----:B------:R-:W-:Y:S04]  /*e3e0*/  STL.64 [R1+0xb38], R24 ;  /* 0x000b381801007387 */ /* 0x000fe80000100a00 */
[----:B------:R-:W-:Y:S04]  /*e3f0*/  STL [R1+0xb24], R29 ;  /* 0x000b241d01007387 */ /* 0x000fe80000100800 */
[----:B------:R-:W2:Y:S04]  /*e400*/  LDL.LU.64 R10, [R1+0xcb0] ;  /* 0x000cb000010a7983 */ /* 0x000ea80000300a00 */
[----:B------:R-:W2:Y:S04]  /*e410*/  LDL.LU.64 R8, [R1+0xca8] ;  /* 0x000ca80001087983 */ /* 0x000ea80000300a00 */
[----:B------:R-:W-:Y:S04]  /*e420*/  STL.64 [R1+0x130], R12 ;  /* 0x0001300c01007387 */ /* 0x000fe80000100a00 */
[----:B------:R0:W-:Y:S04]  /*e430*/  STL.64 [R1+0x138], R14 ;  /* 0x0001380e01007387 */ /* 0x0001e80000100a00 */
[----:B0-----:R-:W2:Y:S02]  /*e440*/  LDL.LU.64 R14, [R1+0xca0] ;  /* 0x000ca000010e7983 */ /* 0x001ea40000300a00 */
[C---:B--2---:R-:W-:Y:S02]  /*e450*/  HMMA.16816.F32 R12, R4.reuse, R14, R8 ;  /* 0x0000000e040c723c */ /* 0x044fe40000001808 */
[----:B------:R-:W2:Y:S04]  /*e460*/  LDL.LU.64 R10, [R1+0xc98] ;  /* 0x000c9800010a7983 */ /* 0x000ea80000300a00 */
[----:B------:R-:W2:Y:S11]  /*e470*/  LDL.LU.64 R8, [R1+0xc90] ;  /* 0x000c900001087983 */ /* 0x000eb60000300a00 */
[----:B------:R-:W-:Y:S06]  /*e480*/  @!UPT UIADD3 URZ, URZ, URZ, URZ ;  /* 0x0000003f3f3ff290 */ /* 0x000fec000fffe03f */
[----:B------:R0:W-:Y:S04]  /*e490*/  STL.64 [R1+0x158], R14 ;  /* 0x0001580e01007387 */ /* 0x0001e80000100a00 */
[----:B0-----:R-:W2:Y:S01]  /*e4a0*/  LDL.LU.64 R14, [R1+0xc88] ;  /* 0x000c8800010e7983 */ /* 0x001ea20000300a00 */
[----:B------:R-:W-:Y:S02]  /*e4b0*/  IMAD.MOV.U32 R26, RZ, RZ, R28 ;  /* 0x000000ffff1a7224 */ /* 0x000fe400078e001c */
[----:B------:R-:W-:Y:S02]  /*e4c0*/  IMAD.MOV.U32 R27, RZ, RZ, R3 ;  /* 0x000000ffff1b7224 */ /* 0x000fe400078e0003 */
[----:B------:R-:W-:Y:S02]  /*e4d0*/  IMAD.MOV.U32 R3, RZ, RZ, R12 ;  /* 0x000000ffff037224 */ /* 0x000fe400078e000c */
[----:B------:R-:W-:Y:S01]  /*e4e0*/  IMAD.MOV.U32 R28, RZ, RZ, R13 ;  /* 0x000000ffff1c7224 */ /* 0x000fe200078e000d */
[----:B--2---:R-:W-:Y:S01]  /*e4f0*/  HMMA.16816.F32 R8, R4, R14, R8 ;  /* 0x0000000e0408723c */ /* 0x004fe20000001808 */
[----:B------:R-:W-:-:S02]  /*e500*/  IMAD.MOV.U32 R25, RZ, RZ, R14 ;  /* 0x000000ffff197224 */ /* 0x000fc400078e000e */
[----:B------:R-:W-:Y:S11]  /*e510*/  IMAD.MOV.U32 R24, RZ, RZ, R15 ;  /* 0x000000ffff187224 */ /* 0x000ff600078e000f */
[----:B------:R-:W-:Y:S09]  /*e520*/  @!UPT UIADD3 URZ, URZ, URZ, URZ ;  /* 0x0000003f3f3ff290 */ /* 0x000ff2000fffe03f */
[----:B------:R-:W-:Y:S04]  /*e530*/  STL.64 [R1+0x2f0], R8 ;  /* 0x0002f00801007387 */ /* 0x000fe80000100a00 */
[----:B------:R0:W-:Y:S04]  /*e540*/  STL.64 [R1+0x2f8], R10 ;  /* 0x0002f80a01007387 */ /* 0x0001e80000100a00 */
[----:B0-----:R-:W2:Y:S04]  /*e550*/  LDL.LU.64 R10, [R1+0xc80] ;  /* 0x000c8000010a7983 */ /* 0x001ea80000300a00 */
[----:B------:R-:W2:Y:S04]  /*e560*/  LDL.LU.64 R8, [R1+0xc78] ;  /* 0x000c780001087983 */ /* 0x000ea80000300a00 */
[----:B------:R-:W3:Y:S04]  /*e570*/  LDL.LU.64 R14, [R1+0xc70] ;  /* 0x000c7000010e7983 */ /* 0x000ee80000300a00 */
[----:B------:R-:W3:Y:S02]  /*e580*/  LDL.LU.64 R12, [R1+0xc68] ;  /* 0x000c6800010c7983 */ /* 0x000ee40000300a00 */
[C---:B---3--:R-:W-:Y:S11]  /*e590*/  HMMA.16816.F32 R12, R4.reuse, R26, R12 ;  /* 0x0000001a040c723c */ /* 0x048ff6000000180c */
[----:B------:R-:W-:Y:S11]  /*e5a0*/  @!UPT UIADD3 URZ, URZ, URZ, URZ ;  /* 0x0000003f3f3ff290 */ /* 0x000ff6000fffe03f */
[----:B------:R-:W-:Y:S01]  /*e5b0*/  @!UPT UIADD3 URZ, URZ, URZ, URZ ;  /* 0x0000003f3f3ff290 */ /* 0x000fe2000fffe03f */
[----:B------:R-:W-:Y:S04]  /*e5c0*/  STL.64 [R1+0x2e0], R12 ;  /* 0x0002e00c01007387 */ /* 0x000fe80000100a00 */
[----:B------:R0:W-:Y:S04]  /*e5d0*/  STL.64 [R1+0x2e8], R14 ;  /* 0x0002e80e01007387 */ /* 0x0001e80000100a00 */
[----:B0-----:R-:W2:Y:S04]  /*e5e0*/  LDL.LU.64 R14, [R1+0xc60] ;  /* 0x000c6000010e7983 */ /* 0x001ea80000300a00 */
[----:B------:R-:W3:Y:S04]  /*e5f0*/  LDL.LU.64 R12, [R1+0xc58] ;  /* 0x000c5800010c7983 */ /* 0x000ee80000300a00 */
[----:B------:R-:W-:Y:S01]  /*e600*/  STL.64 [R1+0xc40], R26 ;  /* 0x000c401a01007387 */ /* 0x000fe20000100a00 */
[C---:B--2---:R-:W-:Y:S11]  /*e610*/  HMMA.16816.F32 R8, R4.reuse, R14, R8 ;  /* 0x0000000e0408723c */ /* 0x044ff60000001808 */
[----:B------:R-:W-:Y:S11]  /*e620*/  @!UPT UIADD3 URZ, URZ, URZ, URZ ;  /* 0x0000003f3f3ff290 */ /* 0x000ff6000fffe03f */
[----:B------:R-:W-:Y:S01]  /*e630*/  @!UPT UIADD3 URZ, URZ, URZ, URZ ;  /* 0x0000003f3f3ff290 */ /* 0x000fe2000fffe03f */
[----:B------:R-:W-:Y:S04]  /*e640*/  STL.64 [R1+0x2d0], R8 ;  /* 0x0002d00801007387 */ /* 0x000fe80000100a00 */
[----:B------:R0:W-:Y:S04]  /*e650*/  STL.64 [R1+0x2d8], R10 ;  /* 0x0002d80a01007387 */ /* 0x0001e80000100a00 */
[----:B0-----:R-:W2:Y:S04]  /*e660*/  LDL.LU.64 R10, [R1+0xc50] ;  /* 0x000c5000010a7983 */ /* 0x001ea80000300a00 */
[----:B------:R-:W-:Y:S04]  /*e670*/  STL.64 [R1+0xbf0], R14 ;  /* 0x000bf00e01007387 */ /* 0x000fe80000100a00 */
[----:B---3--:R0:W-:Y:S01]  /*e680*/  STL.64 [R1+0xbe8], R12 ;  /* 0x000be80c01007387 */ /* 0x0081e20000100a00 */
[----:B--2---:R-:W-:Y:S03]  /*e690*/  HMMA.16816.F32 R4, R4, R10, R20 ;  /* 0x0000000a0404723c */ /* 0x004fe60000001814 */
[----:B------:R2:W-:Y:S04]  /*e6a0*/  STL.64 [R1+0xc38], R10 ;  /* 0x000c380a01007387 */ /* 0x0005e80000100a00 */
[----:B0-----:R-:W3:Y:S11]  /*e6b0*/  LDL.LU R12, [R1+0x1c0] ;  /* 0x0001c000010c7983 */ /* 0x001ef60000300800 */
[----:B------:R-:W-:Y:S05]  /*e6c0*/  @!UPT UIADD3 URZ, URZ, URZ, URZ ;  /* 0x0000003f3f3ff290 */ /* 0x000fea000fffe03f */
[----:B------:R-:W-:Y:S04]  /*e6d0*/  STL.64 [R1+0x2b0], R4 ;  /* 0x0002b00401007387 */ /* 0x000fe80000100a00 */
[----:B------:R-:W-:Y:S04]  /*e6e0*/  STL.64 [R1+0x2b8], R6 ;  /* 0x0002b80601007387 */ /* 0x000fe80000100a00 */
[----:B------:R-:W3:Y:S04]  /*e6f0*/  LDL.LU R13, [R1+0x1c4] ;  /* 0x0001c400010d7983 */ /* 0x000ee80000300800 */
[----:B------:R-:W4:Y:S04]  /*e700*/  LDL.LU R14, [R1+0x1c8] ;  /* 0x0001c800010e7983 */ /* 0x000f280000300800 */
[----:B------:R-:W4:Y:S04]  /*e710*/  LDL.LU R15, [R1+0x1cc] ;  /* 0x0001cc00010f7983 */ /* 0x000f280000300800 */
[----:B------:R-:W1:Y:S04]  /*e720*/  LDL.LU.64 R26, [R1+0x58] ;  /* 0x00005800011a7983 */ /* 0x000e680000300a00 */
[----:B--2---:R-:W2:Y:S04]  /*e730*/  LDL.LU.64 R10, [R1+0x48] ;  /* 0x00004800010a7983 */ /* 0x004ea80000300a00 */
[----:B--2---:R0:W-:Y:S04]  /*e740*/  STL.64 [R1+0xc48], R10 ;  /* 0x000c480a01007387 */ /* 0x0041e80000100a00 */
[----:B------:R-:W1:Y:S04]  /*e750*/  LDL.LU R8, [R1+0x160] ;  /* 0x0001600001087983 */ /* 0x000e680000300800 */
[----:B------:R-:W1:Y:S04]  /*e760*/  LDL.LU R9, [R1+0x164] ;  /* 0x0001640001097983 */ /* 0x000e680000300800 */
[----:B0-----:R-:W1:Y:S04]  /*e770*/  LDL.LU R10, [R1+0x168] ;  /* 0x00016800010a7983 */ /* 0x001e680000300800 */
[----:B------:R-:W1:Y:S04]  /*e780*/  LDL.LU R11, [R1+0x16c] ;  /* 0x00016c00010b7983 */ /* 0x000e680000300800 */
[----:B----4-:R0:W-:Y:S04]  /*e790*/  STL.64 [R1+0xc00], R14 ;  /* 0x000c000e01007387 */ /* 0x0101e80000100a00 */
[----:B---3--:R-:W-:Y:S04]  /*e7a0*/  STL.64 [R1+0xbf8], R12 ;  /* 0x000bf80c01007387 */ /* 0x008fe80000100a00 */
[----:B0-----:R-:W2:Y:S04]  /*e7b0*/  LDL.LU.64 R14, [R1+0x28] ;  /* 0x00002800010e7983 */ /* 0x001ea80000300a00 */
[----:B--2---:R0:W-:Y:S04]  /*e7c0*/  STL.64 [R1+0xc18], R14 ;  /* 0x000c180e01007387 */ /* 0x0041e80000100a00 */
[----:B0-----:R-:W2:Y:S04]  /*e7d0*/  LDL.LU.64 R14, [R1+0x38] ;  /* 0x00003800010e7983 */ /* 0x001ea80000300a00 */
[----:B--2---:R0:W-:Y:S04]  /*e7e0*/  STL.64 [R1+0xc30], R14 ;  /* 0x000c300e01007387 */ /* 0x0041e80000100a00 */
[----:B------:R-:W2:Y:S04]  /*e7f0*/  LDL.LU R12, [R1+0x170] ;  /* 0x00017000010c7983 */ /* 0x000ea80000300800 */
[----:B------:R-:W2:Y:S04]  /*e800*/  LDL.LU R13, [R1+0x174] ;  /* 0x00017400010d7983 */ /* 0x000ea80000300800 */
[----:B0-----:R-:W2:Y:S04]  /*e810*/  LDL.LU R14, [R1+0x178] ;  /* 0x00017800010e7983 */ /* 0x001ea80000300800 */
[----:B------:R-:W2:Y:S04]  /*e820*/  LDL.LU R15, [R1+0x17c] ;  /* 0x00017c00010f7983 */ /* 0x000ea80000300800 */
[----:B------:R-:W3:Y:S04]  /*e830*/  LDL.LU R20, [R1+0x1b0] ;  /* 0x0001b00001147983 */ /* 0x000ee80000300800 */
[----:B------:R-:W3:Y:S04]  /*e840*/  LDL.LU R21, [R1+0x1b4] ;  /* 0x0001b40001157983 */ /* 0x000ee80000300800 */
[----:B------:R-:W4:Y:S04]  /*e850*/  LDL.LU R22, [R1+0x1b8] ;  /* 0x0001b80001167983 */ /* 0x000f280000300800 */
[----:B------:R-:W4:Y:S04]  /*e860*/  LDL.LU R23, [R1+0x1bc] ;  /* 0x0001bc0001177983 */ /* 0x000f280000300800 */
[----:B----4-:R-:W-:Y:S04]  /*e870*/  STL.64 [R1+0xc10], R22 ;  /* 0x000c101601007387 */ /* 0x010fe80000100a00 */
[----:B---3--:R0:W-:Y:S04]  /*e880*/  STL.64 [R1+0xc08], R20 ;  /* 0x000c081401007387 */ /* 0x0081e80000100a00 */
[----:B0-----:R-:W3:Y:S04]  /*e890*/  LDL.LU R20, [R1+0x1d0] ;  /* 0x0001d00001147983 */ /* 0x001ee80000300800 */
[----:B------:R-:W3:Y:S04]  /*e8a0*/  LDL.LU R21, [R1+0x1d4] ;  /* 0x0001d40001157983 */ /* 0x000ee80000300800 */
[----:B------:R-:W4:Y:S04]  /*e8b0*/  LDL.LU R22, [R1+0x1d8] ;  /* 0x0001d80001167983 */ /* 0x000f280000300800 */
[----:B------:R-:W4:Y:S04]  /*e8c0*/  LDL.LU R23, [R1+0x1dc] ;  /* 0x0001dc0001177983 */ /* 0x000f280000300800 */
[----:B----4-:R-:W-:Y:S04]  /*e8d0*/  STL.64 [R1+0xc28], R22 ;  /* 0x000c281601007387 */ /* 0x010fe80000100a00 */
[----:B---3--:R0:W-:Y:S04]  /*e8e0*/  STL.64 [R1+0xc20], R20 ;  /* 0x000c201401007387 */ /* 0x0081e80000100a00 */
[----:B0-----:R-:W3:Y:S04]  /*e8f0*/  LDL.LU R20, [R1+0x190] ;  /* 0x0001900001147983 */ /* 0x001ee80000300800 */
[----:B------:R-:W3:Y:S04]  /*e900*/  LDL.LU R21, [R1+0x194] ;  /* 0x0001940001157983 */ /* 0x000ee80000300800 */
[----:B------:R-:W3:Y:S04]  /*e910*/  LDL.LU R22, [R1+0x198] ;  /* 0x0001980001167983 */ /* 0x000ee80000300800 */
[----:B------:R-:W3:Y:S04]  /*e920*/  LDL.LU R23, [R1+0x19c] ;  /* 0x00019c0001177983 */ /* 0x000ee80000300800 */
[----:B------:R-:W4:Y:S01]  /*e930*/  LDL R7, [R1+0x338] ;  /* 0x0003380001077983 */ /* 0x000f220000100800 */
[----:B-1----:R-:W-:Y:S03]  /*e940*/  HMMA.16816.F32 R8, R16, R26, R8 ;  /* 0x0000001a1008723c */ /* 0x002fe60000001808 */
[----:B----4-:R0:W-:Y:S04]  /*e950*/  STL [R1+0xb48], R7 ;  /* 0x000b480701007387 */ /* 0x0101e80000100800 */
[----:B------:R-:W4:Y:S04]  /*e960*/  LDL.LU R4, [R1+0x210] ;  /* 0x0002100001047983 */ /* 0x000f280000300800 */
[----:B------:R-:W4:Y:S04]  /*e970*/  LDL.LU R5, [R1+0x214] ;  /* 0x0002140001057983 */ /* 0x000f280000300800 */
[----:B------:R-:W2:Y:S04]  /*e980*/  LDL.LU R6, [R1+0x218] ;  /* 0x0002180001067983 */ /* 0x000ea80000300800 */
[----:B0-----:R-:W2:Y:S04]  /*e990*/  LDL.LU R7, [R1+0x21c] ;  /* 0x00021c0001077983 */ /* 0x001ea80000300800 */
[----:B--2---:R-:W-:Y:S04]  /*e9a0*/  STL.64 [R1+0xb58], R6 ;  /* 0x000b580601007387 */ /* 0x004fe80000100a00 */
[----:B----4-:R-:W-:Y:S04]  /*e9b0*/  STL.64 [R1+0xb50], R4 ;  /* 0x000b500401007387 */ /* 0x010fe80000100a00 */
[----:B------:R-:W-:Y:S04]  /*e9c0*/  STL.64 [R1+0xd0], R8 ;  /* 0x0000d00801007387 */ /* 0x000fe80000100a00 */
[----:B------:R0:W-:Y:S04]  /*e9d0*/  STL.64 [R1+0xd8], R10 ;  /* 0x0000d80a01007387 */ /* 0x0001e80000100a00 */
[----:B0-----:R-:W2:Y:S01]  /*e9e0*/  LDL.LU.64 R10, [R1+0xc48] ;  /* 0x000c4800010a7983 */ /* 0x001ea20000300a00 */
[----:B------:R-:W-:-:S02]  /*e9f0*/  IMAD.MOV.U32 R7, RZ, RZ, R24 ;  /* 0x000000ffff077224 */ /* 0x000fc400078e0018 */
[----:B------:R-:W-:Y:S02]  /*ea00*/  IMAD.MOV.U32 R5, RZ, RZ, R26 ;  /* 0x000000ffff057224 */ /* 0x000fe400078e001a */
[----:B------:R-:W-:Y:S02]  /*ea10*/  IMAD.MOV.U32 R4, RZ, RZ, R27 ;  /* 0x000000ffff047224 */ /* 0x000fe400078e001b */
[----:B------:R-:W4:Y:S01]  /*ea20*/  LDL.LU.64 R26, [R1+0xc40] ;  /* 0x000c4000011a7983 */ /* 0x000f220000300a00 */
[----:B--2---:R-:W-:Y:S01]  /*ea30*/  HMMA.16816.F32 R12, R16, R10, R12 ;  /* 0x0000000a100c723c */ /* 0x004fe2000000180c */
[----:B------:R-:W-:Y:S02]  /*ea40*/  IMAD.MOV.U32 R24, RZ, RZ, R10 ;  /* 0x000000ffff187224 */ /* 0x000fe400078e000a */
[----:B------:R-:W-:Y:S02]  /*ea50*/  IMAD.MOV.U32 R9, RZ, RZ, R11 ;  /* 0x000000ffff097224 */ /* 0x000fe400078e000b */
[----:B------:R-:W2:Y:S11]  /*ea60*/  LDL.LU.64 R10, [R1+0xc38] ;  /* 0x000c3800010a7983 */ /* 0x000eb60000300a00 */
[----:B------:R-:W-:Y:S07]  /*ea70*/  @!UPT UIADD3 URZ, URZ, URZ, URZ ;  /* 0x0000003f3f3ff290 */ /* 0x000fee000fffe03f */
[----:B------:R-:W-:Y:S04]  /*ea80*/  STL [R1+0xc0], R12 ;  /* 0x0000c00c01007387 */ /* 0x000fe80000100800 */
[----:B------:R0:W-:Y:S04]  /*ea90*/  STL.64 [R1+0xc8], R14 ;  /* 0x0000c80e01007387 */ /* 0x0001e80000100a00 */
[----:B0-----:R-:W3:Y:S01]  /*eaa0*/  LDL.LU.64 R14, [R1+0xc30] ;  /* 0x000c3000010e7983 */ /* 0x001ee20000300a00 */
[----:B------:R-:W-:-:S05]  /*eab0*/  IMAD.MOV.U32 R29, RZ, RZ, R13 ;  /* 0x000000ffff1d7224 */ /* 0x000fca00078e000d */
[----:B------:R-:W-:Y:S04]  /*eac0*/  STL [R1+0xb28], R29 ;  /* 0x000b281d01007387 */ /* 0x000fe80000100800 */
[----:B------:R-:W4:Y:S04]  /*ead0*/  LDL R8, [R1+0x33c] ;  /* 0x00033c0001087983 */ /* 0x000f280000100800 */
[----:B--2---:R0:W-:Y:S01]  /*eae0*/  STL.64 [R1+0xbe0], R10 ;  /* 0x000be00a01007387 */ /* 0x0041e20000100a00 */
[----:B---3--:R-:W-:Y:S01]  /*eaf0*/  HMMA.16816.F32 R20, R16, R14, R20 ;  /* 0x0000000e1014723c */ /* 0x008fe20000001814 */
[----:B0-----:R-:W-:-:S02]  /*eb00*/  IMAD.MOV.U32 R10, RZ, RZ, R14 ;  /* 0x000000ffff0a7224 */ /* 0x001fc400078e000e */
[----:B----4-:R0:W-:Y:S02]  /*eb10*/  STL [R1+0xbd8], R8 ;  /* 0x000bd80801007387 */ /* 0x0101e40000100800 */
[----:B0-----:R-:W-:Y:S11]  /*eb20*/  IMAD.MOV.U32 R8, RZ, RZ, R15 ;  /* 0x000000ffff087224 */ /* 0x001ff600078e000f */
[----:B------:R-:W-:Y:S07]  /*eb30*/  @!UPT UIADD3 URZ, URZ, URZ, URZ ;  /* 0x0000003f3f3ff290 */ /* 0x000fee000fffe03f */
[----:B------:R-:W-:Y:S04]  /*eb40*/  STL.64 [R1+0xb0], R20 ;  /* 0x0000b01401007387 */ /* 0x000fe80000100a00 */
[----:B------:R0:W-:Y:S04]  /*eb50*/  STL.64 [R1+0xb8], R22 ;  /* 0x0000b81601007387 */ /* 0x0001e80000100a00 */
[----:B0-----:R-:W2:Y:S04]  /*eb60*/  LDL.LU.64 R22, [R1+0xc28] ;  /* 0x000c280001167983 */ /* 0x001ea80000300a00 */
[----:B------:R-:W2:Y:S04]  /*eb70*/  LDL.LU.64 R20, [R1+0xc20] ;  /* 0x000c200001147983 */ /* 0x000ea80000300a00 */
[----:B------:R-:W2:Y:S01]  /*eb80*/  LDL.LU.64 R14, [R1+0xc18] ;  /* 0x000c1800010e7983 */ /* 0x000ea20000300a00 */
        /* <DEDUP_REMOVED lines=11> */
[C---:B---3--:R-:W-:Y:S08]  /*ec40*/  HMMA.16816.F32 R12, R16.reuse, R6, R12 ;  /* 0x00000006100c723c */ /* 0x048ff0000000180c */
[----:B--2---:R-:W-:Y:S11]  /*ec50*/  HMMA.16816.F32 R20, R16, R26, R20 ;  /* 0x0000001a1014723c */ /* 0x004ff60000001814 */
[----:B------:R-:W-:Y:S04]  /*ec60*/  @!UPT UIADD3 URZ, URZ, URZ, URZ ;  /* 0x0000003f3f3ff290 */ /* 0x000fe8000fffe03f */
[----:B------:R-:W-:Y:S04]  /*ec70*/  STL.64 [R1+0x110], R12 ;  /* 0x0001100c01007387 */ /* 0x000fe80000100a00 */
[----:B------:R0:W-:Y:S04]  /*ec80*/  STL.64 [R1+0x118], R14 ;  /* 0x0001180e01007387 */ /* 0x0001e80000100a00 */
[----:B0-----:R-:W2:Y:S04]  /*ec90*/  LDL.LU.64 R14, [R1+0xbf0] ;  /* 0x000bf000010e7983 */ /* 0x001ea80000300a00 */
[----:B------:R-:W3:Y:S04]  /*eca0*/  LDL.LU.64 R12, [R1+0xbe8] ;  /* 0x000be800010c7983 */ /* 0x000ee80000300a00 */
[----:B------:R0:W-:Y:S02]  /*ecb0*/  STL.64 [R1+0xb68], R6 ;  /* 0x000b680601007387 */ /* 0x0001e40000100a00 */
[----:B0-----:R-:W-:-:S02]  /*ecc0*/  IMAD.MOV.U32 R6, RZ, RZ, R25 ;  /* 0x000000ffff067224 */ /* 0x001fc400078e0019 */
[----:B------:R-:W-:-:S05]  /*ecd0*/  IMAD.MOV.U32 R7, RZ, RZ, R11 ;  /* 0x000000ffff077224 */ /* 0x000fca00078e000b */
[----:B------:R0:W-:Y:S02]  /*ece0*/  STL.64 [R1+0xb80], R6 ;  /* 0x000b800601007387 */ /* 0x0001e40000100a00 */
[----:B0-----:R-:W-:Y:S02]  /*ecf0*/  IMAD.MOV.U32 R6, RZ, RZ, R10 ;  /* 0x000000ffff067224 */ /* 0x001fe400078e000a */
[----:B------:R-:W-:-:S05]  /*ed00*/  IMAD.MOV.U32 R7, RZ, RZ, R8 ;  /* 0x000000ffff077224 */ /* 0x000fca00078e0008 */
[----:B------:R0:W-:Y:S02]  /*ed10*/  STL.64 [R1+0xb98], R6 ;  /* 0x000b980601007387 */ /* 0x0001e40000100a00 */
[----:B0-----:R-:W-:Y:S02]  /*ed20*/  IMAD.MOV.U32 R6, RZ, RZ, R24 ;  /* 0x000000ffff067224 */ /* 0x001fe400078e0018 */
[----:B------:R-:W-:-:S05]  /*ed30*/  IMAD.MOV.U32 R7, RZ, RZ, R9 ;  /* 0x000000ffff077224 */ /* 0x000fca00078e0009 */
[----:B------:R-:W-:Y:S04]  /*ed40*/  STL.64 [R1+0xbb0], R6 ;  /* 0x000bb00601007387 */ /* 0x000fe80000100a00 */
[----:B------:R-:W2:Y:S04]  /*ed50*/  LDL.LU R8, [R1+0x1a0] ;  /* 0x0001a00001087983 */ /* 0x000ea80000300800 */
[----:B------:R0:W-:Y:S04]  /*ed60*/  STL.64 [R1+0x100], R20 ;  /* 0x0001001401007387 */ /* 0x0001e80000100a00 */
[----:B------:R1:W-:Y:S04]  /*ed70*/  STL.64 [R1+0x108], R22 ;  /* 0x0001081601007387 */ /* 0x0003e80000100a00 */
[----:B------:R-:W2:Y:S04]  /*ed80*/  LDL.LU R9, [R1+0x1a4] ;  /* 0x0001a40001097983 */ /* 0x000ea80000300800 */
[----:B------:R-:W2:Y:S04]  /*ed90*/  LDL.LU R10, [R1+0x1a8] ;  /* 0x0001a800010a7983 */ /* 0x000ea80000300800 */
[----:B------:R-:W2:Y:S04]  /*eda0*/  LDL.LU R11, [R1+0x1ac] ;  /* 0x0001ac00010b7983 */ /* 0x000ea80000300800 */
[----:B0-----:R-:W4:Y:S04]  /*edb0*/  LDL.LU R20, [R1+0x180] ;  /* 0x0001800001147983 */ /* 0x001f280000300800 */
[----:B------:R-:W4:Y:S04]  /*edc0*/  LDL.LU R21, [R1+0x184] ;  /* 0x0001840001157983 */ /* 0x000f280000300800 */
[----:B-1----:R-:W4:Y:S04]  /*edd0*/  LDL.LU R22, [R1+0x188] ;  /* 0x0001880001167983 */ /* 0x002f280000300800 */
[----:B------:R-:W4:Y:S04]  /*ede0*/  LDL.LU R23, [R1+0x18c] ;  /* 0x00018c0001177983 */ /* 0x000f280000300800 */
        /* <DEDUP_REMOVED lines=11> */
[----:B--2---:R-:W-:Y:S04]  /*eea0*/  STL.64 [R1+0xb90], R26 ;  /* 0x000b901a01007387 */ /* 0x004fe80000100a00 */
[----:B------:R0:W-:Y:S04]  /*eeb0*/  STL.64 [R1+0xb88], R24 ;  /* 0x000b881801007387 */ /* 0x0001e80000100a00 */
[----:B0-----:R-:W2:Y:S04]  /*eec0*/  LDL.LU R24, [R1+0x240] ;  /* 0x0002400001187983 */ /* 0x001ea80000300800 */
[----:B------:R-:W2:Y:S04]  /*eed0*/  LDL.LU R25, [R1+0x244] ;  /* 0x0002440001197983 */ /* 0x000ea80000300800 */
[----:B------:R-:W2:Y:S04]  /*eee0*/  LDL.LU R26, [R1+0x248] ;  /* 0x00024800011a7983 */ /* 0x000ea80000300800 */
[----:B------:R-:W2:Y:S01]  /*eef0*/  LDL.LU R27, [R1+0x24c] ;  /* 0x00024c00011b7983 */ /* 0x000ea20000300800 */
[C---:B------:R-:W-:Y:S03]  /*ef00*/  HMMA.16816.F32 R8, R16.reuse, R14, R8 ;  /* 0x0000000e1008723c */ /* 0x040fe60000001808 */
        /* <DEDUP_REMOVED lines=13> */
[----:B------:R0:W-:Y:S04]  /*efe0*/  STL.64 [R1+0xf8], R10 ;  /* 0x0000f80a01007387 */ /* 0x0001e80000100a00 */
[----:B0-----:R-:W4:Y:S04]  /*eff0*/  LDL.LU.64 R10, [R1+0xbe0] ;  /* 0x000be000010a7983 */ /* 0x001f280000300a00 */
[----:B------:R-:W2:Y:S01]  /*f000*/  LDL.LU R8, [R1+0xbd8] ;  /* 0x000bd80001087983 */ /* 0x000ea20000300800 */
[----:B------:R-:W-:Y:S01]  /*f010*/  IMAD.MOV.U32 R6, RZ, RZ, R5 ;  /* 0x000000ffff067224 */ /* 0x000fe200078e0005 */
[----:B----4-:R-:W-:Y:S02]  /*f020*/  HMMA.16816.F32 R16, R16, R10, R20 ;  /* 0x0000000a1010723c */ /* 0x010fe40000001814 */
[----:B------:R-:W2:Y:S04]  /*f030*/  LDL.LU.64 R22, [R1+0xbd0] ;  /* 0x000bd00001167983 */ /* 0x000ea80000300a00 */
[----:B------:R-:W2:Y:S01]  /*f040*/  LDL.LU.64 R20, [R1+0xbc8] ;  /* 0x000bc80001147983 */ /* 0x000ea20000300a00 */
[----:B------:R-:W-:Y:S11]  /*f050*/  IMAD.MOV.U32 R7, RZ, RZ, R4 ;  /* 0x000000ffff077224 */ /* 0x000ff600078e0004 */
[----:B------:R-:W-:Y:S05]  /*f060*/  @!UPT UIADD3 URZ, URZ, URZ, URZ ;  /* 0x0000003f3f3ff290 */ /* 0x000fea000fffe03f */
[----:B------:R0:W-:Y:S04]  /*f070*/  STL.64 [R1+0x260], R16 ;  /* 0x0002601001007387 */ /* 0x0001e80000100a00 */
[----:B------:R1:W-:Y:S04]  /*f080*/  STL.64 [R1+0x268], R18 ;  /* 0x0002681201007387 */ /* 0x0003e80000100a00 */
[----:B0-----:R-:W4:Y:S04]  /*f090*/  LDL.LU R16, [R1+0x200] ;  /* 0x0002000001107983 */ /* 0x001f280000300800 */
[----:B------:R-:W4:Y:S04]  /*f0a0*/  LDL.LU R17, [R1+0x204] ;  /* 0x0002040001117983 */ /* 0x000f280000300800 */
[----:B-1----:R-:W4:Y:S04]  /*f0b0*/  LDL.LU R18, [R1+0x208] ;  /* 0x0002080001127983 */ /* 0x002f280000300800 */
[----:B------:R-:W4:Y:S01]  /*f0c0*/  LDL.LU R19, [R1+0x20c] ;  /* 0x00020c0001137983 */ /* 0x000f220000300800 */
[C---:B--2---:R-:W-:Y:S03]  /*f0d0*/  HMMA.16816.F32 R4, R20.reuse, R6, R24 ;  /* 0x000000061404723c */ /* 0x044fe60000001818 */
[----:B------:R-:W2:Y:S04]  /*f0e0*/  LDL.LU.64 R26, [R1+0xbc0] ;  /* 0x000bc000011a7983 */ /* 0x000ea80000300a00 */
[----:B------:R-:W2:Y:S11]  /*f0f0*/  LDL.LU.64 R24, [R1+0xbb8] ;  /* 0x000bb80001187983 */ /* 0x000eb60000300a00 */
[----:B------:R-:W-:Y:S05]  /*f100*/  @!UPT UIADD3 URZ, URZ, URZ, URZ ;  /* 0x0000003f3f3ff290 */ /* 0x000fea000fffe03f */
[----:B------:R-:W-:Y:S04]  /*f110*/  STL.64 [R1+0x90], R4 ;  /* 0x0000900401007387 */ /* 0x000fe80000100a00 */
[----:B------:R0:W-:Y:S04]  /*f120*/  STL.64 [R1+0x98], R6 ;  /* 0x0000980601007387 */ /* 0x0001e80000100a00 */
[----:B0-----:R-:W2:Y:S02]  /*f130*/  LDL.LU.64 R6, [R1+0xbb0] ;  /* 0x000bb00001067983 */ /* 0x001ea40000300a00 */
[C---:B--2---:R-:W-:Y:S02]  /*f140*/  HMMA.16816.F32 R4, R20.reuse, R6, R24 ;  /* 0x000000061404723c */ /* 0x044fe40000001818 */
[----:B------:R-:W2:Y:S04]  /*f150*/  LDL.LU.64 R26, [R1+0xba8] ;  /* 0x000ba800011a7983 */ /* 0x000ea80000300a00 */
[----:B------:R-:W2:Y:S11]  /*f160*/  LDL.LU.64 R24, [R1+0xba0] ;  /* 0x000ba00001187983 */ /* 0x000eb60000300a00 */
[----:B------:R-:W-:Y:S06]  /*f170*/  @!UPT UIADD3 URZ, URZ, URZ, URZ ;  /* 0x0000003f3f3ff290 */ /* 0x000fec000fffe03f */
[----:B------:R-:W-:Y:S04]  /*f180*/  STL [R1+0x84], R5 ;  /* 0x0000840501007387 */ /* 0x000fe80000100800 */
[----:B------:R0:W-:Y:S04]  /*f190*/  STL.64 [R1+0x88], R6 ;  /* 0x0000880601007387 */ /* 0x0001e80000100a00 */
[----:B0-----:R-:W2:Y:S01]  /*f1a0*/  LDL.LU.64 R6, [R1+0xb98] ;  /* 0x000b980001067983 */ /* 0x001ea20000300a00 */
[----:B------:R-:W-:Y:S02]  /*f1b0*/  IMAD.MOV.U32 R29, RZ, RZ, R4 ;  /* 0x000000ffff1d7224 */ /* 0x000fe400078e0004 */
[C---:B--2---:R-:W-:Y:S01]  /*f1c0*/  HMMA.16816.F32 R4, R20.reuse, R6, R24 ;  /* 0x000000061404723c */ /* 0x044fe20000001818 */
[----:B------:R-:W2:Y:S04]  /*f1d0*/  LDL.LU.64 R26, [R1+0xb90] ;  /* 0x000b9000011a7983 */ /* 0x000ea80000300a00 */
[----:B------:R-:W2:Y:S11]  /*f1e0*/  LDL.LU.64 R24, [R1+0xb88] ;  /* 0x000b880001187983 */ /* 0x000eb60000300a00 */
[----:B------:R-:W-:Y:S07]  /*f1f0*/  @!UPT UIADD3 URZ, URZ, URZ, URZ ;  /* 0x0000003f3f3ff290 */ /* 0x000fee000fffe03f */
[----:B------:R-:W-:Y:S04]  /*f200*/  STL.64 [R1+0x70], R4 ;  /* 0x0000700401007387 */ /* 0x000fe80000100a00 */
[----:B------:R0:W-:Y:S04]  /*f210*/  STL.64 [R1+0x78], R6 ;  /* 0x0000780601007387 */ /* 0x0001e80000100a00 */
[----:B0-----:R-:W2:Y:S02]  /*f220*/  LDL.LU.64 R6, [R1+0xb80] ;  /* 0x000b800001067983 */ /* 0x001ea40000300a00 */
[----:B--2---:R-:W-:Y:S02]  /*f230*/  HMMA.16816.F32 R4, R20, R6, R24 ;  /* 0x000000061404723c */ /* 0x004fe40000001818 */
[----:B------:R-:W2:Y:S04]  /*f240*/  LDL.LU.64 R26, [R1+0xb78] ;  /* 0x000b7800011a7983 */ /* 0x000ea80000300a00 */
[----:B------:R-:W2:Y:S11]  /*f250*/  LDL.LU.64 R24, [R1+0xb70] ;  /* 0x000b700001187983 */ /* 0x000eb60000300a00 */
[----:B------:R-:W-:Y:S06]  /*f260*/  @!UPT UIADD3 URZ, URZ, URZ, URZ ;  /* 0x0000003f3f3ff290 */ /* 0x000fec000fffe03f */
[----:B------:R-:W-:Y:S01]  /*f270*/  STL.64 [R1+0x60], R4 ;  /* 0x0000600401007387 */ /* 0x000fe20000100a00 */
[----:B------:R-:W-:-:S03]  /*f280*/  IMAD.MOV.U32 R9, RZ, RZ, R6 ;  /* 0x000000ffff097224 */ /* 0x000fc600078e0006 */
[----:B------:R0:W-:Y:S04]  /*f290*/  STL [R1+0x6c], R7 ;  /* 0x00006c0701007387 */ /* 0x0001e80000100800 */
[----:B0-----:R-:W2:Y:S02]  /*f2a0*/  LDL.LU.64 R6, [R1+0xb68] ;  /* 0x000b680001067983 */ /* 0x001ea40000300a00 */
[C---:B--2---:R-:W-:Y:S02]  /*f2b0*/  HMMA.16816.F32 R4, R20.reuse, R6, R24 ;  /* 0x000000061404723c */ /* 0x044fe40000001818 */
[----:B------:R-:W2:Y:S11]  /*f2c0*/  LDL.LU.64 R26, [R1+0xb60] ;  /* 0x000b6000011a7983 */ /* 0x000eb60000300a00 */
[----:B------:R-:W-:Y:S10]  /*f2d0*/  @!UPT UIADD3 URZ, URZ, URZ, URZ ;  /* 0x0000003f3f3ff290 */ /* 0x000ff4000fffe03f */
[----:B------:R-:W-:Y:S04]  /*f2e0*/  STL.64 [R1+0x230], R4 ;  /* 0x0002300401007387 */ /* 0x000fe80000100a00 */
[----:B------:R0:W-:Y:S04]  /*f2f0*/  STL.64 [R1+0x238], R6 ;  /* 0x0002380601007387 */ /* 0x0001e80000100a00 */
[----:B0-----:R-:W2:Y:S04]  /*f300*/  LDL.LU.64 R6, [R1+0xb58] ;  /* 0x000b580001067983 */ /* 0x001ea80000300a00 */
[----:B------:R-:W2:Y:S02]  /*f310*/  LDL.LU.64 R4, [R1+0xb50] ;  /* 0x000b500001047983 */ /* 0x000ea40000300a00 */
[C---:B--2---:R-:W-:Y:S02]  /*f320*/  HMMA.16816.F32 R24, R20.reuse, R26, R4 ;  /* 0x0000001a1418723c */ /* 0x044fe40000001804 */
[----:B------:R-:W2:Y:S11]  /*f330*/  LDL.LU R7, [R1+0xb48] ;  /* 0x000b480001077983 */ /* 0x000eb60000300800 */
[----:B------:R-:W-:Y:S10]  /*f340*/  @!UPT UIADD3 URZ, URZ, URZ, URZ ;  /* 0x0000003f3f3ff290 */ /* 0x000ff4000fffe03f */
[----:B------:R-:W-:Y:S04]  /*f350*/  STL.64 [R1+0x220], R24 ;  /* 0x0002201801007387 */ /* 0x000fe80000100a00 */
[----:B------:R0:W-:Y:S04]  /*f360*/  STL.64 [R1+0x228], R26 ;  /* 0x0002281a01007387 */ /* 0x0001e80000100a00 */
[----:B0-----:R-:W2:Y:S04]  /*f370*/  LDL.LU.64 R26, [R1+0xb40] ;  /* 0x000b4000011a7983 */ /* 0x001ea80000300a00 */
[----:B------:R-:W2:Y:S01]  /*f380*/  LDL.LU.64 R24, [R1+0xb38] ;  /* 0x000b380001187983 */ /* 0x000ea20000300a00 */
[C---:B----4-:R-:W-:Y:S11]  /*f390*/  HMMA.16816.F32 R16, R20.reuse, R14, R16 ;  /* 0x0000000e1410723c */ /* 0x050ff60000001810 */
[----:B------:R-:W-:Y:S11]  /*f3a0*/  @!UPT UIADD3 URZ, URZ, URZ, URZ ;  /* 0x0000003f3f3ff290 */ /* 0x000ff6000fffe03f */
[----:B------:R-:W-:Y:S01]  /*f3b0*/  @!UPT UIADD3 URZ, URZ, URZ, URZ ;  /* 0x0000003f3f3ff290 */ /* 0x000fe2000fffe03f */
[----:B------:R-:W-:Y:S04]  /*f3c0*/  STL.64 [R1+0x210], R16 ;  /* 0x0002101001007387 */ /* 0x000fe80000100a00 */
[----:B------:R2:W-:Y:S02]  /*f3d0*/  STL.64 [R1+0x218], R18 ;  /* 0x0002181201007387 */ /* 0x0005e40000100a00 */
[----:B--2---:R-:W-:Y:S02]  /*f3e0*/  HMMA.16816.F32 R16, R20, R10, R24 ;  /* 0x0000000a1410723c */ /* 0x004fe40000001818 */
[----:B------:R-:W0:Y:S04]  /*f3f0*/  LDSM.16.M88.4 R20, [R8] ;  /* 0x000000000814783b */ /* 0x000e280000000200 */
[----:B------:R-:W-:Y:S11]  /*f400*/  LDSM.16.MT88.4 R24, [R7+0xa000] ;  /* 0x00a000000718783b */ /* 0x000ff60000004200 */
[----:B------:R-:W-:Y:S06]  /*f410*/  @!UPT UIADD3 URZ, URZ, URZ, URZ ;  /* 0x0000003f3f3ff290 */ /* 0x000fec000fffe03f */
[----:B------:R-:W-:Y:S04]  /*f420*/  STL.64 [R1+0x1e0], R16 ;  /* 0x0001e01001007387 */ /* 0x000fe80000100a00 */
[----:B------:R-:W-:Y:S04]  /*f430*/  STL.64 [R1+0x1e8], R18 ;  /* 0x0001e81201007387 */ /* 0x000fe80000100a00 */
[----:B------:R-:W-:Y:S04]  /*f440*/  LDSM.16.MT88.4 R16, [R7+0xa080] ;  /* 0x00a080000710783b */ /* 0x000fe80000004200 */
[----:B------:R-:W-:Y:S04]  /*f450*/  LDSM.16.MT88.4 R4, [R0+0xa080] ;  /* 0x00a080000004783b */ /* 0x000fe80000004200 */
[----:B0-----:R-:W-:Y:S04]  /*f460*/  STL.64 [R1+0x50], R20 ;  /* 0x0000501401007387 */ /* 0x001fe80000100a00 */
[----:B------:R-:W-:Y:S04]  /*f470*/  STL.64 [R1+0x58], R22 ;  /* 0x0000581601007387 */ /* 0x000fe80000100a00 */
[----:B------:R-:W0:Y:S04]  /*f480*/  LDSM.16.MT88.4 R20, [R0+0xa000] ;  /* 0x00a000000014783b */ /* 0x000e280000004200 */
[----:B0-----:R3:W-:Y:S04]  /*f490*/  STL.64 [R1+0xb18], R22 ;  /* 0x000b181601007387 */ /* 0x0017e80000100a00 */
[----:B------:R0:W-:Y:S01]  /*f4a0*/  STL.64 [R1+0xb10], R20 ;  /* 0x000b101401007387 */ /* 0x0001e20000100a00 */
[----:B---3--:R-:W-:-:S02]  /*f4b0*/  IMAD.MOV.U32 R22, RZ, RZ, R12 ;  /* 0x000000ffff167224 */ /* 0x008fc400078e000c */
[----:B0-----:R-:W-:Y:S01]  /*f4c0*/  IMAD.MOV.U32 R21, RZ, RZ, R13 ;  /* 0x000000ffff157224 */ /* 0x001fe200078e000d */
[----:B------:R-:W2:Y:S04]  /*f4d0*/  LDL.LU R20, [R1+0x270] ;  /* 0x0002700001147983 */ /* 0x000ea80000300800 */
[----:B------:R-:W0:Y:S04]  /*f4e0*/  LDSM.16.M88.4 R12, [R8+0x1000] ;  /* 0x00100000080c783b */ /* 0x000e280000000200 */
[----:B------:R0:W-:Y:S04]  /*f4f0*/  STL.64 [R1+0xb08], R6 ;  /* 0x000b080601007387 */ /* 0x0001e80000100a00 */
[----:B------:R-:W-:Y:S01]  /*f500*/  STL.64 [R1+0xb00], R4 ;  /* 0x000b000401007387 */ /* 0x000fe20000100a00 */
[----:B0-----:R-:W-:-:S03]  /*f510*/  IMAD.MOV.U32 R7, RZ, RZ, R12 ;  /* 0x000000ffff077224 */ /* 0x001fc600078e000c */
[----:B------:R-:W-:Y:S01]  /*f520*/  STL.64 [R1+0x48], R14 ;  /* 0x0000480e01007387 */ /* 0x000fe20000100a00 */
[----:B------:R-:W-:-:S03]  /*f530*/  IMAD.MOV.U32 R6, RZ, RZ, R13 ;  /* 0x000000ffff067224 */ /* 0x000fc600078e000d */
[----:B------:R-:W0:Y:S01]  /*f540*/  LDSM.16.M88.4 R12, [R8+0x2000] ;  /* 0x00200000080c783b */ /* 0x000e220000000200 */
[----:B------:R-:W-:Y:S02]  /*f550*/  IMAD.MOV.U32 R23, RZ, RZ, R2 ;  /* 0x000000ffff177224 */ /* 0x000fe400078e0002 */
[----:B0-----:R-:W-:Y:S01]  /*f560*/  IMAD.MOV.U32 R2, RZ, RZ, R12 ;  /* 0x000000ffff027224 */ /* 0x001fe200078e000c */
[----:B------:R-:W-:Y:S01]  /*f570*/  STL.64 [R1+0x38], R14 ;  /* 0x0000380e01007387 */ /* 0x000fe20000100a00 */
[----:B------:R-:W-:-:S03]  /*f580*/  IMAD.MOV.U32 R0, RZ, RZ, R13 ;  /* 0x000000ffff007224 */ /* 0x000fc600078e000d */
[----:B------:R-:W0:Y:S04]  /*f590*/  LDSM.16.M88.4 R12, [R8+0x3000] ;  /* 0x00300000080c783b */ /* 0x000e280000000200 */
[----:B------:R1:W-:Y:S02]  /*f5a0*/  STL.64 [R1+0xa40], R8 ;  /* 0x000a400801007387 */ /* 0x0003e40000100a00 */
[----:B-1----:R-:W-:Y:S02]  /*f5b0*/  IMAD.MOV.U32 R8, RZ, RZ, R3 ;  /* 0x000000ffff087224 */ /* 0x002fe400078e0003 */
[----:B------:R-:W3:Y:S01]  /*f5c0*/  LDL.LU R3, [R1+0xb30] ;  /* 0x000b300001037983 */ /* 0x000ee20000300800 */
[----:B------:R-:W-:-:S03]  /*f5d0*/  IMAD.MOV.U32 R9, RZ, RZ, R28 ;  /* 0x000000ffff097224 */ /* 0x000fc600078e001c */
[----:B------:R-:W4:Y:S04]  /*f5e0*/  LDL.LU R28, [R1+0xb2c] ;  /* 0x000b2c00011c7983 */ /* 0x000f280000300800 */
[----:B------:R-:W2:Y:S04]  /*f5f0*/  LDL.LU R10, [R1+0x158] ;  /* 0x00015800010a7983 */ /* 0x000ea80000300800 */
[----:B------:R-:W2:Y:S04]  /*f600*/  LDL.LU R11, [R1+0x15c] ;  /* 0x00015c00010b7983 */ /* 0x000ea80000300800 */
[----:B--2---:R-:W-:Y:S04]  /*f610*/  STL.64 [R1+0xa50], R10 ;  /* 0x000a500a01007387 */ /* 0x004fe80000100a00 */
[----:B------:R1:W-:Y:S04]  /*f620*/  STL.64 [R1+0xa48], R8 ;  /* 0x000a480801007387 */ /* 0x0003e80000100a00 */
[----:B-1----:R-:W2:Y:S04]  /*f630*/  LDL.LU R8, [R1+0x2a0] ;  /* 0x0002a00001087983 */ /* 0x002ea80000300800 */
[----:B------:R-:W2:Y:S01]  /*f640*/  LDL.LU R9, [R1+0x2a4] ;  /* 0x0002a40001097983 */ /* 0x000ea20000300800 */
[----:B----4-:R-:W-:-:S02]  /*f650*/  IMAD.MOV.U32 R10, RZ, RZ, R28 ;  /* 0x000000ffff0a7224 */ /* 0x010fc400078e001c */
[----:B---3--:R-:W-:-:S05]  /*f660*/  IMAD.MOV.U32 R11, RZ, RZ, R3 ;  /* 0x000000ffff0b7224 */ /* 0x008fca00078e0003 */
[----:B------:R-:W-:Y:S04]  /*f670*/  STL.64 [R1+0xa60], R10 ;  /* 0x000a600a01007387 */ /* 0x000fe80000100a00 */
[----:B--2---:R1:W-:Y:S02]  /*f680*/  STL.64 [R1+0xa58], R8 ;  /* 0x000a580801007387 */ /* 0x0043e40000100a00 */
[----:B-1----:R-:W-:Y:S02]  /*f690*/  IMAD.MOV.U32 R8, RZ, RZ, R2 ;  /* 0x000000ffff087224 */ /* 0x002fe400078e0002 */
[----:B------:R-:W-:-:S05]  /*f6a0*/  IMAD.MOV.U32 R9, RZ, RZ, R0 ;  /* 0x000000ffff097224 */ /* 0x000fca00078e0000 */
[----:B------:R1:W-:Y:S04]  /*f6b0*/  STL.64 [R1+0xaa0], R8 ;  /* 0x000aa00801007387 */ /* 0x0003e80000100a00 */
[----:B-1----:R-:W2:Y:S04]  /*f6c0*/  LDL.LU.64 R8, [R1+0x50] ;  /* 0x0000500001087983 */ /* 0x002ea80000300a00 */
[----:B------:R-:W-:Y:S04]  /*f6d0*/  STL.64 [R1+0xaf0], R26 ;  /* 0x000af01a01007387 */ /* 0x000fe80000100a00 */
[----:B------:R-:W-:Y:S01]  /*f6e0*/  STL.64 [R1+0xae8], R24 ;  /* 0x000ae81801007387 */ /* 0x000fe20000100a00 */
[----:B--2---:R-:W-:Y:S01]  /*f6f0*/  HMMA.16816.F32 R20, R24, R8, R20 ;  /* 0x000000081814723c */ /* 0x004fe20000001814 */
[----:B------:R-:W-:-:S02]  /*f700*/  IMAD.MOV.U32 R5, RZ, RZ, R8 ;  /* 0x000000ffff057224 */ /* 0x000fc400078e0008 */
[----:B------:R-:W-:-:S04]  /*f710*/  IMAD.MOV.U32 R4, RZ, RZ, R9 ;  /* 0x000000ffff047224 */ /* 0x000fc800078e0009 */
[----:B------:R-:W-:Y:S02]  /*f720*/  IMAD.MOV.U32 R8, RZ, RZ, R7 ;  /* 0x000000ffff087224 */ /* 0x000fe400078e0007 */
[----:B------:R-:W-:-:S05]  /*f730*/  IMAD.MOV.U32 R9, RZ, RZ, R6 ;  /* 0x000000ffff097224 */ /* 0x000fca00078e0006 */
[----:B------:R-:W-:Y:S04]  /*f740*/  STL.64 [R1+0xaf8], R8 ;  /* 0x000af80801007387 */ /* 0x000fe80000100a00 */
[----:B0-----:R-:W-:Y:S04]  /*f750*/  STL.64 [R1+0x28], R14 ;  /* 0x0000280e01007387 */ /* 0x001fe80000100a00 */
[----:B------:R0:W-:Y:S04]  /*f760*/  STL.64 [R1+0xa68], R12 ;  /* 0x000a680c01007387 */ /* 0x0001e80000100a00 */
[----:B0-----:R-:W2:Y:S04]  /*f770*/  LDL.LU R12, [R1+0x70] ;  /* 0x00007000010c7983 */ /* 0x001ea80000300800 */
[----:B------:R-:W2:Y:S04]  /*f780*/  LDL.LU R13, [R1+0x74] ;  /* 0x00007400010d7983 */ /* 0x000ea80000300800 */
[----:B------:R-:W3:Y:S04]  /*f790*/  LDL.LU R14, [R1+0x78] ;  /* 0x00007800010e7983 */ /* 0x000ee80000300800 */
[----:B------:R-:W3:Y:S04]  /*f7a0*/  LDL.LU R15, [R1+0x7c] ;  /* 0x00007c00010f7983 */ /* 0x000ee80000300800 */
[----:B---3--:R-:W-:Y:S04]  /*f7b0*/  STL.64 [R1+0xa78], R14 ;  /* 0x000a780e01007387 */ /* 0x008fe80000100a00 */
[----:B--2---:R0:W-:Y:S04]  /*f7c0*/  STL.64 [R1+0xa70], R12 ;  /* 0x000a700c01007387 */ /* 0x0041e80000100a00 */
        /* <DEDUP_REMOVED lines=9> */
[----:B------:R-:W3:Y:S01]  /*f860*/  LDL.LU R15, [R1+0x13c] ;  /* 0x00013c00010f7983 */ /* 0x000ee20000300800 */
[----:B------:R-:W-:-:S02]  /*f870*/  IMAD.MOV.U32 R25, RZ, RZ, R4 ;  /* 0x000000ffff197224 */ /* 0x000fc400078e0004 */
[----:B------:R-:W-:Y:S01]  /*f880*/  IMAD.MOV.U32 R24, RZ, RZ, R5 ;  /* 0x000000ffff187224 */ /* 0x000fe200078e0005 */
[----:B---3--:R-:W-:Y:S04]  /*f890*/  STL.64 [R1+0xa98], R14 ;  /* 0x000a980e01007387 */ /* 0x008fe80000100a00 */
[----:B--2---:R0:W-:Y:S04]  /*f8a0*/  STL.64 [R1+0xa90], R12 ;  /* 0x000a900c01007387 */ /* 0x0041e80000100a00 */
[----:B0-----:R-:W2:Y:S04]  /*f8b0*/  LDL.LU R12, [R1+0x290] ;  /* 0x00029000010c7983 */ /* 0x001ea80000300800 */
[----:B------:R-:W2:Y:S04]  /*f8c0*/  LDL.LU R13, [R1+0x294] ;  /* 0x00029400010d7983 */ /* 0x000ea80000300800 */
[----:B------:R-:W3:Y:S04]  /*f8d0*/  LDL.LU R14, [R1+0x298] ;  /* 0x00029800010e7983 */ /* 0x000ee80000300800 */
[----:B------:R-:W3:Y:S01]  /*f8e0*/  LDL.LU R15, [R1+0x29c] ;  /* 0x00029c00010f7983 */ /* 0x000ee20000300800 */
[----:B------:R-:W-:-:S03]  /*f8f0*/  IMAD.MOV.U32 R28, RZ, RZ, R20 ;  /* 0x000000ffff1c7224 */ /* 0x000fc600078e0014 */
[----:B------:R-:W4:Y:S01]  /*f900*/  LDL.LU R4, [R1+0xd0] ;  /* 0x0000d00001047983 */ /* 0x000f220000300800 */
[----:B------:R-:W-:-:S03]  /*f910*/  IMAD.MOV.U32 R3, RZ, RZ, R21 ;  /* 0x000000ffff037224 */ /* 0x000fc600078e0015 */
[----:B------:R-:W4:Y:S01]  /*f920*/  LDL.LU R5, [R1+0xd4] ;  /* 0x0000d40001057983 */ /* 0x000f220000300800 */
[----:B------:R-:W-:-:S03]  /*f930*/  IMAD.MOV.U32 R2, RZ, RZ, R22 ;  /* 0x000000ffff027224 */ /* 0x000fc600078e0016 */
[----:B------:R-:W4:Y:S01]  /*f940*/  LDL.LU R6, [R1+0xd8] ;  /* 0x0000d80001067983 */ /* 0x000f220000300800 */
[----:B------:R-:W-:-:S03]  /*f950*/  IMAD.MOV.U32 R0, RZ, RZ, R23 ;  /* 0x000000ffff007224 */ /* 0x000fc600078e0017 */
        /* <DEDUP_REMOVED lines=9> */
[----:B---3--:R-:W-:Y:S04]  /*f9f0*/  STL.64 [R1+0xab0], R14 ;  /* 0x000ab00e01007387 */ /* 0x008fe80000100a00 */
[----:B--2---:R0:W-:Y:S02]  /*fa00*/  STL.64 [R1+0xaa8], R12 ;  /* 0x000aa80c01007387 */ /* 0x0041e40000100a00 */
[----:B0-----:R-:W-:-:S02]  /*fa10*/  IMAD.MOV.U32 R12, RZ, RZ, R29 ;  /* 0x000000ffff0c7224 */ /* 0x001fc400078e001d */
[----:B------:R-:W2:Y:S04]  /*fa20*/  LDL.LU R29, [R1+0xb28] ;  /* 0x000b2800011d7983 */ /* 0x000ea80000300800 */
[----:B------:R-:W3:Y:S04]  /*fa30*/  LDL.LU R13, [R1+0x84] ;  /* 0x00008400010d7983 */ /* 0x000ee80000300800 */
[----:B------:R-:W2:Y:S04]  /*fa40*/  LDL.LU R14, [R1+0x88] ;  /* 0x00008800010e7983 */ /* 0x000ea80000300800 */
[----:B------:R-:W2:Y:S04]  /*fa50*/  LDL.LU R15, [R1+0x8c] ;  /* 0x00008c00010f7983 */ /* 0x000ea80000300800 */
[----:B--2---:R-:W-:Y:S04]  /*fa60*/  STL.64 [R1+0xac0], R14 ;  /* 0x000ac00e01007387 */ /* 0x004fe80000100a00 */
[----:B---3--:R0:W-:Y:S04]  /*fa70*/  STL.64 [R1+0xab8], R12 ;  /* 0x000ab80c01007387 */ /* 0x0081e80000100a00 */
[----:B0-----:R-:W2:Y:S01]  /*fa80*/  LDL.LU R12, [R1+0xc0] ;  /* 0x0000c000010c7983 */ /* 0x001ea20000300800 */
[----:B------:R-:W-:-:S03]  /*fa90*/  IMAD.MOV.U32 R13, RZ, RZ, R29 ;  /* 0x000000ffff0d7224 */ /* 0x000fc600078e001d */
[----:B------:R-:W3:Y:S04]  /*faa0*/  LDL.LU R29, [R1+0xb24] ;  /* 0x000b2400011d7983 */ /* 0x000ee80000300800 */
[----:B------:R-:W2:Y:S04]  /*fab0*/  LDL.LU R14, [R1+0xc8] ;  /* 0x0000c800010e7983 */ /* 0x000ea80000300800 */
[----:B------:R-:W2:Y:S01]  /*fac0*/  LDL.LU R15, [R1+0xcc] ;  /* 0x0000cc00010f7983 */ /* 0x000ea20000300800 */
[----:B----4-:R-:W-:Y:S03]  /*fad0*/  HMMA.16816.F32 R20, R16, R24, R20 ;  /* 0x000000181014723c */ /* 0x010fe60000001814 */
[----:B--2---:R3:W-:Y:S04]  /*fae0*/  STL.64 [R1+0xad0], R14 ;  /* 0x000ad00e01007387 */ /* 0x0047e80000100a00 */
[----:B------:R0:W-:Y:S01]  /*faf0*/  STL.64 [R1+0xac8], R12 ;  /* 0x000ac80c01007387 */ /* 0x0001e20000100a00 */
[----:B---3--:R-:W-:-:S03]  /*fb00*/  IMAD.MOV.U32 R14, RZ, RZ, R29 ;  /* 0x000000ffff0e7224 */ /* 0x008fc600078e001d */
[----:B0-----:R-:W2:Y:S04]  /*fb10*/  LDL.LU R12, [R1+0x140] ;  /* 0x00014000010c7983 */ /* 0x001ea80000300800 */
[----:B------:R-:W2:Y:S04]  /*fb20*/  LDL.LU R13, [R1+0x144] ;  /* 0x00014400010d7983 */ /* 0x000ea80000300800 */
[----:B------:R-:W3:Y:S04]  /*fb30*/  LDL.LU R29, [R1+0xb20] ;  /* 0x000b2000011d7983 */ /* 0x000ee80000300800 */
[----:B------:R-:W4:Y:S04]  /*fb40*/  LDL.LU R15, [R1+0x14c] ;  /* 0x00014c00010f7983 */ /* 0x000f280000300800 */
[----:B----4-:R-:W-:Y:S04]  /*fb50*/  STL.64 [R1+0xae0], R14 ;  /* 0x000ae00e01007387 */ /* 0x010fe80000100a00 */
[----:B--2---:R0:W-:Y:S04]  /*fb60*/  STL.64 [R1+0xad8], R12 ;  /* 0x000ad80c01007387 */ /* 0x0041e80000100a00 */
[----:B0-----:R-:W2:Y:S04]  /*fb70*/  LDL.LU R12, [R1+0x280] ;  /* 0x00028000010c7983 */ /* 0x001ea80000300800 */
[----:B------:R-:W2:Y:S04]  /*fb80*/  LDL.LU R13, [R1+0x284] ;  /* 0x00028400010d7983 */ /* 0x000ea80000300800 */
[----:B------:R-:W2:Y:S04]  /*fb90*/  LDL.LU R14, [R1+0x288] ;  /* 0x00028800010e7983 */ /* 0x000ea80000300800 */
[----:B------:R-:W-:Y:S04]  /*fba0*/  STL [R1+0x954], R2 ;  /* 0x0009540201007387 */ /* 0x000fe80000100800 */
[----:B------:R-:W-:Y:S04]  /*fbb0*/  STL [R1+0x950], R3 ;  /* 0x0009500301007387 */ /* 0x000fe80000100800 */
[----:B------:R-:W-:Y:S04]  /*fbc0*/  STL [R1+0x94c], R28 ;  /* 0x00094c1c01007387 */ /* 0x000fe80000100800 */
[----:B------:R-:W-:Y:S04]  /*fbd0*/  STL [R1+0x948], R0 ;  /* 0x0009480001007387 */ /* 0x000fe80000100800 */
[----:B------:R-:W-:Y:S04]  /*fbe0*/  STL.64 [R1+0x200], R20 ;  /* 0x0002001401007387 */ /* 0x000fe80000100a00 */
[----:B------:R0:W-:Y:S04]  /*fbf0*/  STL.64 [R1+0x208], R22 ;  /* 0x0002081601007387 */ /* 0x0001e80000100a00 */
[----:B0-----:R-:W4:Y:S04]  /*fc00*/  LDL.LU.64 R22, [R1+0xb18] ;  /* 0x000b180001167983 */ /* 0x001f280000300a00 */
[----:B------:R-:W4:Y:S02]  /*fc10*/  LDL.LU.64 R20, [R1+0xb10] ;  /* 0x000b100001147983 */ /* 0x000f240000300a00 */
[-C--:B----4-:R-:W-:Y:S11]  /*fc20*/  HMMA.16816.F32 R4, R20, R24.reuse, R4 ;  /* 0x000000181404723c */ /* 0x090ff60000001804 */
[----:B------:R-:W-:Y:S11]  /*fc30*/  @!UPT UIADD3 URZ, URZ, URZ, URZ ;  /* 0x0000003f3f3ff290 */ /* 0x000ff6000fffe03f */
[----:B------:R-:W-:Y:S01]  /*fc40*/  @!UPT UIADD3 URZ, URZ, URZ, URZ ;  /* 0x0000003f3f3ff290 */ /* 0x000fe2000fffe03f */
[----:B------:R-:W-:Y:S04]  /*fc50*/  STL.64 [R1+0x1f0], R4 ;  /* 0x0001f00401007387 */ /* 0x000fe80000100a00 */
[----:B------:R0:W-:Y:S04]  /*fc60*/  STL.64 [R1+0x1f8], R6 ;  /* 0x0001f80601007387 */ /* 0x0001e80000100a00 */
[----:B0-----:R-:W4:Y:S04]  /*fc70*/  LDL.LU.64 R6, [R1+0xb08] ;  /* 0x000b080001067983 */ /* 0x001f280000300a00 */
[----:B------:R-:W4:Y:S02]  /*fc80*/  LDL.LU.64 R4, [R1+0xb00] ;  /* 0x000b000001047983 */ /* 0x000f240000300a00 */
[----:B----4-:R-:W-:Y:S02]  /*fc90*/  HMMA.16816.F32 R24, R4, R24, R8 ;  /* 0x000000180418723c */ /* 0x010fe40000001808 */
[----:B------:R-:W2:Y:S11]  /*fca0*/  LDL.LU.64 R8, [R1+0xaf8] ;  /* 0x000af80001087983 */ /* 0x000eb60000300a00 */
[----:B------:R-:W-:Y:S10]  /*fcb0*/  @!UPT UIADD3 URZ, URZ, URZ, URZ ;  /* 0x0000003f3f3ff290 */ /* 0x000ff4000fffe03f */
[----:B------:R-:W-:Y:S04]  /*fcc0*/  STL.64 [R1+0x1b0], R24 ;  /* 0x0001b01801007387 */ /* 0x000fe80000100a00 */
[----:B------:R0:W-:Y:S04]  /*fcd0*/  STL.64 [R1+0x1b8], R26 ;  /* 0x0001b81a01007387 */ /* 0x0001e80000100a00 */
[----:B0-----:R-:W2:Y:S04]  /*fce0*/  LDL.LU.64 R26, [R1+0xaf0] ;  /* 0x000af000011a7983 */ /* 0x001ea80000300a00 */
[----:B------:R-:W2:Y:S01]  /*fcf0*/  LDL.LU.64 R24, [R1+0xae8] ;  /* 0x000ae80001187983 */ /* 0x000ea20000300a00 */
[----:B---3--:R-:W-:-:S07]  /*fd00*/  IMAD.MOV.U32 R15, RZ, RZ, R29 ;  /* 0x000000ffff0f7224 */ /* 0x008fce00078e001d */
[-C--:B--2---:R-:W-:Y:S11]  /*fd10*/  HMMA.16816.F32 R12, R24, R8.reuse, R12 ;  /* 0x00000008180c723c */ /* 0x084ff6000000180c */
[----:B------:R-:W-:Y:S11]  /*fd20*/  @!UPT UIADD3 URZ, URZ, URZ, URZ ;  /* 0x0000003f3f3ff290 */ /* 0x000ff6000fffe03f */
[----:B------:R-:W-:Y:S01]  /*fd30*/  @!UPT UIADD3 URZ, URZ, URZ, URZ ;  /* 0x0000003f3f3ff290 */ /* 0x000fe2000fffe03f */
[----:B------:R-:W-:Y:S01]  /*fd40*/  STL [R1+0x174], R13 ;  /* 0x0001740d01007387 */ /* 0x000fe20000100800 */
[----:B------:R-:W-:Y:S02]  /*fd50*/  IMAD.MOV.U32 R29, RZ, RZ, R15 ;  /* 0x000000ffff1d7224 */ /* 0x000fe400078e000f */
[----:B------:R-:W-:Y:S01]  /*fd60*/  IMAD.MOV.U32 R0, RZ, RZ, R12 ;  /* 0x000000ffff007224 */ /* 0x000fe200078e000c */
[----:B------:R0:W-:Y:S04]  /*fd70*/  STL [R1+0x178], R14 ;  /* 0x0001780e01007387 */ /* 0x0001e80000100800 */
[----:B0-----:R-:W2:Y:S04]  /*fd80*/  LDL.LU.64 R14, [R1+0xae0] ;  /* 0x000ae000010e7983 */ /* 0x001ea80000300a00 */
[----:B------:R-:W2:Y:S04]  /*fd90*/  LDL.LU.64 R12, [R1+0xad8] ;  /* 0x000ad800010c7983 */ /* 0x000ea80000300a00 */
[----:B------:R-:W-:Y:S04]  /*fda0*/  STL [R1+0x95c], R29 ;  /* 0x00095c1d01007387 */ /* 0x000fe80000100800 */
[----:B------:R-:W-:Y:S01]  /*fdb0*/  STL [R1+0x958], R0 ;  /* 0x0009580001007387 */ /* 0x000fe20000100800 */
[-C--:B--2---:R-:W-:Y:S11]  /*fdc0*/  HMMA.16816.F32 R12, R16, R8.reuse, R12 ;  /* 0x00000008100c723c */ /* 0x084ff6000000180c */
[----:B------:R-:W-:Y:S11]  /*fdd0*/  @!UPT UIADD3 URZ, URZ, URZ, URZ ;  /* 0x0000003f3f3ff290 */ /* 0x000ff6000fffe03f */
[----:B------:R-:W-:Y:S01]  /*fde0*/  @!UPT UIADD3 URZ, URZ, URZ, URZ ;  /* 0x0000003f3f3ff290 */ /* 0x000fe2000fffe03f */
[----:B------:R-:W-:Y:S04]  /*fdf0*/  STL.64 [R1+0x1c0], R12 ;  /* 0x0001c00c01007387 */ /* 0x000fe80000100a00 */
[----:B------:R0:W-:Y:S04]  /*fe00*/  STL.64 [R1+0x1c8], R14 ;  /* 0x0001c80e01007387 */ /* 0x0001e80000100a00 */
[----:B0-----:R-:W2:Y:S04]  /*fe10*/  LDL.LU.64 R14, [R1+0xad0] ;  /* 0x000ad000010e7983 */ /* 0x001ea80000300a00 */
[----:B------:R-:W2:Y:S02]  /*fe20*/  LDL.LU.64 R12, [R1+0xac8] ;  /* 0x000ac800010c7983 */ /* 0x000ea40000300a00 */
[-C--:B--2---:R-:W-:Y:S11]  /*fe30*/  HMMA.16816.F32 R12, R20, R8.reuse, R12 ;  /* 0x00000008140c723c */ /* 0x084ff6000000180c */
[----:B------:R-:W-:Y:S11]  /*fe40*/  @!UPT UIADD3 URZ, URZ, URZ, URZ ;  /* 0x0000003f3f3ff290 */ /* 0x000ff6000fffe03f */
[----:B------:R-:W-:Y:S01]  /*fe50*/  @!UPT UIADD3 URZ, URZ, URZ, URZ ;  /* 0x0000003f3f3ff290 */ /* 0x000fe2000fffe03f */
[----:B------:R-:W-:Y:S04]  /*fe60*/  STL.64 [R1+0x1a0], R12 ;  /* 0x0001a00c01007387 */ /* 0x000fe80000100a00 */
[----:B------:R0:W-:Y:S04]  /*fe70*/  STL.64 [R1+0x1a8], R14 ;  /* 0x0001a80e01007387 */ /* 0x0001e80000100a00 */
[----:B0-----:R-:W2:Y:S04]  /*fe80*/  LDL.LU.64 R14, [R1+0xac0] ;  /* 0x000ac000010e7983 */ /* 0x001ea80000300a00 */
[----:B------:R-:W2:Y:S02]  /*fe90*/  LDL.LU.64 R12, [R1+0xab8] ;  /* 0x000ab800010c7983 */ /* 0x000ea40000300a00 */
[----:B--2---:R-:W-:Y:S02]  /*fea0*/  HMMA.16816.F32 R8, R4, R8, R12 ;  /* 0x000000080408723c */ /* 0x004fe4000000180c */
        /* <DEDUP_REMOVED lines=30> */
[----:B------:R-:W2:Y:S11]  /*10090*/  LDL.LU.64 R12, [R1+0xa68] ;  /* 0x000a6800010c7983 */ /* 0x000eb60000300a00 */
[----:B------:R-:W-:Y:S10]  /*100a0*/  @!UPT UIADD3 URZ, URZ, URZ, URZ ;  /* 0x0000003f3f3ff290 */ /* 0x000ff4000fffe03f */
        /* <DEDUP_REMOVED lines=14> */
[----:B------:R0:W-:Y:S04]  /*10190*/  STL.64 [R1+0x150], R8 ;  /* 0x0001500801007387 */ /* 0x0001e80000100a00 */
[----:B------:R-:W-:Y:S04]  /*101a0*/  STL.64 [R1+0x158], R10 ;  /* 0x0001580a01007387 */ /* 0x000fe80000100a00 */
[----:B0-----:R-:W2:Y:S04]  /*101b0*/  LDL.LU.64 R8, [R1+0xa40] ;  /* 0x000a400001087983 */ /* 0x001ea80000300a00 */
[----:B------:R-:W-:Y:S04]  /*101c0*/  STL.64 [R1+0x9c0], R18 ;  /* 0x0009c01201007387 */ /* 0x000fe80000100a00 */
[----:B------:R0:W-:Y:S04]  /*101d0*/  STL.64 [R1+0x9b8], R16 ;  /* 0x0009b81001007387 */ /* 0x0001e80000100a00 */
[----:B0-----:R-:W3:Y:S04]  /*101e0*/  LDL.LU R16, [R1+0xa0] ;  /* 0x0000a00001107983 */ /* 0x001ee80000300800 */
[----:B------:R-:W3:Y:S04]  /*101f0*/  LDL.LU R17, [R1+0xa4] ;  /* 0x0000a40001117983 */ /* 0x000ee80000300800 */
[----:B------:R-:W3:Y:S04]  /*10200*/  LDL.LU R18, [R1+0xa8] ;  /* 0x0000a80001127983 */ /* 0x000ee80000300800 */
[----:B------:R-:W3:Y:S02]  /*10210*/  LDL.LU R19, [R1+0xac] ;  /* 0x0000ac0001137983 */ /* 0x000ee40000300800 */
[----:B---3--:R-:W-:Y:S11]  /*10220*/  HMMA.16816.F32 R16, R20, R12, R16 ;  /* 0x0000000c1410723c */ /* 0x008ff60000001810 */
[----:B------:R-:W-:Y:S11]  /*10230*/  @!UPT UIADD3 URZ, URZ, URZ, URZ ;  /* 0x0000003f3f3ff290 */ /* 0x000ff6000fffe03f */
[----:B------:R-:W-:Y:S01]  /*10240*/  @!UPT UIADD3 URZ, URZ, URZ, URZ ;  /* 0x0000003f3f3ff290 */ /* 0x000fe2000fffe03f */
[----:B------:R0:W-:Y:S04]  /*10250*/  STL.64 [R1+0x130], R16 ;  /* 0x0001301001007387 */ /* 0x0001e80000100a00 */
[----:B------:R1:W-:Y:S04]  /*10260*/  STL.64 [R1+0x138], R18 ;  /* 0x0001381201007387 */ /* 0x0003e80000100a00 */
[----:B0-----:R-:W3:Y:S04]  /*10270*/  LDL.LU R16, [R1+0x310] ;  /* 0x0003100001107983 */ /* 0x001ee80000300800 */
[----:B------:R-:W3:Y:S04]  /*10280*/  LDL.LU R17, [R1+0x314] ;  /* 0x0003140001117983 */ /* 0x000ee80000300800 */
[----:B-1----:R-:W4:Y:S04]  /*10290*/  LDL.LU R18, [R1+0x318] ;  /* 0x0003180001127983 */ /* 0x002f280000300800 */
[----:B------:R-:W4:Y:S04]  /*102a0*/  LDL.LU R19, [R1+0x31c] ;  /* 0x00031c0001137983 */ /* 0x000f280000300800 */
[----:B----4-:R2:W-:Y:S04]  /*102b0*/  STL.64 [R1+0xa30], R18 ;  /* 0x000a301201007387 */ /* 0x0105e80000100a00 */
[----:B---3--:R0:W-:Y:S01]  /*102c0*/  STL.64 [R1+0xa28], R16 ;  /* 0x000a281001007387 */ /* 0x0081e20000100a00 */
[----:B--2---:R-:W-:-:S03]  /*102d0*/  IMAD.MOV.U32 R18, RZ, RZ, R9 ;  /* 0x000000ffff127224 */ /* 0x004fc600078e0009 */
[----:B0-----:R-:W2:Y:S04]  /*102e0*/  LDL.LU R16, [R1+0x60] ;  /* 0x0000600001107983 */ /* 0x001ea80000300800 */
[----:B------:R-:W2:Y:S04]  /*102f0*/  LDL.LU R17, [R1+0x64] ;  /* 0x0000640001117983 */ /* 0x000ea80000300800 */
[----:B------:R-:W3:Y:S04]  /*10300*/  LDL.LU R9, [R1+0xa38] ;  /* 0x000a380001097983 */ /* 0x000ee80000300800 */
[----:B------:R-:W2:Y:S04]  /*10310*/  LDL.LU R19, [R1+0x6c] ;  /* 0x00006c0001137983 */ /* 0x000ea80000300800 */
[----:B------:R-:W-:Y:S04]  /*10320*/  STL.64 [R1+0xa18], R22 ;  /* 0x000a181601007387 */ /* 0x000fe80000100a00 */
[----:B------:R0:W-:Y:S04]  /*10330*/  STL.64 [R1+0xa10], R20 ;  /* 0x000a101401007387 */ /* 0x0001e80000100a00 */
[----:B0-----:R-:W4:Y:S04]  /*10340*/  LDL.LU R20, [R1+0x320] ;  /* 0x0003200001147983 */ /* 0x001f280000300800 */
[----:B------:R-:W4:Y:S04]  /*10350*/  LDL.LU R21, [R1+0x324] ;  /* 0x0003240001157983 */ /* 0x000f280000300800 */
[----:B------:R-:W4:Y:S04]  /*10360*/  LDL.LU R22, [R1+0x328] ;  /* 0x0003280001167983 */ /* 0x000f280000300800 */
[----:B------:R-:W-:Y:S04]  /*10370*/  STL.64 [R1+0x990], R6 ;  /* 0x0009900601007387 */ /* 0x000fe80000100a00 */
[----:B------:R-:W-:Y:S01]  /*10380*/  STL.64 [R1+0x988], R4 ;  /* 0x0009880401007387 */ /* 0x000fe20000100a00 */
[----:B--2---:R-:W-:Y:S03]  /*10390*/  HMMA.16816.F32 R12, R4, R12, R16 ;  /* 0x0000000c040c723c */ /* 0x004fe60000001810 */
[----:B------:R-:W-:Y:S04]  /*103a0*/  LDSM.16.M88.4 R4, [R8+0x5000] ;  /* 0x005000000804783b */ /* 0x000fe80000000200 */
[----:B------:R-:W-:Y:S01]  /*103b0*/  LDSM.16.M88.4 R16, [R8+0x4000] ;  /* 0x004000000810783b */ /* 0x000fe20000000200 */
[----:B---3--:R-:W-:Y:S11]  /*103c0*/  IMAD.MOV.U32 R23, RZ, RZ, R9 ;  /* 0x000000ffff177224 */ /* 0x008ff600078e0009 */
[----:B------:R-:W-:Y:S04]  /*103d0*/  @!UPT UIADD3 URZ, URZ, URZ, URZ ;  /* 0x0000003f3f3ff290 */ /* 0x000fe8000fffe03f */
[----:B------:R-:W-:Y:S04]  /*103e0*/  STL.64 [R1+0x250], R12 ;  /* 0x0002500c01007387 */ /* 0x000fe80000100a00 */
[----:B------:R-:W-:Y:S04]  /*103f0*/  STL.64 [R1+0x258], R14 ;  /* 0x0002580e01007387 */ /* 0x000fe80000100a00 */
[----:B------:R-:W0:Y:S04]  /*10400*/  LDSM.16.M88.4 R12, [R8+0x6000] ;  /* 0x00600000080c783b */ /* 0x000e280000000200 */
[----:B------:R-:W1:Y:S04]  /*10410*/  LDSM.16.M88.4 R8, [R8+0x7000] ;  /* 0x007000000808783b */ /* 0x000e680000000200 */
[----:B0-----:R-:W-:Y:S04]  /*10420*/  STL [R1+0x964], R14 ;  /* 0x0009640e01007387 */ /* 0x001fe80000100800 */
[----:B------:R-:W-:Y:S04]  /*10430*/  STL.64 [R1], R4 ;  /* 0x0000000401007387 */ /* 0x000fe80000100a00 */
[----:B------:R4:W-:Y:S04]  /*10440*/  STL.64 [R1+0x8], R6 ;  /* 0x0000080601007387 */ /* 0x0009e80000100a00 */
[----:B------:R-:W-:Y:S04]  /*10450*/  STL.64 [R1+0x10], R16 ;  /* 0x0000101001007387 */ /* 0x000fe80000100a00 */
[----:B------:R-:W-:Y:S04]  /*10460*/  STL.64 [R1+0x18], R18 ;  /* 0x0000181201007387 */ /* 0x000fe80000100a00 */
[----:B------:R-:W-:Y:S01]  /*10470*/  STL [R1+0x960], R15 ;  /* 0x0009600f01007387 */ /* 0x000fe20000100800 */
[----:B----4-:R-:W-:Y:S03]  /*10480*/  HMMA.16816.F32 R4, R24, R16, R20 ;  /* 0x000000101804723c */ /* 0x010fe60000001814 */
[----:B------:R0:W-:Y:S04]  /*10490*/  STL.64 [R1+0xa20], R12 ;  /* 0x000a200c01007387 */ /* 0x0001e80000100a00 */
[----:B------:R-:W-:-:S02]  /*104a0*/  IMAD.MOV.U32 R21, RZ, RZ, R16 ;  /* 0x000000ffff157224 */ /* 0x000fc400078e0010 */
[----:B------:R-:W-:Y:S01]  /*104b0*/  IMAD.MOV.U32 R20, RZ, RZ, R17 ;  /* 0x000000ffff147224 */ /* 0x000fe200078e0011 */
[----:B0-----:R-:W2:Y:S04]  /*104c0*/  LDL.LU.64 R12, [R1] ;  /* 0x00000000010c7983 */ /* 0x001ea80000300a00 */
[----:B-1----:R0:W-:Y:S04]  /*104d0*/  STL [R1+0xa0c], R10 ;  /* 0x000a0c0a01007387 */ /* 0x0021e80000100800 */
[----:B------:R1:W-:Y:S04]  /*104e0*/  STL [R1+0xa08], R11 ;  /* 0x000a080b01007387 */ /* 0x0003e80000100800 */
[----:B------:R-:W2:Y:S04]  /*104f0*/  LDL.LU.64 R18, [R1+0xa30] ;  /* 0x000a300001127983 */ /* 0x000ea80000300a00 */
[----:B------:R-:W2:Y:S01]  /*10500*/  LDL.LU.64 R16, [R1+0xa28] ;  /* 0x000a280001107983 */ /* 0x000ea20000300a00 */
[----:B------:R-:W-:-:S02]  /*10510*/  IMAD.MOV.U32 R0, RZ, RZ, R4 ;  /* 0x000000ffff007224 */ /* 0x000fc400078e0004 */
[----:B------:R-:W-:Y:S01]  /*10520*/  IMAD.MOV.U32 R28, RZ, RZ, R7 ;  /* 0x000000ffff1c7224 */ /* 0x000fe200078e0007 */
[----:B------:R-:W3:Y:S01]  /*10530*/  LDL.LU R4, [R1+0x300] ;  /* 0x0003000001047983 */ /* 0x000ee20000300800 */
[----:B------:R-:W-:Y:S02]  /*10540*/  IMAD.MOV.U32 R2, RZ, RZ, R5 ;  /* 0x000000ffff027224 */ /* 0x000fe400078e0005 */
[----:B------:R-:W-:Y:S01]  /*10550*/  IMAD.MOV.U32 R3, RZ, RZ, R6 ;  /* 0x000000ffff037224 */ /* 0x000fe200078e0006 */
[----:B------:R-:W3:Y:S04]  /*10560*/  LDL.LU R5, [R1+0x304] ;  /* 0x0003040001057983 */ /* 0x000ee80000300800 */
[----:B------:R-:W3:Y:S04]  /*10570*/  LDL.LU R6, [R1+0x308] ;  /* 0x0003080001067983 */ /* 0x000ee80000300800 */
[----:B------:R-:W3:Y:S04]  /*10580*/  LDL.LU R7, [R1+0x30c] ;  /* 0x00030c0001077983 */ /* 0x000ee80000300800 */
[----:B------:R-:W-:Y:S04]  /*10590*/  STL [R1+0x978], R28 ;  /* 0x0009781c01007387 */ /* 0x000fe80000100800 */
[----:B------:R-:W-:Y:S04]  /*105a0*/  STL [R1+0x974], R3 ;  /* 0x0009740301007387 */ /* 0x000fe80000100800 */
[----:B------:R-:W-:Y:S04]  /*105b0*/  STL [R1+0x970], R2 ;  /* 0x0009700201007387 */ /* 0x000fe80000100800 */
[----:B------:R-:W-:Y:S01]  /*105c0*/  STL [R1+0x96c], R0 ;  /* 0x00096c0001007387 */ /* 0x000fe20000100800 */
[----:B--2---:R-:W-:Y:S01]  /*105d0*/  HMMA.16816.F32 R16, R24, R12, R16 ;  /* 0x0000000c1810723c */ /* 0x004fe20000001810 */
[----:B0-----:R-:W-:-:S02]  /*105e0*/  IMAD.MOV.U32 R10, RZ, RZ, R12 ;  /* 0x000000ffff0a7224 */ /* 0x001fc400078e000c */
[----:B-1----:R-:W-:Y:S02]  /*105f0*/  IMAD.MOV.U32 R11, RZ, RZ, R13 ;  /* 0x000000ffff0b7224 */ /* 0x002fe400078e000d */
[----:B------:R-:W3:Y:S11]  /*10600*/  LDL.LU.64 R12, [R1+0xa20] ;  /* 0x000a2000010c7983 */ /* 0x000ef60000300a00 */
[----:B------:R-:W-:Y:S07]  /*10610*/  @!UPT UIADD3 URZ, URZ, URZ, URZ ;  /* 0x0000003f3f3ff290 */ /* 0x000fee000fffe03f */
[----:B------:R0:W-:Y:S01]  /*10620*/  STL [R1+0x90], R16 ;  /* 0x0000901001007387 */ /* 0x0001e20000100800 */
[----:B------:R-:W-:Y:S02]  /*10630*/  IMAD.MOV.U32 R29, RZ, RZ, R17 ;  /* 0x000000ffff1d7224 */ /* 0x000fe400078e0011 */
[----:B------:R-:W-:Y:S02]  /*10640*/  IMAD.MOV.U32 R14, RZ, RZ, R18 ;  /* 0x000000ffff0e7224 */ /* 0x000fe400078e0012 */
[----:B------:R-:W-:Y:S01]  /*10650*/  IMAD.MOV.U32 R15, RZ, RZ, R19 ;  /* 0x000000ffff0f7224 */ /* 0x000fe200078e0013 */
[----:B0-----:R-:W2:Y:S04]  /*10660*/  LDL.LU R16, [R1+0x260] ;  /* 0x0002600001107983 */ /* 0x001ea80000300800 */
[----:B------:R-:W2:Y:S04]  /*10670*/  LDL.LU R17, [R1+0x264] ;  /* 0x0002640001117983 */ /* 0x000ea80000300800 */
[----:B------:R-:W4:Y:S04]  /*10680*/  LDL.LU R18, [R1+0x268] ;  /* 0x0002680001127983 */ /* 0x000f280000300800 */
[----:B------:R-:W4:Y:S04]  /*10690*/  LDL.LU R19, [R1+0x26c] ;  /* 0x00026c0001137983 */ /* 0x000f280000300800 */
[----:B----4-:R-:W-:Y:S04]  /*106a0*/  STL.64 [R1+0x9d0], R18 ;  /* 0x0009d01201007387 */ /* 0x010fe80000100a00 */
[----:B--2---:R0:W-:Y:S04]  /*106b0*/  STL.64 [R1+0x9c8], R16 ;  /* 0x0009c81001007387 */ /* 0x0041e80000100a00 */
[----:B0-----:R-:W2:Y:S04]  /*106c0*/  LDL.LU R16, [R1+0xf0] ;  /* 0x0000f00001107983 */ /* 0x001ea80000300800 */
[----:B------:R-:W2:Y:S04]  /*106d0*/  LDL.LU R17, [R1+0xf4] ;  /* 0x0000f40001117983 */ /* 0x000ea80000300800 */
[----:B------:R-:W4:Y:S04]  /*106e0*/  LDL.LU R18, [R1+0xf8] ;  /* 0x0000f80001127983 */ /* 0x000f280000300800 */
[----:B------:R-:W4:Y:S01]  /*106f0*/  LDL.LU R19, [R1+0xfc] ;  /* 0x0000fc0001137983 */ /* 0x000f220000300800 */
[----:B---3--:R-:W-:Y:S03]  /*10700*/  HMMA.16816.F32 R4, R24, R12, R4 ;  /* 0x0000000c1804723c */ /* 0x008fe60000001804 */
[----:B----4-:R-:W-:Y:S04]  /*10710*/  STL.64 [R1+0x9e0], R18 ;  /* 0x0009e01201007387 */ /* 0x010fe80000100a00 */
[----:B--2---:R0:W-:Y:S04]  /*10720*/  STL.64 [R1+0x9d8], R16 ;  /* 0x0009d81001007387 */ /* 0x0041e80000100a00 */
[----:B0-----:R-:W2:Y:S04]  /*10730*/  LDL.LU R16, [R1+0x100] ;  /* 0x0001000001107983 */ /* 0x001ea80000300800 */
[----:B------:R-:W2:Y:S04]  /*10740*/  LDL.LU R17, [R1+0x104] ;  /* 0x0001040001117983 */ /* 0x000ea80000300800 */
[----:B------:R-:W3:Y:S04]  /*10750*/  LDL.LU R18, [R1+0x108] ;  /* 0x0001080001127983 */ /* 0x000ee80000300800 */
[----:B------:R-:W3:Y:S01]  /*10760*/  LDL.LU R19, [R1+0x10c] ;  /* 0x00010c0001137983 */ /* 0x000ee20000300800 */
[----:B------:R-:W-:-:S02]  /*10770*/  IMAD.MOV.U32 R28, RZ, RZ, R4 ;  /* 0x000000ffff1c7224 */ /* 0x000fc400078e0004 */
[----:B------:R-:W-:Y:S02]  /*10780*/  IMAD.MOV.U32 R3, RZ, RZ, R5 ;  /* 0x000000ffff037224 */ /* 0x000fe400078e0005 */
[----:B------:R-:W-:Y:S02]  /*10790*/  IMAD.MOV.U32 R2, RZ, RZ, R6 ;  /* 0x000000ffff027224 */ /* 0x000fe400078e0006 */
[----:B------:R-:W-:Y:S01]  /*107a0*/  IMAD.MOV.U32 R0, RZ, RZ, R7 ;  /* 0x000000ffff007224 */ /* 0x000fe200078e0007 */
[----:B---3--:R-:W-:Y:S04]  /*107b0*/  STL.64 [R1+0x9f0], R18 ;  /* 0x0009f01201007387 */ /* 0x008fe80000100a00 */
[----:B--2---:R0:W-:Y:S02]  /*107c0*/  STL.64 [R1+0x9e8], R16 ;  /* 0x0009e81001007387 */ /* 0x0041e40000100a00 */
[----:B0-----:R-:W-:-:S02]  /*107d0*/  IMAD.MOV.U32 R17, RZ, RZ, R20 ;  /* 0x000000ffff117224 */ /* 0x001fc400078e0014 */
[----:B------:R-:W-:Y:S01]  /*107e0*/  IMAD.MOV.U32 R16, RZ, RZ, R21 ;  /* 0x000000ffff107224 */ /* 0x000fe200078e0015 */
[----:B------:R-:W2:Y:S04]  /*107f0*/  LDL.LU R20, [R1+0x2c0] ;  /* 0x0002c00001147983 */ /* 0x000ea80000300800 */
[----:B------:R-:W2:Y:S04]  /*10800*/  LDL.LU R21, [R1+0x2c4] ;  /* 0x0002c40001157983 */ /* 0x000ea80000300800 */
[----:B------:R-:W2:Y:S04]  /*10810*/  LDL.LU R22, [R1+0x2c8] ;  /* 0x0002c80001167983 */ /* 0x000ea80000300800 */
[----:B------:R-:W2:Y:S04]  /*10820*/  LDL.LU R23, [R1+0x2cc] ;  /* 0x0002cc0001177983 */ /* 0x000ea80000300800 */
[----:B------:R-:W3:Y:S04]  /*10830*/  LDL R19, [R1+0x338] ;  /* 0x0003380001137983 */ /* 0x000ee80000100800 */
[----:B------:R-:W-:Y:S04]  /*10840*/  STL [R1+0x984], R15 ;  /* 0x0009840f01007387 */ /* 0x000fe80000100800 */
[----:B------:R-:W-:Y:S04]  /*10850*/  STL [R1+0x980], R14 ;  /* 0x0009800e01007387 */ /* 0x000fe80000100800 */
[----:B------:R-:W-:Y:S04]  /*10860*/  STL [R1+0x97c], R29 ;  /* 0x00097c1d01007387 */ /* 0x000fe80000100800 */
[----:B------:R-:W4:Y:S04]  /*10870*/  LDL.LU R4, [R1+0x2b0] ;  /* 0x0002b00001047983 */ /* 0x000f280000300800 */
[----:B------:R-:W4:Y:S04]  /*10880*/  LDL.LU R5, [R1+0x2b4] ;  /* 0x0002b40001057983 */ /* 0x000f280000300800 */
[----:B------:R-:W2:Y:S04]  /*10890*/  LDL.LU R6, [R1+0x2b8] ;  /* 0x0002b80001067983 */ /* 0x000ea80000300800 */
[----:B------:R-:W2:Y:S04]  /*108a0*/  LDL.LU R7, [R1+0x2bc] ;  /* 0x0002bc0001077983 */ /* 0x000ea80000300800 */
[----:B--2---:R-:W-:Y:S04]  /*108b0*/  STL.64 [R1+0x9a0], R6 ;  /* 0x0009a00601007387 */ /* 0x004fe80000100a00 */
[----:B----4-:R0:W-:Y:S04]  /*108c0*/  STL.64 [R1+0x998], R4 ;  /* 0x0009980401007387 */ /* 0x0101e80000100a00 */
        /* <DEDUP_REMOVED lines=10> */
[----:B------:R-:W-:Y:S03]  /*10970*/  HMMA.16816.F32 R24, R24, R8, R20 ;  /* 0x000000081818723c */ /* 0x000fe60000001814 */
[----:B----4-:R-:W-:Y:S04]  /*10980*/  STL.64 [R1+0xa00], R6 ;  /* 0x000a000601007387 */ /* 0x010fe80000100a00 */
[----:B--2---:R0:W-:Y:S04]  /*10990*/  STL.64 [R1+0x9f8], R4 ;  /* 0x0009f80401007387 */ /* 0x0041e80000100a00 */
[----:B0-----:R-:W2:Y:S04]  /*109a0*/  LDL.LU R4, [R1+0x110] ;  /* 0x0001100001047983 */ /* 0x001ea80000300800 */
[----:B------:R-:W2:Y:S04]  /*109b0*/  LDL.LU R5, [R1+0x114] ;  /* 0x0001140001057983 */ /* 0x000ea80000300800 */
[----:B------:R-:W2:Y:S04]  /*109c0*/  LDL.LU R6, [R1+0x118] ;  /* 0x0001180001067983 */ /* 0x000ea80000300800 */
[----:B------:R-:W2:Y:S04]  /*109d0*/  LDL.LU R7, [R1+0x11c] ;  /* 0x00011c0001077983 */ /* 0x000ea80000300800 */
[----:B------:R-:W2:Y:S04]  /*109e0*/  LDL.LU.64 R22, [R1+0xa18] ;  /* 0x000a180001167983 */ /* 0x000ea80000300a00 */
[----:B------:R-:W2:Y:S01]  /*109f0*/  LDL.LU.64 R20, [R1+0xa10] ;  /* 0x000a100001147983 */ /* 0x000ea20000300a00 */
[----:B------:R-:W-:-:S02]  /*10a00*/  IMAD.MOV.U32 R15, RZ, RZ, R25 ;  /* 0x000000ffff0f7224 */ /* 0x000fc400078e0019 */
[----:B------:R-:W-:Y:S01]  /*10a10*/  IMAD.MOV.U32 R14, RZ, RZ, R26 ;  /* 0x000000ffff0e7224 */ /* 0x000fe200078e001a */
[----:B------:R-:W-:Y:S01]  /*10a20*/  STL [R1+0x60], R24 ;  /* 0x0000601801007387 */ /* 0x000fe20000100800 */
[----:B------:R-:W-:-:S03]  /*10a30*/  IMAD.MOV.U32 R29, RZ, RZ, R27 ;  /* 0x000000ffff1d7224 */ /* 0x000fc600078e001b */
[----:B---3--:R-:W0:Y:S04]  /*10a40*/  LDSM.16.MT88.4 R24, [R19+0xb000] ;  /* 0x00b000001318783b */ /* 0x008e280000004200 */
[----:B0-----:R-:W-:Y:S04]  /*10a50*/  STL.64 [R1+0x930], R26 ;  /* 0x0009301a01007387 */ /* 0x001fe80000100a00 */
[----:B------:R0:W-:Y:S02]  /*10a60*/  STL.64 [R1+0x928], R24 ;  /* 0x0009281801007387 */ /* 0x0001e40000100a00 */
[----:B0-----:R-:W-:-:S02]  /*10a70*/  IMAD.MOV.U32 R24, RZ, RZ, R10 ;  /* 0x000000ffff187224 */ /* 0x001fc400078e000a */
[----:B------:R-:W3:Y:S01]  /*10a80*/  LDL.LU R10, [R1+0xa0c] ;  /* 0x000a0c00010a7983 */ /* 0x000ee20000300800 */
[----:B------:R-:W-:-:S03]  /*10a90*/  IMAD.MOV.U32 R25, RZ, RZ, R11 ;  /* 0x000000ffff197224 */ /* 0x000fc600078e000b */
[----:B------:R-:W3:Y:S01]  /*10aa0*/  LDL.LU R11, [R1+0xa08] ;  /* 0x000a0800010b7983 */ /* 0x000ee20000300800 */
[C---:B--2---:R-:W-:Y:S03]  /*10ab0*/  HMMA.16816.F32 R16, R20.reuse, R16, R4 ;  /* 0x000000101410723c */ /* 0x044fe60000001804 */
[----:B------:R-:W2:Y:S04]  /*10ac0*/  LDL.LU.64 R6, [R1+0xa00] ;  /* 0x000a000001067983 */ /* 0x000ea80000300a00 */
[----:B------:R-:W2:Y:S11]  /*10ad0*/  LDL.LU.64 R4, [R1+0x9f8] ;  /* 0x0009f80001047983 */ /* 0x000eb60000300a00 */
[----:B------:R-:W-:Y:S05]  /*10ae0*/  @!UPT UIADD3 URZ, URZ, URZ, URZ ;  /* 0x0000003f3f3ff290 */ /* 0x000fea000fffe03f */
[----:B------:R-:W-:Y:S04]  /*10af0*/  STL.64 [R1+0x110], R16 ;  /* 0x0001101001007387 */ /* 0x000fe80000100a00 */
[----:B------:R0:W-:Y:S04]  /*10b00*/  STL.64 [R1+0x118], R18 ;  /* 0x0001181201007387 */ /* 0x0001e80000100a00 */
[----:B0-----:R-:W4:Y:S04]  /*10b10*/  LDL.LU.64 R18, [R1+0x9f0] ;  /* 0x0009f00001127983 */ /* 0x001f280000300a00 */
[----:B------:R-:W4:Y:S02]  /*10b20*/  LDL.LU.64 R16, [R1+0x9e8] ;  /* 0x0009e80001107983 */ /* 0x000f240000300a00 */
[C---:B----4-:R-:W-:Y:S11]  /*10b30*/  HMMA.16816.F32 R16, R20.reuse, R24, R16 ;  /* 0x000000181410723c */ /* 0x050ff60000001810 */
[----:B------:R-:W-:Y:S11]  /*10b40*/  @!UPT UIADD3 URZ, URZ, URZ, URZ ;  /* 0x0000003f3f3ff290 */ /* 0x000ff6000fffe03f */
[----:B------:R-:W-:Y:S01]  /*10b50*/  @!UPT UIADD3 URZ, URZ, URZ, URZ ;  /* 0x0000003f3f3ff290 */ /* 0x000fe2000fffe03f */
        /* <DEDUP_REMOVED lines=18> */
[----:B--2---:R-:W-:Y:S01]  /*10c80*/  HMMA.16816.F32 R4, R16, R20, R4 ;  /* 0x000000141004723c */ /* 0x004fe20000001804 */
[----:B------:R-:W-:-:S02]  /*10c90*/  IMAD.MOV.U32 R27, RZ, RZ, R20 ;  /* 0x000000ffff1b7224 */ /* 0x000fc400078e0014 */
[----:B------:R-:W-:Y:S11]  /*10ca0*/  IMAD.MOV.U32 R26, RZ, RZ, R21 ;  /* 0x000000ffff1a7224 */ /* 0x000ff600078e0015 */
[----:B------:R-:W-:Y:S10]  /*10cb0*/  @!UPT UIADD3 URZ, URZ, URZ, URZ ;  /* 0x0000003f3f3ff290 */ /* 0x000ff4000fffe03f */
[----:B------:R-:W-:Y:S01]  /*10cc0*/  IMAD.MOV.U32 R20, RZ, RZ, R7 ;  /* 0x000000ffff147224 */ /* 0x000fe200078e0007 */
[----:B------:R0:W-:Y:S01]  /*10cd0*/  STL.64 [R1+0xd0], R4 ;  /* 0x0000d00401007387 */ /* 0x0001e20000100a00 */
[----:B------:R-:W-:-:S03]  /*10ce0*/  IMAD.MOV.U32 R21, RZ, RZ, R6 ;  /* 0x000000ffff157224 */ /* 0x000fc600078e0006 */
[----:B------:R-:W2:Y:S04]  /*10cf0*/  LDL.LU.64 R6, [R1+0x9b0] ;  /* 0x0009b00001067983 */ /* 0x000ea80000300a00 */
[----:B0-----:R-:W2:Y:S04]  /*10d00*/  LDL.LU.64 R4, [R1+0x9a8] ;  /* 0x0009a80001047983 */ /* 0x001ea80000300a00 */
[----:B------:R0:W-:Y:S04]  /*10d10*/  STL [R1+0x88c], R20 ;  /* 0x00088c1401007387 */ /* 0x0001e80000100800 */
[----:B------:R1:W-:Y:S04]  /*10d20*/  STL [R1+0x888], R21 ;  /* 0x0008881501007387 */ /* 0x0003e80000100800 */
[----:B0-----:R-:W4:Y:S04]  /*10d30*/  LDL.LU R20, [R1+0x2e0] ;  /* 0x0002e00001147983 */ /* 0x001f280000300800 */
[----:B-1----:R-:W4:Y:S04]  /*10d40*/  LDL.LU R21, [R1+0x2e4] ;  /* 0x0002e40001157983 */ /* 0x002f280000300800 */
[----:B------:R-:W4:Y:S04]  /*10d50*/  LDL.LU R22, [R1+0x2e8] ;  /* 0x0002e80001167983 */ /* 0x000f280000300800 */
[----:B------:R-:W4:Y:S01]  /*10d60*/  LDL.LU R23, [R1+0x2ec] ;  /* 0x0002ec0001177983 */ /* 0x000f220000300800 */
[C---:B--2---:R-:W-:Y:S08]  /*10d70*/  HMMA.16816.F32 R4, R16.reuse, R12, R4 ;  /* 0x0000000c1004723c */ /* 0x044ff00000001804 */
[----:B----4-:R-:W-:Y:S11]  /*10d80*/  HMMA.16816.F32 R20, R16, R24, R20 ;  /* 0x000000181014723c */ /* 0x010ff60000001814 */
[----:B------:R-:W-:Y:S11]  /*10d90*/  @!UPT UIADD3 URZ, URZ, URZ, URZ ;  /* 0x0000003f3f3ff290 */ /* 0x000ff6000fffe03f */
[----:B------:R-:W-:Y:S01]  /*10da0*/  @!UPT UIADD3 URZ, URZ, URZ, URZ ;  /* 0x0000003f3f3ff290 */ /* 0x000fe2000fffe03f */
[----:B------:R0:W-:Y:S04]  /*10db0*/  STL.64 [R1+0xc0], R20 ;  /* 0x0000c01401007387 */ /* 0x0001e80000100a00 */
[----:B------:R1:W-:Y:S01]  /*10dc0*/  STL.64 [R1+0xc8], R22 ;  /* 0x0000c81601007387 */ /* 0x0003e20000100a00 */
[----:B0-----:R-:W-:Y:S02]  /*10dd0*/  IMAD.MOV.U32 R20, RZ, RZ, R4 ;  /* 0x000000ffff147224 */ /* 0x001fe400078e0004 */
[----:B------:R-:W-:Y:S02]  /*10de0*/  IMAD.MOV.U32 R21, RZ, RZ, R5 ;  /* 0x000000ffff157224 */ /* 0x000fe400078e0005 */
[----:B-1----:R-:W-:Y:S02]  /*10df0*/  IMAD.MOV.U32 R23, RZ, RZ, R6 ;  /* 0x000000ffff177224 */ /* 0x002fe400078e0006 */
[----:B------:R-:W-:-:S02]  /*10e00*/  IMAD.MOV.U32 R22, RZ, RZ, R7 ;  /* 0x000000ffff167224 */ /* 0x000fc400078e0007 */
[----:B------:R-:W2:Y:S04]  /*10e10*/  LDL.LU.64 R6, [R1+0x9a0] ;  /* 0x0009a00001067983 */ /* 0x000ea80000300a00 */
[----:B------:R-:W2:Y:S04]  /*10e20*/  LDL.LU.64 R4, [R1+0x998] ;  /* 0x0009980001047983 */ /* 0x000ea80000300a00 */
[----:B------:R-:W-:Y:S04]  /*10e30*/  STL.64 [R1+0x898], R22 ;  /* 0x0008981601007387 */ /* 0x000fe80000100a00 */
[----:B------:R0:W-:Y:S04]  /*10e40*/  STL.64 [R1+0x890], R20 ;  /* 0x0008901401007387 */ /* 0x0001e80000100a00 */
[----:B0-----:R-:W4:Y:S04]  /*10e50*/  LDL.LU R20, [R1+0x220] ;  /* 0x0002200001147983 */ /* 0x001f280000300800 */
[----:B------:R-:W4:Y:S04]  /*10e60*/  LDL.LU R21, [R1+0x224] ;  /* 0x0002240001157983 */ /* 0x000f280000300800 */
[----:B------:R-:W4:Y:S04]  /*10e70*/  LDL.LU R22, [R1+0x228] ;  /* 0x0002280001167983 */ /* 0x000f280000300800 */
[----:B------:R-:W4:Y:S01]  /*10e80*/  LDL.LU R23, [R1+0x22c] ;  /* 0x00022c0001177983 */ /* 0x000f220000300800 */
[----:B--2---:R-:W-:Y:S03]  /*10e90*/  HMMA.16816.F32 R16, R16, R8, R4 ;  /* 0x000000081010723c */ /* 0x004fe60000001804 */
[----:B------:R-:W2:Y:S04]  /*10ea0*/  LDL.LU.64 R6, [R1+0x990] ;  /* 0x0009900001067983 */ /* 0x000ea80000300a00 */
[----:B------:R-:W2:Y:S11]  /*10eb0*/  LDL.LU.64 R4, [R1+0x988] ;  /* 0x0009880001047983 */ /* 0x000eb60000300a00 */
[----:B------:R-:W-:Y:S05]  /*10ec0*/  @!UPT UIADD3 URZ, URZ, URZ, URZ ;  /* 0x0000003f3f3ff290 */ /* 0x000fea000fffe03f */
[----:B------:R-:W-:Y:S04]  /*10ed0*/  STL.64 [R1+0x70], R16 ;  /* 0x0000701001007387 */ /* 0x000fe80000100a00 */
[----:B------:R-:W-:Y:S04]  /*10ee0*/  STL.64 [R1+0x78], R18 ;  /* 0x0000781201007387 */ /* 0x000fe80000100a00 */
[----:B---3--:R-:W-:Y:S04]  /*10ef0*/  STL.64 [R1+0x940], R10 ;  /* 0x0009400a01007387 */ /* 0x008fe80000100a00 */
[----:B------:R0:W-:Y:S04]  /*10f00*/  STL.64 [R1+0x938], R8 ;  /* 0x0009380801007387 */ /* 0x0001e80000100a00 */
[----:B0-----:R-:W2:Y:S04]  /*10f10*/  LDL.LU R8, [R1+0x230] ;  /* 0x0002300001087983 */ /* 0x001ea80000300800 */
[----:B------:R-:W2:Y:S04]  /*10f20*/  LDL.LU R9, [R1+0x234] ;  /* 0x0002340001097983 */ /* 0x000ea80000300800 */
[----:B------:R-:W2:Y:S04]  /*10f30*/  LDL.LU R10, [R1+0x238] ;  /* 0x00023800010a7983 */ /* 0x000ea80000300800 */
[----:B------:R-:W2:Y:S01]  /*10f40*/  LDL.LU R11, [R1+0x23c] ;  /* 0x00023c00010b7983 */ /* 0x000ea20000300800 */
[----:B------:R-:W-:-:S02]  /*10f50*/  IMAD.MOV.U32 R16, RZ, RZ, R27 ;  /* 0x000000ffff107224 */ /* 0x000fc400078e001b */
[----:B------:R-:W-:-:S07]  /*10f60*/  IMAD.MOV.U32 R17, RZ, RZ, R26 ;  /* 0x000000ffff117224 */ /* 0x000fce00078e001a */
[C---:B--2---:R-:W-:Y:S11]  /*10f70*/  HMMA.16816.F32 R16, R4.reuse, R16, R8 ;  /* 0x000000100410723c */ /* 0x044ff60000001808 */
[----:B------:R-:W-:Y:S11]  /*10f80*/  @!UPT UIADD3 URZ, URZ, URZ, URZ ;  /* 0x0000003f3f3ff290 */ /* 0x000ff6000fffe03f */
[----:B------:R-:W-:Y:S01]  /*10f90*/  @!UPT UIADD3 URZ, URZ, URZ, URZ ;  /* 0x0000003f3f3ff290 */ /* 0x000fe2000fffe03f */
[----:B------:R0:W-:Y:S04]  /*10fa0*/  STL.64 [R1+0x230], R16 ;  /* 0x0002301001007387 */ /* 0x0001e80000100a00 */
[----:B------:R1:W-:Y:S04]  /*10fb0*/  STL.64 [R1+0x238], R18 ;  /* 0x0002381201007387 */ /* 0x0003e80000100a00 */
[----:B0-----:R-:W2:Y:S01]  /*10fc0*/  LDL.LU R16, [R1+0x60] ;  /* 0x0000600001107983 */ /* 0x001ea20000300800 */
[----:B----4-:R-:W-:Y:S01]  /*10fd0*/  HMMA.16816.F32 R8, R4, R24, R20 ;  /* 0x000000180408723c */ /* 0x010fe20000001814 */
[----:B------:R-:W-:-:S02]  /*10fe0*/  IMAD.MOV.U32 R17, RZ, RZ, R15 ;  /* 0x000000ffff117224 */ /* 0x000fc400078e000f */
[----:B-1----:R-:W-:Y:S02]  /*10ff0*/  IMAD.MOV.U32 R18, RZ, RZ, R14 ;  /* 0x000000ffff127224 */ /* 0x002fe400078e000e */
[----:B------:R-:W-:Y:S11]  /*11000*/  IMAD.MOV.U32 R19, RZ, RZ, R29 ;  /* 0x000000ffff137224 */ /* 0x000ff600078e001d */
[----:B------:R-:W-:Y:S07]  /*11010*/  @!UPT UIADD3 URZ, URZ, URZ, URZ ;  /* 0x0000003f3f3ff290 */ /* 0x000fee000fffe03f */
[----:B------:R-:W-:Y:S04]  /*11020*/  STL.64 [R1+0x220], R8 ;  /* 0x0002200801007387 */ /* 0x000fe80000100a00 */
[----:B------:R-:W-:Y:S04]  /*11030*/  STL.64 [R1+0x228], R10 ;  /* 0x0002280a01007387 */ /* 0x000fe80000100a00 */
[----:B------:R-:W3:Y:S04]  /*11040*/  LDL.LU R15, [R1+0x984] ;  /* 0x00098400010f7983 */ /* 0x000ee80000300800 */
[----:B------:R-:W4:Y:S04]  /*11050*/  LDL.LU R14, [R1+0x980] ;  /* 0x00098000010e7983 */ /* 0x000f280000300800 */
[----:B------:R-:W3:Y:S04]  /*11060*/  LDL.LU R29, [R1+0x97c] ;  /* 0x00097c00011d7983 */ /* 0x000ee80000300800 */
[----:B------:R0:W-:Y:S04]  /*11070*/  STL.64 [R1+0x8a8], R18 ;  /* 0x0008a81201007387 */ /* 0x0001e80000100a00 */
[----:B--2---:R-:W-:Y:S04]  /*11080*/  STL.64 [R1+0x8a0], R16 ;  /* 0x0008a01001007387 */ /* 0x004fe80000100a00 */
[----:B0-----:R-:W2:Y:S01]  /*11090*/  LDL.64 R18, [R1+0x8] ;  /* 0x0000080001127983 */ /* 0x001ea20000100a00 */
[----:B------:R-:W-:-:S02]  /*110a0*/  IMAD.MOV.U32 R20, RZ, RZ, R28 ;  /* 0x000000ffff147224 */ /* 0x000fc400078e001c */
[----:B------:R-:W-:Y:S02]  /*110b0*/  IMAD.MOV.U32 R21, RZ, RZ, R3 ;  /* 0x000000ffff157224 */ /* 0x000fe400078e0003 */
[----:B------:R-:W-:Y:S02]  /*110c0*/  IMAD.MOV.U32 R22, RZ, RZ, R2 ;  /* 0x000000ffff167224 */ /* 0x000fe400078e0002 */
[----:B------:R-:W-:Y:S01]  /*110d0*/  IMAD.MOV.U32 R23, RZ, RZ, R0 ;  /* 0x000000ffff177224 */ /* 0x000fe200078e0000 */
[----:B--2---:R0:W-:Y:S04]  /*110e0*/  STL.64 [R1+0x8c0], R18 ;  /* 0x0008c01201007387 */ /* 0x0041e80000100a00 */
[----:B------:R-:W2:Y:S04]  /*110f0*/  LDL.LU R28, [R1+0x978] ;  /* 0x00097800011c7983 */ /* 0x000ea80000300800 */
[----:B------:R-:W2:Y:S04]  /*11100*/  LDL.LU R3, [R1+0x974] ;  /* 0x0009740001037983 */ /* 0x000ea80000300800 */
[----:B------:R-:W2:Y:S04]  /*11110*/  LDL.LU R2, [R1+0x970] ;  /* 0x0009700001027983 */ /* 0x000ea80000300800 */
[----:B------:R-:W2:Y:S04]  /*11120*/  LDL.LU R0, [R1+0x96c] ;  /* 0x00096c0001007983 */ /* 0x000ea80000300800 */
[----:B0-----:R-:W2:Y:S04]  /*11130*/  LDL.64 R18, [R1+0x18] ;  /* 0x0000180001127983 */ /* 0x001ea80000100a00 */
[----:B--2---:R0:W-:Y:S04]  /*11140*/  STL.64 [R1+0x8d8], R18 ;  /* 0x0008d81201007387 */ /* 0x0041e80000100a00 */
[----:B0-----:R-:W2:Y:S04]  /*11150*/  LDL.64 R18, [R1+0x28] ;  /* 0x0000280001127983 */ /* 0x001ea80000100a00 */
[----:B--2---:R-:W-:Y:S04]  /*11160*/  STL.64 [R1+0x8e0], R18 ;  /* 0x0008e01201007387 */ /* 0x004fe80000100a00 */
[----:B------:R-:W-:Y:S04]  /*11170*/  STL.64 [R1+0x8b8], R22 ;  /* 0x0008b81601007387 */ /* 0x000fe80000100a00 */
[----:B------:R0:W-:Y:S04]  /*11180*/  STL.64 [R1+0x8b0], R20 ;  /* 0x0008b01401007387 */ /* 0x0001e80000100a00 */
[----:B0-----:R-:W2:Y:S01]  /*11190*/  LDL.LU R20, [R1+0x90] ;  /* 0x0000900001147983 */ /* 0x001ea20000300800 */
[----:B---3--:R-:W-:-:S03]  /*111a0*/  IMAD.MOV.U32 R21, RZ, RZ, R29 ;  /* 0x000000ffff157224 */ /* 0x008fc600078e001d */
[----:B------:R-:W3:Y:S01]  /*111b0*/  LDL.LU R29, [R1+0x968] ;  /* 0x00096800011d7983 */ /* 0x000ee20000300800 */
[----:B----4-:R-:W-:Y:S02]  /*111c0*/  IMAD.MOV.U32 R22, RZ, RZ, R14 ;  /* 0x000000ffff167224 */ /* 0x010fe400078e000e */
[----:B------:R-:W-:Y:S01]  /*111d0*/  IMAD.MOV.U32 R23, RZ, RZ, R15 ;  /* 0x000000ffff177224 */ /* 0x000fe200078e000f */
[----:B------:R-:W4:Y:S04]  /*111e0*/  LDL.LU R14, [R1+0x964] ;  /* 0x00096400010e7983 */ /* 0x000f280000300800 */
[----:B------:R-:W4:Y:S04]  /*111f0*/  LDL.LU R15, [R1+0x960] ;  /* 0x00096000010f7983 */ /* 0x000f280000300800 */
[----:B------:R-:W2:Y:S04]  /*11200*/  LDL.LU R16, [R1+0x140] ;  /* 0x0001400001107983 */ /* 0x000ea80000300800 */
[----:B------:R-:W2:Y:S04]  /*11210*/  LDL.LU R17, [R1+0x144] ;  /* 0x0001440001117983 */ /* 0x000ea80000300800 */
[----:B------:R-:W2:Y:S01]  /*11220*/  LDL.LU R18, [R1+0x148] ;  /* 0x0001480001127983 */ /* 0x000ea20000300800 */
[----:B---3--:R-:W-:-:S03]  /*11230*/  IMAD.MOV.U32 R19, RZ, RZ, R29 ;  /* 0x000000ffff137224 */ /* 0x008fc600078e001d */
        /* <DEDUP_REMOVED lines=9> */
[----:B--2---:R0:W-:Y:S04]  /*112d0*/  STL.64 [R1+0x900], R18 ;  /* 0x0009001201007387 */ /* 0x0041e80000100a00 */
[----:B------:R-:W-:Y:S04]  /*112e0*/  STL.64 [R1+0x8f8], R16 ;  /* 0x0008f81001007387 */ /* 0x000fe80000100a00 */
[----:B0-----:R-:W2:Y:S04]  /*112f0*/  LDL.64 R18, [R1+0x48] ;  /* 0x0000480001127983 */ /* 0x001ea80000100a00 */
[----:B--2---:R0:W-:Y:S04]  /*11300*/  STL.64 [R1+0x910], R18 ;  /* 0x0009101201007387 */ /* 0x0041e80000100a00 */
[----:B0-----:R-:W2:Y:S04]  /*11310*/  LDL R18, [R1+0x58] ;  /* 0x0000580001127983 */ /* 0x001ea80000100800 */
[----:B------:R-:W2:Y:S04]  /*11320*/  LDL R19, [R1+0x5c] ;  /* 0x00005c0001137983 */ /* 0x000ea80000100800 */
[----:B------:R0:W-:Y:S04]  /*11330*/  STL.64 [R1+0x8d0], R22 ;  /* 0x0008d01601007387 */ /* 0x0001e80000100a00 */
[----:B------:R1:W-:Y:S01]  /*11340*/  STL.64 [R1+0x8c8], R20 ;  /* 0x0008c81401007387 */ /* 0x0003e20000100a00 */
[----:B0-----:R-:W-:-:S02]  /*11350*/  IMAD.MOV.U32 R22, RZ, RZ, R3 ;  /* 0x000000ffff167224 */ /* 0x001fc400078e0003 */
[----:B------:R-:W-:Y:S02]  /*11360*/  IMAD.MOV.U32 R23, RZ, RZ, R28 ;  /* 0x000000ffff177224 */ /* 0x000fe400078e001c */
[----:B-1----:R-:W-:Y:S02]  /*11370*/  IMAD.MOV.U32 R20, RZ, RZ, R0 ;  /* 0x000000ffff147224 */ /* 0x002fe400078e0000 */
[----:B------:R-:W2:Y:S01]  /*11380*/  LDL.LU R0, [R1+0x958] ;  /* 0x0009580001007983 */ /* 0x000ea20000300800 */
[----:B------:R-:W-:-:S03]  /*11390*/  IMAD.MOV.U32 R21, RZ, RZ, R2 ;  /* 0x000000ffff157224 */ /* 0x000fc600078e0002 */
[----:B------:R-:W3:Y:S04]  /*113a0*/  LDL.LU R2, [R1+0x954] ;  /* 0x0009540001027983 */ /* 0x000ee80000300800 */
[----:B------:R-:W3:Y:S04]  /*113b0*/  LDL.LU R3, [R1+0x950] ;  /* 0x0009500001037983 */ /* 0x000ee80000300800 */
[----:B------:R-:W3:Y:S04]  /*113c0*/  LDL.LU R28, [R1+0x94c] ;  /* 0x00094c00011c7983 */ /* 0x000ee80000300800 */
[----:B------:R0:W-:Y:S04]  /*113d0*/  STL.64 [R1+0x8f0], R22 ;  /* 0x0008f01601007387 */ /* 0x0001e80000100a00 */
[----:B------:R2:W-:Y:S04]  /*113e0*/  STL.64 [R1+0x8e8], R20 ;  /* 0x0008e81401007387 */ /* 0x0005e80000100a00 */
[----:B0-----:R-:W3:Y:S01]  /*113f0*/  LDL.64 R22, [R1+0x38] ;  /* 0x0000380001167983 */ /* 0x001ee20000100a00 */
[----:B--2---:R-:W-:-:S03]  /*11400*/  IMAD.MOV.U32 R20, RZ, RZ, R0 ;  /* 0x000000ffff147224 */ /* 0x004fc600078e0000 */
[----:B---3--:R0:W-:Y:S04]  /*11410*/  STL.64 [R1+0x908], R22 ;  /* 0x0009081601007387 */ /* 0x0081e80000100a00 */
[----:B------:R-:W2:Y:S04]  /*11420*/  LDL.LU R0, [R1+0x948] ;  /* 0x0009480001007983 */ /* 0x000ea80000300800 */
[----:B------:R-:W3:Y:S04]  /*11430*/  LDL.LU R21, [R1+0x174] ;  /* 0x0001740001157983 */ /* 0x000ee80000300800 */
[----:B0-----:R-:W2:Y:S01]  /*11440*/  LDL.LU R22, [R1+0x178] ;  /* 0x0001780001167983 */ /* 0x001ea20000300800 */
[----:B------:R-:W-:Y:S01]  /*11450*/  HMMA.16816.F32 R8, R4, R12, R8 ;  /* 0x0000000c0408723c */ /* 0x000fe20000001808 */
[----:B------:R-:W-:-:S05]  /*11460*/  IMAD.MOV.U32 R23, RZ, RZ, R29 ;  /* 0x000000ffff177224 */ /* 0x000fca00078e001d */
[----:B--2---:R0:W-:Y:S04]  /*11470*/  STL.64 [R1+0x920], R22 ;  /* 0x0009201601007387 */ /* 0x0041e80000100a00 */
[----:B---3--:R1:W-:Y:S01]  /*11480*/  STL.64 [R1+0x918], R20 ;  /* 0x0009181401007387 */ /* 0x0083e20000100a00 */
[----:B0-----:R-:W-:Y:S02]  /*11490*/  IMAD.MOV.U32 R22, RZ, RZ, R2 ;  /* 0x000000ffff167224 */ /* 0x001fe400078e0002 */
[----:B------:R-:W-:Y:S02]  /*114a0*/  IMAD.MOV.U32 R23, RZ, RZ, R0 ;  /* 0x000000ffff177224 */ /* 0x000fe400078e0000 */
[----:B-1----:R-:W-:Y:S02]  /*114b0*/  IMAD.MOV.U32 R21, RZ, RZ, R3 ;  /* 0x000000ffff157224 */ /* 0x002fe400078e0003 */
[----:B------:R-:W-:-:S07]  /*114c0*/  IMAD.MOV.U32 R20, RZ, RZ, R28 ;  /* 0x000000ffff147224 */ /* 0x000fce00078e001c */
[----:B------:R-:W-:Y:S02]  /*114d0*/  IMAD.MOV.U32 R2, RZ, RZ, R10 ;  /* 0x000000ffff027224 */ /* 0x000fe400078e000a */
[----:B------:R-:W-:Y:S02]  /*114e0*/  IMAD.MOV.U32 R3, RZ, RZ, R11 ;  /* 0x000000ffff037224 */ /* 0x000fe400078e000b */
[----:B------:R-:W-:Y:S01]  /*114f0*/  IMAD.MOV.U32 R0, RZ, RZ, R8 ;  /* 0x000000ffff007224 */ /* 0x000fe200078e0008 */
[----:B------:R-:W2:Y:S01]  /*11500*/  LDL.LU.64 R10, [R1+0x940] ;  /* 0x00094000010a7983 */ /* 0x000ea20000300a00 */
[----:B------:R-:W-:-:S03]  /*11510*/  IMAD.MOV.U32 R28, RZ, RZ, R9 ;  /* 0x000000ffff1c7224 */ /* 0x000fc600078e0009 */
[----:B------:R-:W3:Y:S04]  /*11520*/  LDL.LU.64 R8, [R1+0x938] ;  /* 0x0009380001087983 */ /* 0x000ee80000300a00 */
[----:B------:R-:W-:Y:S04]  /*11530*/  STL [R1+0x71c], R3 ;  /* 0x00071c0301007387 */ /* 0x000fe80000100800 */
[----:B------:R-:W-:Y:S04]  /*11540*/  STL [R1+0x718], R2 ;  /* 0x0007180201007387 */ /* 0x000fe80000100800 */
[----:B------:R-:W-:Y:S04]  /*11550*/  STL [R1+0x714], R28 ;  /* 0x0007141c01007387 */ /* 0x000fe80000100800 */
[----:B------:R-:W-:Y:S01]  /*11560*/  STL [R1+0x710], R0 ;  /* 0x0007100001007387 */ /* 0x000fe20000100800 */
[----:B---3--:R-:W-:Y:S03]  /*11570*/  HMMA.16816.F32 R4, R4, R8, R24 ;  /* 0x000000080404723c */ /* 0x008fe60000001818 */
[----:B------:R-:W3:Y:S04]  /*11580*/  LDL.LU.64 R26, [R1+0x930] ;  /* 0x00093000011a7983 */ /* 0x000ee80000300a00 */
[----:B------:R-:W3:Y:S11]  /*11590*/  LDL.LU.64 R24, [R1+0x928] ;  /* 0x0009280001187983 */ /* 0x000ef60000300a00 */
[----:B------:R-:W-:Y:S05]  /*115a0*/  @!UPT UIADD3 URZ, URZ, URZ, URZ ;  /* 0x0000003f3f3ff290 */ /* 0x000fea000fffe03f */
[----:B------:R0:W-:Y:S01]  /*115b0*/  STL.64 [R1+0x1e0], R4 ;  /* 0x0001e00401007387 */ /* 0x0001e20000100a00 */
[----:B------:R-:W-:-:S03]  /*115c0*/  IMAD.MOV.U32 R29, RZ, RZ, R7 ;  /* 0x000000ffff1d7224 */ /* 0x000fc600078e0007 */
[----:B------:R1:W-:Y:S04]  /*115d0*/  STL [R1+0x1e8], R6 ;  /* 0x0001e80601007387 */ /* 0x0003e80000100800 */
[----:B0-----:R-:W2:Y:S04]  /*115e0*/  LDL.LU R4, [R1+0x120] ;  /* 0x0001200001047983 */ /* 0x001ea80000300800 */
[----:B------:R-:W2:Y:S04]  /*115f0*/  LDL.LU R5, [R1+0x124] ;  /* 0x0001240001057983 */ /* 0x000ea80000300800 */
[----:B-1----:R-:W2:Y:S04]  /*11600*/  LDL.LU R6, [R1+0x128] ;  /* 0x0001280001067983 */ /* 0x002ea80000300800 */
[----:B------:R-:W2:Y:S04]  /*11610*/  LDL.LU R7, [R1+0x12c] ;  /* 0x00012c0001077983 */ /* 0x000ea80000300800 */
[----:B------:R-:W-:Y:S01]  /*11620*/  STL [R1+0x740], R29 ;  /* 0x0007401d01007387 */ /* 0x000fe20000100800 */
[----:B---3--:R-:W-:Y:S03]  /*11630*/  HMMA.16816.F32 R16, R24, R18, R20 ;  /* 0x000000121810723c */ /* 0x008fe60000001814 */
[----:B------:R-:W3:Y:S04]  /*11640*/  LDL.LU.64 R22, [R1+0x920] ;  /* 0x0009200001167983 */ /* 0x000ee80000300a00 */
[----:B------:R-:W3:Y:S11]  /*11650*/  LDL.LU.64 R20, [R1+0x918] ;  /* 0x0009180001147983 */ /* 0x000ef60000300a00 */
[----:B------:R-:W-:Y:S05]  /*11660*/  @!UPT UIADD3 URZ, URZ, URZ, URZ ;  /* 0x0000003f3f3ff290 */ /* 0x000fea000fffe03f */
[----:B------:R-:W-:Y:S01]  /*11670*/  STL.64 [R1+0x2b0], R16 ;  /* 0x0002b01001007387 */ /* 0x000fe20000100a00 */
[----:B------:R-:W-:-:S03]  /*11680*/  IMAD.MOV.U32 R12, RZ, RZ, R19 ;  /* 0x000000ffff0c7224 */ /* 0x000fc600078e0013 */
[----:B------:R0:W-:Y:S04]  /*11690*/  STL.64 [R1+0x2b8], R18 ;  /* 0x0002b81201007387 */ /* 0x0001e80000100a00 */
[----:B0-----:R-:W3:Y:S02]  /*116a0*/  LDL.LU.64 R18, [R1+0x910] ;  /* 0x0009100001127983 */ /* 0x001ee40000300a00 */
[C---:B---3--:R-:W-:Y:S01]  /*116b0*/  HMMA.16816.F32 R20, R24.reuse, R18, R20 ;  /* 0x000000121814723c */ /* 0x048fe20000001814 */
[----:B------:R-:W-:Y:S02]  /*116c0*/  IMAD.MOV.U32 R28, RZ, RZ, R18 ;  /* 0x000000ffff1c7224 */ /* 0x000fe400078e0012 */
[----:B------:R-:W-:Y:S11]  /*116d0*/  IMAD.MOV.U32 R3, RZ, RZ, R19 ;  /* 0x000000ffff037224 */ /* 0x000ff600078e0013 */
[----:B------:R-:W-:Y:S09]  /*116e0*/  @!UPT UIADD3 URZ, URZ, URZ, URZ ;  /* 0x0000003f3f3ff290 */ /* 0x000ff2000fffe03f */
[----:B------:R-:W-:Y:S04]  /*116f0*/  STL.64 [R1+0x170], R20 ;  /* 0x0001701401007387 */ /* 0x000fe80000100a00 */
[----:B------:R0:W-:Y:S04]  /*11700*/  STL.64 [R1+0x178], R22 ;  /* 0x0001781601007387 */ /* 0x0001e80000100a00 */
[----:B0-----:R-:W3:Y:S04]  /*11710*/  LDL.LU.64 R22, [R1+0x908] ;  /* 0x0009080001167983 */ /* 0x001ee80000300a00 */
[----:B------:R-:W3:Y:S04]  /*11720*/  LDL.LU.64 R18, [R1+0x900] ;  /* 0x0009000001127983 */ /* 0x000ee80000300a00 */
[----:B------:R-:W3:Y:S02]  /*11730*/  LDL.LU.64 R16, [R1+0x8f8] ;  /* 0x0008f80001107983 */ /* 0x000ee40000300a00 */
[----:B---3--:R-:W-:Y:S01]  /*11740*/  HMMA.16816.F32 R16, R24, R22, R16 ;  /* 0x000000161810723c */ /* 0x008fe20000001810 */
[----:B------:R-:W-:-:S02]  /*11750*/  IMAD.MOV.U32 R2, RZ, RZ, R22 ;  /* 0x000000ffff027224 */ /* 0x000fc400078e0016 */
[----:B------:R-:W-:Y:S02]  /*11760*/  IMAD.MOV.U32 R0, RZ, RZ, R23 ;  /* 0x000000ffff007224 */ /* 0x000fe400078e0017 */
[----:B------:R-:W3:Y:S04]  /*11770*/  LDL.LU.64 R22, [R1+0x8f0] ;  /* 0x0008f00001167983 */ /* 0x000ee80000300a00 */
[----:B------:R-:W3:Y:S11]  /*11780*/  LDL.LU.64 R20, [R1+0x8e8] ;  /* 0x0008e80001147983 */ /* 0x000ef60000300a00 */
[----:B------:R-:W-:Y:S03]  /*11790*/  @!UPT UIADD3 URZ, URZ, URZ, URZ ;  /* 0x0000003f3f3ff290 */ /* 0x000fe6000fffe03f */
[----:B------:R-:W-:Y:S01]  /*117a0*/  STL.64 [R1+0x2c0], R16 ;  /* 0x0002c01001007387 */ /* 0x000fe20000100a00 */
[----:B------:R-:W-:-:S03]  /*117b0*/  IMAD.MOV.U32 R13, RZ, RZ, R19 ;  /* 0x000000ffff0d7224 */ /* 0x000fc600078e0013 */
[----:B------:R0:W-:Y:S04]  /*117c0*/  STL.64 [R1+0x2c8], R18 ;  /* 0x0002c81201007387 */ /* 0x0001e80000100a00 */
[----:B0-----:R-:W2:Y:S02]  /*117d0*/  LDL.LU.64 R18, [R1+0x8e0] ;  /* 0x0008e00001127983 */ /* 0x001ea40000300a00 */
[C---:B--2---:R-:W-:Y:S11]  /*117e0*/  HMMA.16816.F32 R4, R24.reuse, R18, R4 ;  /* 0x000000121804723c */ /* 0x044ff60000001804 */
[----:B------:R-:W-:Y:S11]  /*117f0*/  @!UPT UIADD3 URZ, URZ, URZ, URZ ;  /* 0x0000003f3f3ff290 */ /* 0x000ff6000fffe03f */
[----:B------:R-:W-:Y:S01]  /*11800*/  @!UPT UIADD3 URZ, URZ, URZ, URZ ;  /* 0x0000003f3f3ff290 */ /* 0x000fe2000fffe03f */
[----:B------:R0:W-:Y:S04]  /*11810*/  STL.64 [R1+0x310], R4 ;  /* 0x0003100401007387 */ /* 0x0001e80000100a00 */
[----:B------:R1:W-:Y:S01]  /*11820*/  STL.64 [R1+0x318], R6 ;  /* 0x0003180601007387 */ /* 0x0003e20000100a00 */
[----:B0-----:R-:W-:Y:S02]  /*11830*/  IMAD.MOV.U32 R5, RZ, RZ, R18 ;  /* 0x000000ffff057224 */ /* 0x001fe400078e0012 */
[----:B------:R-:W-:Y:S02]  /*11840*/  IMAD.MOV.U32 R4, RZ, RZ, R19 ;  /* 0x000000ffff047224 */ /* 0x000fe400078e0013 */
[----:B------:R-:W3:Y:S02]  /*11850*/  LDL.LU.64 R18, [R1+0x8d8] ;  /* 0x0008d80001127983 */ /* 0x000ee40000300a00 */
[----:B---3--:R-:W-:Y:S01]  /*11860*/  HMMA.16816.F32 R20, R24, R18, R20 ;  /* 0x000000121814723c */ /* 0x008fe20000001814 */
[----:B-1----:R-:W-:-:S02]  /*11870*/  IMAD.MOV.U32 R7, RZ, RZ, R18 ;  /* 0x000000ffff077224 */ /* 0x002fc400078e0012 */
[----:B------:R-:W-:Y:S11]  /*11880*/  IMAD.MOV.U32 R6, RZ, RZ, R19 ;  /* 0x000000ffff067224 */ /* 0x000ff600078e0013 */
[----:B------:R-:W-:Y:S09]  /*11890*/  @!UPT UIADD3 URZ, URZ, URZ, URZ ;  /* 0x0000003f3f3ff290 */ /* 0x000ff2000fffe03f */
[----:B------:R-:W-:Y:S04]  /*118a0*/  STL.64 [R1+0x360], R20 ;  /* 0x0003601401007387 */ /* 0x000fe80000100a00 */
[----:B------:R0:W-:Y:S04]  /*118b0*/  STL.64 [R1+0x368], R22 ;  /* 0x0003681601007387 */ /* 0x0001e80000100a00 */
[----:B0-----:R-:W2:Y:S04]  /*118c0*/  LDL.LU.64 R22, [R1+0x8d0] ;  /* 0x0008d00001167983 */ /* 0x001ea80000300a00 */
[----:B------:R-:W2:Y:S04]  /*118d0*/  LDL.LU.64 R20, [R1+0x8c8] ;  /* 0x0008c80001147983 */ /* 0x000ea80000300a00 */
[----:B------:R-:W2:Y:S02]  /*118e0*/  LDL.LU.64 R18, [R1+0x8c0] ;  /* 0x0008c00001127983 */ /* 0x000ea40000300a00 */
[----:B--2---:R-:W-:Y:S11]  /*118f0*/  HMMA.16816.F32 R20, R24, R18, R20 ;  /* 0x000000121814723c */ /* 0x004ff60000001814 */
[----:B------:R-:W-:Y:S11]  /*11900*/  @!UPT UIADD3 URZ, URZ, URZ, URZ ;  /* 0x0000003f3f3ff290 */ /* 0x000ff6000fffe03f */
[----:B------:R-:W-:Y:S01]  /*11910*/  @!UPT UIADD3 URZ, URZ, URZ, URZ ;  /* 0x0000003f3f3ff290 */ /* 0x000fe2000fffe03f */
[----:B------:R-:W-:Y:S04]  /*11920*/  STL.64 [R1+0x350], R20 ;  /* 0x0003501401007387 */ /* 0x000fe80000100a00 */
[----:B------:R0:W-:Y:S04]  /*11930*/  STL.64 [R1+0x358], R22 ;  /* 0x0003581601007387 */ /* 0x0001e80000100a00 */
[----:B0-----:R-:W4:Y:S04]  /*11940*/  LDL.LU.64 R22, [R1+0x8b8] ;  /* 0x0008b80001167983 */ /* 0x001f280000300a00 */
[----:B------:R-:W4:Y:S01]  /*11950*/  LDL.LU.64 R20, [R1+0x8b0] ;  /* 0x0008b00001147983 */ /* 0x000f220000300a00 */
[----:B------:R-:W-:-:S02]  /*11960*/  IMAD.MOV.U32 R9, RZ, RZ, R18 ;  /* 0x000000ffff097224 */ /* 0x000fc400078e0012 */
[----:B------:R-:W-:Y:S02]  /*11970*/  IMAD.MOV.U32 R8, RZ, RZ, R19 ;  /* 0x000000ffff087224 */ /* 0x000fe400078e0013 */
[----:B------:R-:W2:Y:S04]  /*11980*/  LDL.LU.64 R18, [R1+0x8a8] ;  /* 0x0008a80001127983 */ /* 0x000ea80000300a00 */
[----:B------:R-:W2:Y:S01]  /*11990*/  LDL.LU.64 R16, [R1+0x8a0] ;  /* 0x0008a00001107983 */ /* 0x000ea20000300a00 */
[C---:B----4-:R-:W-:Y:S11]  /*119a0*/  HMMA.16816.F32 R20, R24.reuse, R14, R20 ;  /* 0x0000000e1814723c */ /* 0x050ff60000001814 */
[----:B------:R-:W-:Y:S11]  /*119b0*/  @!UPT UIADD3 URZ, URZ, URZ, URZ ;  /* 0x0000003f3f3ff290 */ /* 0x000ff6000fffe03f */
[----:B------:R-:W-:Y:S01]  /*119c0*/  @!UPT UIADD3 URZ, URZ, URZ, URZ ;  /* 0x0000003f3f3ff290 */ /* 0x000fe2000fffe03f */
[----:B------:R-:W-:Y:S04]  /*119d0*/  STL.64 [R1+0x340], R20 ;  /* 0x0003401401007387 */ /* 0x000fe80000100a00 */
[----:B------:R0:W-:Y:S04]  /*119e0*/  STL.64 [R1+0x348], R22 ;  /* 0x0003481601007387 */ /* 0x0001e80000100a00 */
[----:B0-----:R-:W3:Y:S04]  /*119f0*/  LDL.LU.64 R22, [R1+0x898] ;  /* 0x0008980001167983 */ /* 0x001ee80000300a00 */
[----:B------:R-:W4:Y:S01]  /*11a00*/  LDL.LU.64 R20, [R1+0x890] ;  /* 0x0008900001147983 */ /* 0x000f220000300a00 */
[----:B--2---:R-:W-:Y:S03]  /*11a10*/  HMMA.16816.F32 R16, R24, R10, R16 ;  /* 0x0000000a1810723c */ /* 0x004fe60000001810 */
[----:B------:R0:W-:Y:S04]  /*11a20*/  STL.64 [R1+0x828], R14 ;  /* 0x0008280e01007387 */ /* 0x0001e80000100a00 */
[----:B------:R-:W-:Y:S01]  /*11a30*/  STL.64 [R1+0x820], R12 ;  /* 0x0008200c01007387 */ /* 0x000fe20000100a00 */
[----:B0-----:R-:W-:-:S02]  /*11a40*/  IMAD.MOV.U32 R14, RZ, RZ, R9 ;  /* 0x000000ffff0e7224 */ /* 0x001fc400078e0009 */
[----:B------:R-:W-:-:S05]  /*11a50*/  IMAD.MOV.U32 R15, RZ, RZ, R8 ;  /* 0x000000ffff0f7224 */ /* 0x000fca00078e0008 */
[----:B------:R0:W-:Y:S08]  /*11a60*/  STL.64 [R1+0x840], R14 ;  /* 0x0008400e01007387 */ /* 0x0001f00000100a00 */
[----:B------:R-:W-:Y:S04]  /*11a70*/  STL.64 [R1+0x320], R16 ;  /* 0x0003201001007387 */ /* 0x000fe80000100a00 */
[----:B------:R-:W-:Y:S01]  /*11a80*/  STL.64 [R1+0x328], R18 ;  /* 0x0003281201007387 */ /* 0x000fe20000100a00 */
[----:B0-----:R-:W-:-:S02]  /*11a90*/  IMAD.MOV.U32 R14, RZ, RZ, R7 ;  /* 0x000000ffff0e7224 */ /* 0x001fc400078e0007 */
[----:B------:R-:W-:-:S05]  /*11aa0*/  IMAD.MOV.U32 R15, RZ, RZ, R6 ;  /* 0x000000ffff0f7224 */ /* 0x000fca00078e0006 */
[----:B------:R0:W-:Y:S04]  /*11ab0*/  STL.64 [R1+0x858], R14 ;  /* 0x0008580e01007387 */ /* 0x0001e80000100a00 */
[----:B------:R3:W-:Y:S01]  /*11ac0*/  STL.64 [R1+0x818], R10 ;  /* 0x0008180a01007387 */ /* 0x0007e20000100a00 */
[----:B0-----:R-:W-:Y:S02]  /*11ad0*/  IMAD.MOV.U32 R14, RZ, RZ, R5 ;  /* 0x000000ffff0e7224 */ /* 0x001fe400078e0005 */
[----:B------:R-:W-:Y:S02]  /*11ae0*/  IMAD.MOV.U32 R15, RZ, RZ, R4 ;  /* 0x000000ffff0f7224 */ /* 0x000fe400078e0004 */
[----:B---3--:R-:W-:Y:S02]  /*11af0*/  IMAD.MOV.U32 R10, RZ, RZ, R23 ;  /* 0x000000ffff0a7224 */ /* 0x008fe400078e0017 */
[----:B------:R-:W-:-:S02]  /*11b00*/  IMAD.MOV.U32 R11, RZ, RZ, R22 ;  /* 0x000000ffff0b7224 */ /* 0x000fc400078e0016 */
[----:B----4-:R-:W-:Y:S02]  /*11b10*/  IMAD.MOV.U32 R8, RZ, RZ, R20 ;  /* 0x000000ffff087224 */ /* 0x010fe400078e0014 */
[----:B------:R-:W2:Y:S01]  /*11b20*/  LDL.LU R20, [R1+0x88c] ;  /* 0x00088c0001147983 */ /* 0x000ea20000300800 */
[----:B------:R-:W-:-:S03]  /*11b30*/  IMAD.MOV.U32 R9, RZ, RZ, R21 ;  /* 0x000000ffff097224 */ /* 0x000fc600078e0015 */
[----:B------:R-:W3:Y:S04]  /*11b40*/  LDL.LU R21, [R1+0x888] ;  /* 0x0008880001157983 */ /* 0x000ee80000300800 */
[----:B------:R-:W4:Y:S04]  /*11b50*/  LDL R22, [R1+0x338] ;  /* 0x0003380001167983 */ /* 0x000f280000100800 */
[----:B------:R-:W2:Y:S04]  /*11b60*/  LDL R23, [R1+0x370] ;  /* 0x0003700001177983 */ /* 0x000ea80000100800 */
[----:B------:R0:W-:Y:S04]  /*11b70*/  STL.64 [R1+0x870], R14 ;  /* 0x0008700e01007387 */ /* 0x0001e80000100a00 */
[----:B------:R-:W3:Y:S04]  /*11b80*/  LDL.LU R12, [R1+0x190] ;  /* 0x00019000010c7983 */ /* 0x000ee80000300800 */
[----:B------:R-:W3:Y:S04]  /*11b90*/  LDL.LU R13, [R1+0x194] ;  /* 0x00019400010d7983 */ /* 0x000ee80000300800 */
[----:B0-----:R-:W3:Y:S04]  /*11ba0*/  LDL.LU R14, [R1+0x198] ;  /* 0x00019800010e7983 */ /* 0x001ee80000300800 */
[----:B------:R-:W3:Y:S04]  /*11bb0*/  LDL.LU R15, [R1+0x19c] ;  /* 0x00019c00010f7983 */ /* 0x000ee80000300800 */
[----:B------:R-:W3:Y:S04]  /*11bc0*/  LDL.LU R24, [R1+0x200] ;  /* 0x0002000001187983 */ /* 0x000ee80000300800 */
[----:B------:R-:W3:Y:S04]  /*11bd0*/  LDL.LU R25, [R1+0x204] ;  /* 0x0002040001197983 */ /* 0x000ee80000300800 */
[----:B------:R-:W3:Y:S04]  /*11be0*/  LDL.LU R26, [R1+0x208] ;  /* 0x00020800011a7983 */ /* 0x000ee80000300800 */
[----:B------:R-:W3:Y:S04]  /*11bf0*/  LDL.LU R27, [R1+0x20c] ;  /* 0x00020c00011b7983 */ /* 0x000ee80000300800 */
[----:B----4-:R-:W-:Y:S04]  /*11c00*/  LDSM.16.MT88.4 R4, [R22+0xb080] ;  /* 0x00b080001604783b */ /* 0x010fe80000004200 */
[----:B--2---:R-:W-:Y:S04]  /*11c10*/  LDSM.16.MT88.4 R16, [R23+0xb000] ;  /* 0x00b000001710783b */ /* 0x004fe80000004200 */
[----:B---3--:R-:W-:Y:S04]  /*11c20*/  STL.64 [R1+0x880], R14 ;  /* 0x0008800e01007387 */ /* 0x008fe80000100a00 */
[----:B------:R0:W-:Y:S04]  /*11c30*/  STL.64 [R1+0x878], R12 ;  /* 0x0008780c01007387 */ /* 0x0001e80000100a00 */
[----:B0-----:R-:W2:Y:S04]  /*11c40*/  LDL.LU R12, [R1+0x1c0] ;  /* 0x0001c000010c7983 */ /* 0x001ea80000300800 */
[----:B------:R-:W2:Y:S04]  /*11c50*/  LDL.LU R13, [R1+0x1c4] ;  /* 0x0001c400010d7983 */ /* 0x000ea80000300800 */
[----:B------:R-:W2:Y:S04]  /*11c60*/  LDL.LU R14, [R1+0x1c8] ;  /* 0x0001c800010e7983 */ /* 0x000ea80000300800 */
[----:B------:R-:W2:Y:S04]  /*11c70*/  LDL.LU R15, [R1+0x1cc] ;  /* 0x0001cc00010f7983 */ /* 0x000ea80000300800 */
[----:B------:R-:W-:Y:S04]  /*11c80*/  STL.64 [R1+0x838], R10 ;  /* 0x0008380a01007387 */ /* 0x000fe80000100a00 */
[----:B------:R0:W-:Y:S04]  /*11c90*/  STL.64 [R1+0x830], R8 ;  /* 0x0008300801007387 */ /* 0x0001e80000100a00 */
[----:B0-----:R-:W3:Y:S04]  /*11ca0*/  LDL.LU R8, [R1+0xc0] ;  /* 0x0000c00001087983 */ /* 0x001ee80000300800 */
[----:B------:R-:W3:Y:S04]  /*11cb0*/  LDL.LU R9, [R1+0xc4] ;  /* 0x0000c40001097983 */ /* 0x000ee80000300800 */
[----:B------:R-:W4:Y:S04]  /*11cc0*/  LDL.LU R10, [R1+0xc8] ;  /* 0x0000c800010a7983 */ /* 0x000f280000300800 */
[----:B------:R-:W4:Y:S04]  /*11cd0*/  LDL.LU R11, [R1+0xcc] ;  /* 0x0000cc00010b7983 */ /* 0x000f280000300800 */
[----:B----4-:R-:W-:Y:S04]  /*11ce0*/  STL.64 [R1+0x850], R10 ;  /* 0x0008500a01007387 */ /* 0x010fe80000100a00 */
[----:B---3--:R0:W-:Y:S04]  /*11cf0*/  STL.64 [R1+0x848], R8 ;  /* 0x0008480801007387 */ /* 0x0081e80000100a00 */
[----:B0-----:R-:W3:Y:S04]  /*11d00*/  LDL.LU R8, [R1+0xd0] ;  /* 0x0000d00001087983 */ /* 0x001ee80000300800 */
[----:B------:R-:W3:Y:S01]  /*11d10*/  LDL.LU R9, [R1+0xd4] ;  /* 0x0000d40001097983 */ /* 0x000ee20000300800 */
[----:B------:R-:W-:-:S02]  /*11d20*/  IMAD.MOV.U32 R10, RZ, RZ, R21 ;  /* 0x000000ffff0a7224 */ /* 0x000fc400078e0015 */
[----:B------:R-:W-:Y:S02]  /*11d30*/  IMAD.MOV.U32 R11, RZ, RZ, R20 ;  /* 0x000000ffff0b7224 */ /* 0x000fe400078e0014 */
[----:B------:R-:W0:Y:S04]  /*11d40*/  LDSM.16.MT88.4 R20, [R23+0xb080] ;  /* 0x00b080001714783b */ /* 0x000e280000004200 */
[----:B------:R-:W-:Y:S04]  /*11d50*/  STL.64 [R1+0x868], R10 ;  /* 0x0008680a01007387 */ /* 0x000fe80000100a00 */
[----:B---3--:R1:W-:Y:S04]  /*11d60*/  STL.64 [R1+0x860], R8 ;  /* 0x0008600801007387 */ /* 0x0083e80000100a00 */
[----:B-1----:R-:W3:Y:S04]  /*11d70*/  LDL.LU R8, [R1+0x150] ;  /* 0x0001500001087983 */ /* 0x002ee80000300800 */
[----:B------:R-:W3:Y:S04]  /*11d80*/  LDL.LU R9, [R1+0x154] ;  /* 0x0001540001097983 */ /* 0x000ee80000300800 */
[----:B------:R-:W3:Y:S04]  /*11d90*/  LDL.LU R10, [R1+0x158] ;  /* 0x00015800010a7983 */ /* 0x000ee80000300800 */
[----:B------:R-:W3:Y:S04]  /*11da0*/  LDL.LU R11, [R1+0x15c] ;  /* 0x00015c00010b7983 */ /* 0x000ee80000300800 */
[----:B0-----:R0:W-:Y:S04]  /*11db0*/  STL.64 [R1+0x788], R22 ;  /* 0x0007881601007387 */ /* 0x0011e80000100a00 */
[----:B------:R-:W-:Y:S04]  /*11dc0*/  STL.64 [R1+0x780], R20 ;  /* 0x0007801401007387 */ /* 0x000fe80000100a00 */
[----:B0-----:R-:W4:Y:S02]  /*11dd0*/  LDL.LU.64 R22, [R1+0x58] ;  /* 0x0000580001167983 */ /* 0x001f240000300a00 */
[C---:B----4-:R-:W-:Y:S11]  /*11de0*/  HMMA.16816.F32 R24, R4.reuse, R22, R24 ;  /* 0x000000160418723c */ /* 0x050ff60000001818 */
[----:B------:R-:W-:Y:S11]  /*11df0*/  @!UPT UIADD3 URZ, URZ, URZ, URZ ;  /* 0x0000003f3f3ff290 */ /* 0x000ff6000fffe03f */
[----:B------:R-:W-:Y:S01]  /*11e00*/  @!UPT UIADD3 URZ, URZ, URZ, URZ ;  /* 0x0000003f3f3ff290 */ /* 0x000fe2000fffe03f */
[----:B------:R0:W-:Y:S04]  /*11e10*/  STL.64 [R1+0x140], R24 ;  /* 0x0001401801007387 */ /* 0x0001e80000100a00 */
[----:B------:R1:W-:Y:S01]  /*11e20*/  STL.64 [R1+0x148], R26 ;  /* 0x0001481a01007387 */ /* 0x0003e20000100a00 */
[----:B0-----:R-:W-:Y:S02]  /*11e30*/  IMAD.MOV.U32 R25, RZ, RZ, R24 ;  /* 0x000000ffff197224 */ /* 0x001fe400078e0018 */
[----:B-1----:R-:W-:Y:S02]  /*11e40*/  IMAD.MOV.U32 R26, RZ, RZ, R28 ;  /* 0x000000ffff1a7224 */ /* 0x002fe400078e001c */
[----:B------:R-:W-:Y:S01]  /*11e50*/  IMAD.MOV.U32 R27, RZ, RZ, R3 ;  /* 0x000000ffff1b7224 */ /* 0x000fe200078e0003 */
[----:B------:R2:W-:Y:S06]  /*11e60*/  STL [R1+0x790], R25 ;  /* 0x0007901901007387 */ /* 0x0005ec0000100800 */
[----:B--2---:R-:W-:Y:S01]  /*11e70*/  HMMA.16816.F32 R24, R4, R26, R12 ;  /* 0x0000001a0418723c */ /* 0x004fe2000000180c */
[----:B------:R-:W2:Y:S04]  /*11e80*/  LDL.LU.64 R14, [R1+0x880] ;  /* 0x00088000010e7983 */ /* 0x000ea80000300a00 */
[----:B------:R-:W2:Y:S11]  /*11e90*/  LDL.LU.64 R12, [R1+0x878] ;  /* 0x00087800010c7983 */ /* 0x000eb60000300a00 */
[----:B------:R-:W-:Y:S07]  /*11ea0*/  @!UPT UIADD3 URZ, URZ, URZ, URZ ;  /* 0x0000003f3f3ff290 */ /* 0x000fee000fffe03f */
[----:B------:R-:W-:Y:S04]  /*11eb0*/  STL.64 [R1+0x1c0], R24 ;  /* 0x0001c01801007387 */ /* 0x000fe80000100a00 */
[----:B------:R0:W-:Y:S02]  /*11ec0*/  STL.64 [R1+0x1c8], R26 ;  /* 0x0001c81a01007387 */ /* 0x0001e40000100a00 */
[----:B0-----:R-:W-:Y:S02]  /*11ed0*/  IMAD.MOV.U32 R26, RZ, RZ, R24 ;  /* 0x000000ffff1a7224 */ /* 0x001fe400078e0018 */
[----:B------:R-:W-:-:S03]  /*11ee0*/  IMAD.MOV.U32 R27, RZ, RZ, R0 ;  /* 0x000000ffff1b7224 */ /* 0x000fc600078e0000 */
[----:B------:R0:W-:Y:S02]  /*11ef0*/  STL [R1+0x794], R26 ;  /* 0x0007941a01007387 */ /* 0x0001e40000100800 */
[----:B0-----:R-:W-:-:S07]  /*11f00*/  IMAD.MOV.U32 R26, RZ, RZ, R2 ;  /* 0x000000ffff1a7224 */ /* 0x001fce00078e0002 */
[----:B--2---:R-:W-:Y:S01]  /*11f10*/  HMMA.16816.F32 R24, R4, R26, R12 ;  /* 0x0000001a0418723c */ /* 0x004fe2000000180c */
[----:B------:R-:W3:Y:S11]  /*11f20*/  LDL.LU.64 R14, [R1+0x870] ;  /* 0x00087000010e7983 */ /* 0x000ef60000300a00 */
[----:B------:R-:W-:Y:S11]  /*11f30*/  @!UPT UIADD3 URZ, URZ, URZ, URZ ;  /* 0x0000003f3f3ff290 */ /* 0x000ff6000fffe03f */
[----:B------:R-:W-:Y:S04]  /*11f40*/  STL.64 [R1+0x1d0], R24 ;  /* 0x0001d01801007387 */ /* 0x000fe80000100a00 */
[----:B------:R0:W-:Y:S02]  /*11f50*/  STL.64 [R1+0x1d8], R26 ;  /* 0x0001d81a01007387 */ /* 0x0001e40000100a00 */
[----:B0-----:R-:W-:-:S05]  /*11f60*/  IMAD.MOV.U32 R27, RZ, RZ, R24 ;  /* 0x000000ffff1b7224 */ /* 0x001fca00078e0018 */
[----:B------:R0:W-:Y:S04]  /*11f70*/  STL [R1+0x7f8], R27 ;  /* 0x0007f81b01007387 */ /* 0x0001e80000100800 */
[----:B------:R-:W2:Y:S04]  /*11f80*/  LDL.LU R24, [R1+0x1f0] ;  /* 0x0001f00001187983 */ /* 0x000ea80000300800 */
[----:B------:R-:W2:Y:S04]  /*11f90*/  LDL.LU R25, [R1+0x1f4] ;  /* 0x0001f40001197983 */ /* 0x000ea80000300800 */
[----:B------:R-:W2:Y:S04]  /*11fa0*/  LDL.LU R26, [R1+0x1f8] ;  /* 0x0001f800011a7983 */ /* 0x000ea80000300800 */
[----:B0-----:R-:W2:Y:S01]  /*11fb0*/  LDL.LU R27, [R1+0x1fc] ;  /* 0x0001fc00011b7983 */ /* 0x001ea20000300800 */
[C---:B---3--:R-:W-:Y:S03]  /*11fc0*/  HMMA.16816.F32 R12, R4.reuse, R14, R8 ;  /* 0x0000000e040c723c */ /* 0x048fe60000001808 */
[----:B------:R-:W3:Y:S04]  /*11fd0*/  LDL.LU.64 R10, [R1+0x868] ;  /* 0x00086800010a7983 */ /* 0x000ee80000300a00 */
[----:B------:R-:W3:Y:S11]  /*11fe0*/  LDL.LU.64 R8, [R1+0x860] ;  /* 0x0008600001087983 */ /* 0x000ef60000300a00 */
[----:B------:R-:W-:Y:S05]  /*11ff0*/  @!UPT UIADD3 URZ, URZ, URZ, URZ ;  /* 0x0000003f3f3ff290 */ /* 0x000fea000fffe03f */
[----:B------:R-:W-:Y:S04]  /*12000*/  STL.64 [R1+0x280], R12 ;  /* 0x0002800c01007387 */ /* 0x000fe80000100a00 */
[----:B------:R0:W-:Y:S04]  /*12010*/  STL.64 [R1+0x288], R14 ;  /* 0x0002880e01007387 */ /* 0x0001e80000100a00 */
[----:B0-----:R-:W3:Y:S02]  /*12020*/  LDL.LU.64 R14, [R1+0x858] ;  /* 0x00085800010e7983 */ /* 0x001ee40000300a00 */
[C---:B---3--:R-:W-:Y:S02]  /*12030*/  HMMA.16816.F32 R12, R4.reuse, R14, R8 ;  /* 0x0000000e040c723c */ /* 0x048fe40000001808 */
[----:B------:R-:W3:Y:S04]  /*12040*/  LDL.LU.64 R10, [R1+0x850] ;  /* 0x00085000010a7983 */ /* 0x000ee80000300a00 */
[----:B------:R-:W3:Y:S11]  /*12050*/  LDL.LU.64 R8, [R1+0x848] ;  /* 0x0008480001087983 */ /* 0x000ef60000300a00 */
[----:B------:R-:W-:Y:S06]  /*12060*/  @!UPT UIADD3 URZ, URZ, URZ, URZ ;  /* 0x0000003f3f3ff290 */ /* 0x000fec000fffe03f */
        /* <DEDUP_REMOVED lines=9> */
[----:B0-----:R-:W3:Y:S04]  /*12100*/  LDL.LU.64 R14, [R1+0x828] ;  /* 0x00082800010e7983 */ /* 0x001ee80000300a00 */
[----:B------:R-:W4:Y:S01]  /*12110*/  LDL.LU.64 R12, [R1+0x820] ;  /* 0x00082000010c7983 */ /* 0x000f220000300a00 */
[C---:B---3--:R-:W-:Y:S11]  /*12120*/  HMMA.16816.F32 R8, R4.reuse, R14, R8 ;  /* 0x0000000e0408723c */ /* 0x048ff60000001808 */
[----:B------:R-:W-:Y:S11]  /*12130*/  @!UPT UIADD3 URZ, URZ, URZ, URZ ;  /* 0x0000003f3f3ff290 */ /* 0x000ff6000fffe03f */
[----:B------:R-:W-:Y:S01]  /*12140*/  @!UPT UIADD3 URZ, URZ, URZ, URZ ;  /* 0x0000003f3f3ff290 */ /* 0x000fe2000fffe03f */
[----:B------:R-:W-:Y:S04]  /*12150*/  STL.64 [R1+0x2e0], R8 ;  /* 0x0002e00801007387 */ /* 0x000fe80000100a00 */
[----:B------:R0:W-:Y:S04]  /*12160*/  STL.64 [R1+0x2e8], R10 ;  /* 0x0002e80a01007387 */ /* 0x0001e80000100a00 */
[----:B0-----:R-:W3:Y:S04]  /*12170*/  LDL.LU.64 R10, [R1+0x818] ;  /* 0x00081800010a7983 */ /* 0x001ee80000300a00 */
[----:B------:R-:W-:Y:S04]  /*12180*/  STL.64 [R1+0x7a8], R14 ;  /* 0x0007a80e01007387 */ /* 0x000fe80000100a00 */
[----:B----4-:R0:W-:Y:S04]  /*12190*/  STL.64 [R1+0x7a0], R12 ;  /* 0x0007a00c01007387 */ /* 0x0101e80000100a00 */
[----:B0-----:R-:W4:Y:S04]  /*121a0*/  LDL.LU R12, [R1+0x70] ;  /* 0x00007000010c7983 */ /* 0x001f280000300800 */
[----:B------:R-:W4:Y:S04]  /*121b0*/  LDL.LU R13, [R1+0x74] ;  /* 0x00007400010d7983 */ /* 0x000f280000300800 */
[----:B------:R-:W4:Y:S04]  /*121c0*/  LDL.LU R14, [R1+0x78] ;  /* 0x00007800010e7983 */ /* 0x000f280000300800 */
[----:B------:R-:W4:Y:S04]  /*121d0*/  LDL.LU R15, [R1+0x7c] ;  /* 0x00007c00010f7983 */ /* 0x000f280000300800 */
[----:B---3--:R-:W-:Y:S01]  /*121e0*/  STL.64 [R1+0x798], R10 ;  /* 0x0007980a01007387 */ /* 0x008fe20000100a00 */
[----:B----4-:R-:W-:Y:S08]  /*121f0*/  HMMA.16816.F32 R12, R4, R10, R12 ;  /* 0x0000000a040c723c */ /* 0x010ff0000000180c */
[C---:B--2---:R-:W-:Y:S11]  /*12200*/  HMMA.16816.F32 R4, R16.reuse, R22, R24 ;  /* 0x000000161004723c */ /* 0x044ff60000001818 */
[----:B------:R-:W-:Y:S04]  /*12210*/  @!UPT UIADD3 URZ, URZ, URZ, URZ ;  /* 0x0000003f3f3ff290 */ /* 0x000fe8000fffe03f */
[----:B------:R-:W-:Y:S04]  /*12220*/  STL.64 [R1+0x2d0], R12 ;  /* 0x0002d00c01007387 */ /* 0x000fe80000100a00 */
[----:B------:R0:W-:Y:S04]  /*12230*/  STL.64 [R1+0x2d8], R14 ;  /* 0x0002d80e01007387 */ /* 0x0001e80000100a00 */
[----:B------:R-:W-:Y:S04]  /*12240*/  STL.64 [R1+0xd0], R4 ;  /* 0x0000d00401007387 */ /* 0x000fe80000100a00 */
[----:B------:R-:W-:Y:S04]  /*12250*/  STL.64 [R1+0xd8], R6 ;  /* 0x0000d80601007387 */ /* 0x000fe80000100a00 */
[----:B0-----:R-:W2:Y:S04]  /*12260*/  LDL.LU.64 R14, [R1+0x8] ;  /* 0x00000800010e7983 */ /* 0x001ea80000300a00 */
[----:B--2---:R0:W-:Y:S04]  /*12270*/  STL.64 [R1+0x7c0], R14 ;  /* 0x0007c00e01007387 */ /* 0x0041e80000100a00 */
[----:B------:R-:W2:Y:S04]  /*12280*/  LDL.LU R8, [R1+0xf0] ;  /* 0x0000f00001087983 */ /* 0x000ea80000300800 */
[----:B------:R-:W2:Y:S04]  /*12290*/  LDL.LU R9, [R1+0xf4] ;  /* 0x0000f40001097983 */ /* 0x000ea80000300800 */
[----:B------:R-:W3:Y:S04]  /*122a0*/  LDL.LU R10, [R1+0xf8] ;  /* 0x0000f800010a7983 */ /* 0x000ee80000300800 */
[----:B------:R-:W3:Y:S04]  /*122b0*/  LDL.LU R11, [R1+0xfc] ;  /* 0x0000fc00010b7983 */ /* 0x000ee80000300800 */
[----:B0-----:R-:W4:Y:S04]  /*122c0*/  LDL.LU.64 R14, [R1+0x18] ;  /* 0x00001800010e7983 */ /* 0x001f280000300a00 */
[----:B----4-:R-:W-:Y:S04]  /*122d0*/  STL.64 [R1+0x7d8], R14 ;  /* 0x0007d80e01007387 */ /* 0x010fe80000100a00 */
[----:B---3--:R-:W-:Y:S04]  /*122e0*/  STL.64 [R1+0x7b8], R10 ;  /* 0x0007b80a01007387 */ /* 0x008fe80000100a00 */
[----:B--2---:R0:W-:Y:S04]  /*122f0*/  STL.64 [R1+0x7b0], R8 ;  /* 0x0007b00801007387 */ /* 0x0041e80000100a00 */
[----:B0-----:R-:W2:Y:S04]  /*12300*/  LDL.LU R8, [R1+0x100] ;  /* 0x0001000001087983 */ /* 0x001ea80000300800 */
[----:B------:R-:W2:Y:S04]  /*12310*/  LDL.LU R9, [R1+0x104] ;  /* 0x0001040001097983 */ /* 0x000ea80000300800 */
[----:B------:R-:W3:Y:S04]  /*12320*/  LDL.LU R10, [R1+0x108] ;  /* 0x00010800010a7983 */ /* 0x000ee80000300800 */
[----:B------:R-:W3:Y:S04]  /*12330*/  LDL.LU R11, [R1+0x10c] ;  /* 0x00010c00010b7983 */ /* 0x000ee80000300800 */
[----:B------:R-:W4:Y:S04]  /*12340*/  LDL.LU R24, [R1+0x160] ;  /* 0x0001600001187983 */ /* 0x000f280000300800 */
[----:B------:R-:W4:Y:S04]  /*12350*/  LDL.LU R25, [R1+0x164] ;  /* 0x0001640001197983 */ /* 0x000f280000300800 */
[----:B------:R-:W2:Y:S04]  /*12360*/  LDL.LU R26, [R1+0x168] ;  /* 0x00016800011a7983 */ /* 0x000ea80000300800 */
[----:B------:R-:W2:Y:S04]  /*12370*/  LDL.LU R27, [R1+0x16c] ;  /* 0x00016c00011b7983 */ /* 0x000ea80000300800 */
[----:B--2---:R0:W-:Y:S04]  /*12380*/  STL.64 [R1+0x808], R26 ;  /* 0x0008081a01007387 */ /* 0x0041e80000100a00 */
[----:B----4-:R-:W-:Y:S04]  /*12390*/  STL.64 [R1+0x800], R24 ;  /* 0x0008001801007387 */ /* 0x010fe80000100a00 */
[----:B0-----:R-:W2:Y:S04]  /*123a0*/  LDL.LU.64 R26, [R1+0x48] ;  /* 0x00004800011a7983 */ /* 0x001ea80000300a00 */
[----:B------:R-:W4:Y:S04]  /*123b0*/  LDL.64 R14, [R1+0x28] ;  /* 0x00002800010e7983 */ /* 0x000f280000100a00 */
[----:B----4-:R0:W-:Y:S04]  /*123c0*/  STL.64 [R1+0x7f0], R14 ;  /* 0x0007f00e01007387 */ /* 0x0101e80000100a00 */
[----:B0-----:R-:W4:Y:S04]  /*123d0*/  LDL.LU.64 R14, [R1+0x38] ;  /* 0x00003800010e7983 */ /* 0x001f280000300a00 */
[----:B----4-:R0:W-:Y:S04]  /*123e0*/  STL.64 [R1+0x810], R14 ;  /* 0x0008100e01007387 */ /* 0x0101e80000100a00 */
[----:B------:R-:W2:Y:S04]  /*123f0*/  LDL.LU R12, [R1+0x1a0] ;  /* 0x0001a000010c7983 */ /* 0x000ea80000300800 */
[----:B------:R-:W2:Y:S04]  /*12400*/  LDL.LU R13, [R1+0x1a4] ;  /* 0x0001a400010d7983 */ /* 0x000ea80000300800 */
[----:B0-----:R-:W2:Y:S04]  /*12410*/  LDL.LU R14, [R1+0x1a8] ;  /* 0x0001a800010e7983 */ /* 0x001ea80000300800 */
[----:B------:R-:W2:Y:S04]  /*12420*/  LDL.LU R15, [R1+0x1ac] ;  /* 0x0001ac00010f7983 */ /* 0x000ea80000300800 */
[----:B---3--:R-:W-:Y:S04]  /*12430*/  STL.64 [R1+0x7d0], R10 ;  /* 0x0007d00a01007387 */ /* 0x008fe80000100a00 */
        /* <DEDUP_REMOVED lines=11> */
[----:B------:R-:W4:Y:S04]  /*124f0*/  LDL.LU R4, [R1+0x3d4] ;  /* 0x0003d40001047983 */ /* 0x000f280000300800 */
[----:B------:R-:W4:Y:S04]  /*12500*/  LDL.LU R5, [R1+0x484] ;  /* 0x0004840001057983 */ /* 0x000f280000300800 */
[----:B------:R-:W3:Y:S04]  /*12510*/  LDL.LU R6, [R1+0x488] ;  /* 0x0004880001067983 */ /* 0x000ee80000300800 */
[----:B------:R-:W3:Y:S01]  /*12520*/  LDL.LU R7, [R1+0x534] ;  /* 0x0005340001077983 */ /* 0x000ee20000300800 */
[----:B--2---:R-:W-:Y:S03]  /*12530*/  HMMA.16816.F32 R12, R16, R26, R12 ;  /* 0x0000001a100c723c */ /* 0x004fe6000000180c */
[----:B---3--:R-:W-:Y:S04]  /*12540*/  STL.64 [R1+0x760], R6 ;  /* 0x0007600601007387 */ /* 0x008fe80000100a00 */
[----:B----4-:R0:W-:Y:S04]  /*12550*/  STL.64 [R1+0x758], R4 ;  /* 0x0007580401007387 */ /* 0x0101e80000100a00 */
[----:B0-----:R-:W2:Y:S04]  /*12560*/  LDL.LU R4, [R1+0x180] ;  /* 0x0001800001047983 */ /* 0x001ea80000300800 */
[----:B------:R-:W2:Y:S04]  /*12570*/  LDL.LU R5, [R1+0x184] ;  /* 0x0001840001057983 */ /* 0x000ea80000300800 */
[----:B------:R-:W3:Y:S04]  /*12580*/  LDL.LU R6, [R1+0x188] ;  /* 0x0001880001067983 */ /* 0x000ee80000300800 */
[----:B------:R-:W3:Y:S01]  /*12590*/  LDL.LU R7, [R1+0x18c] ;  /* 0x00018c0001077983 */ /* 0x000ee20000300800 */
[----:B------:R-:W-:-:S03]  /*125a0*/  IMAD.MOV.U32 R2, RZ, RZ, R22 ;  /* 0x000000ffff027224 */ /* 0x000fc600078e0016 */
[----:B------:R-:W4:Y:S01]  /*125b0*/  LDL.LU R20, [R1+0xe0] ;  /* 0x0000e00001147983 */ /* 0x000f220000300800 */
[----:B------:R-:W-:-:S03]  /*125c0*/  IMAD.MOV.U32 R0, RZ, RZ, R23 ;  /* 0x000000ffff007224 */ /* 0x000fc600078e0017 */
[----:B------:R-:W4:Y:S04]  /*125d0*/  LDL.LU R21, [R1+0xe4] ;  /* 0x0000e40001157983 */ /* 0x000f280000300800 */
[----:B------:R-:W4:Y:S04]  /*125e0*/  LDL.LU R22, [R1+0xe8] ;  /* 0x0000e80001167983 */ /* 0x000f280000300800 */
[----:B------:R-:W4:Y:S04]  /*125f0*/  LDL.LU R23, [R1+0xec] ;  /* 0x0000ec0001177983 */ /* 0x000f280000300800 */
[----:B---3--:R-:W-:Y:S04]  /*12600*/  STL.64 [R1+0x770], R6 ;  /* 0x0007700601007387 */ /* 0x008fe80000100a00 */
[----:B--2---:R0:W-:Y:S04]  /*12610*/  STL.64 [R1+0x768], R4 ;  /* 0x0007680401007387 */ /* 0x0041e80000100a00 */
[----:B------:R-:W-:Y:S04]  /*12620*/  STL.64 [R1+0x120], R12 ;  /* 0x0001200c01007387 */ /* 0x000fe80000100a00 */
[----:B------:R1:W-:Y:S01]  /*12630*/  STL.64 [R1+0x128], R14 ;  /* 0x0001280e01007387 */ /* 0x0003e20000100a00 */
[----:B0-----:R-:W-:-:S02]  /*12640*/  IMAD.MOV.U32 R5, RZ, RZ, R26 ;  /* 0x000000ffff057224 */ /* 0x001fc400078e001a */
[----:B------:R-:W-:Y:S01]  /*12650*/  IMAD.MOV.U32 R4, RZ, RZ, R27 ;  /* 0x000000ffff047224 */ /* 0x000fe200078e001b */
[----:B-1----:R-:W2:Y:S04]  /*12660*/  LDL.LU.64 R14, [R1+0x810] ;  /* 0x00081000010e7983 */ /* 0x002ea80000300a00 */
[----:B------:R-:W2:Y:S04]  /*12670*/  LDL.LU.64 R26, [R1+0x808] ;  /* 0x00080800011a7983 */ /* 0x000ea80000300a00 */
[----:B------:R-:W2:Y:S02]  /*12680*/  LDL.LU.64 R24, [R1+0x800] ;  /* 0x0008000001187983 */ /* 0x000ea40000300a00 */
[----:B--2---:R-:W-:Y:S11]  /*12690*/  HMMA.16816.F32 R24, R16, R14, R24 ;  /* 0x0000000e1018723c */ /* 0x004ff60000001818 */
[----:B------:R-:W-:Y:S11]  /*126a0*/  @!UPT UIADD3 URZ, URZ, URZ, URZ ;  /* 0x0000003f3f3ff290 */ /* 0x000ff6000fffe03f */
[----:B------:R-:W-:Y:S01]  /*126b0*/  @!UPT UIADD3 URZ, URZ, URZ, URZ ;  /* 0x0000003f3f3ff290 */ /* 0x000fe2000fffe03f */
[----:B------:R0:W-:Y:S04]  /*126c0*/  STL.64 [R1+0x190], R24 ;  /* 0x0001901801007387 */ /* 0x0001e80000100a00 */
[----:B------:R1:W-:Y:S01]  /*126d0*/  STL.64 [R1+0x198], R26 ;  /* 0x0001981a01007387 */ /* 0x0003e20000100a00 */
[----:B0-----:R-:W-:-:S03]  /*126e0*/  IMAD.MOV.U32 R25, RZ, RZ, R14 ;  /* 0x000000ffff197224 */ /* 0x001fc600078e000e */
[----:B-1----:R-:W2:Y:S01]  /*126f0*/  LDL.LU R27, [R1+0x7f8] ;  /* 0x0007f800011b7983 */ /* 0x002ea20000300800 */
[----:B------:R-:W-:-:S03]  /*12700*/  IMAD.MOV.U32 R26, RZ, RZ, R15 ;  /* 0x000000ffff1a7224 */ /* 0x000fc600078e000f */
[----:B------:R-:W3:Y:S02]  /*12710*/  LDL.LU.64 R14, [R1+0x7f0] ;  /* 0x0007f000010e7983 */ /* 0x000ee40000300a00 */
[C---:B---3--:R-:W-:Y:S01]  /*12720*/  HMMA.16816.F32 R8, R16.reuse, R14, R8 ;  /* 0x0000000e1008723c */ /* 0x048fe20000001808 */
[----:B------:R-:W-:Y:S11]  /*12730*/  IMAD.MOV.U32 R29, RZ, RZ, R15 ;  /* 0x000000ffff1d7224 */ /* 0x000ff600078e000f */
[----:B------:R-:W-:Y:S11]  /*12740*/  @!UPT UIADD3 URZ, URZ, URZ, URZ ;  /* 0x0000003f3f3ff290 */ /* 0x000ff6000fffe03f */
[----:B------:R-:W-:Y:S04]  /*12750*/  STL.64 [R1+0x1a0], R8 ;  /* 0x0001a00801007387 */ /* 0x000fe80000100a00 */
[----:B------:R0:W-:Y:S04]  /*12760*/  STL.64 [R1+0x1a8], R10 ;  /* 0x0001a80a01007387 */ /* 0x0001e80000100a00 */
[----:B0-----:R-:W3:Y:S04]  /*12770*/  LDL.LU.64 R10, [R1+0x7e8] ;  /* 0x0007e800010a7983 */ /* 0x001ee80000300a00 */
[----:B------:R-:W3:Y:S04]  /*12780*/  LDL.LU.64 R8, [R1+0x7e0] ;  /* 0x0007e00001087983 */ /* 0x000ee80000300a00 */
[----:B------:R-:W3:Y:S01]  /*12790*/  LDL.LU.64 R14, [R1+0x7d8] ;  /* 0x0007d800010e7983 */ /* 0x000ee20000300a00 */
[----:B------:R-:W-:Y:S01]  /*127a0*/  IMAD.MOV.U32 R7, RZ, RZ, R0 ;  /* 0x000000ffff077224 */ /* 0x000fe200078e0000 */
        /* <DEDUP_REMOVED lines=18> */
[----:B------:R-:W3:Y:S04]  /*128d0*/  LDL.LU.64 R14, [R1+0x7a8] ;  /* 0x0007a800010e7983 */ /* 0x000ee80000300a00 */
[----:B------:R-:W2:Y:S01]  /*128e0*/  LDL.LU.64 R12, [R1+0x7a0] ;  /* 0x0007a000010c7983 */ /* 0x000ea20000300a00 */
[----:B---3--:R-:W-:Y:S11]  /*128f0*/  HMMA.16816.F32 R8, R16, R14, R8 ;  /* 0x0000000e1008723c */ /* 0x008ff60000001808 */
[----:B------:R-:W-:Y:S11]  /*12900*/  @!UPT UIADD3 URZ, URZ, URZ, URZ ;  /* 0x0000003f3f3ff290 */ /* 0x000ff6000fffe03f */
[----:B------:R-:W-:Y:S01]  /*12910*/  @!UPT UIADD3 URZ, URZ, URZ, URZ ;  /* 0x0000003f3f3ff290 */ /* 0x000fe2000fffe03f */
[----:B------:R-:W-:Y:S01]  /*12920*/  STL.64 [R1+0x110], R8 ;  /* 0x0001100801007387 */ /* 0x000fe20000100a00 */
[----:B------:R-:W-:-:S03]  /*12930*/  IMAD.MOV.U32 R24, RZ, RZ, R11 ;  /* 0x000000ffff187224 */ /* 0x000fc600078e000b */
[----:B------:R0:W-:Y:S04]  /*12940*/  STL.64 [R1+0x118], R10 ;  /* 0x0001180a01007387 */ /* 0x0001e80000100a00 */
[----:B0-----:R-:W4:Y:S04]  /*12950*/  LDL.LU.64 R10, [R1+0x798] ;  /* 0x00079800010a7983 */ /* 0x001f280000300a00 */
[----:B------:R-:W3:Y:S04]  /*12960*/  LDL.LU R8, [R1+0x490] ;  /* 0x0004900001087983 */ /* 0x000ee80000300800 */
[----:B------:R-:W3:Y:S04]  /*12970*/  LDL.LU R9, [R1+0x538] ;  /* 0x0005380001097983 */ /* 0x000ee80000300800 */
[----:B------:R0:W-:Y:S02]  /*12980*/  STL.64 [R1+0x6d8], R14 ;  /* 0x0006d80e01007387 */ /* 0x0001e40000100a00 */
[----:B0-----:R-:W-:-:S02]  /*12990*/  IMAD.MOV.U32 R15, RZ, RZ, R26 ;  /* 0x000000ffff0f7224 */ /* 0x001fc400078e001a */
[----:B------:R-:W3:Y:S01]  /*129a0*/  LDL.LU R26, [R1+0x794] ;  /* 0x00079400011a7983 */ /* 0x000ee20000300800 */
[----:B------:R-:W-:-:S03]  /*129b0*/  IMAD.MOV.U32 R14, RZ, RZ, R25 ;  /* 0x000000ffff0e7224 */ /* 0x000fc600078e0019 */
[----:B------:R-:W3:Y:S04]  /*129c0*/  LDL.LU R25, [R1+0x790] ;  /* 0x0007900001197983 */ /* 0x000ee80000300800 */
[----:B--2---:R0:W-:Y:S04]  /*129d0*/  STL.64 [R1+0x6d0], R12 ;  /* 0x0006d00c01007387 */ /* 0x0041e80000100a00 */
[----:B------:R1:W-:Y:S04]  /*129e0*/  STL.64 [R1+0x778], R14 ;  /* 0x0007780e01007387 */ /* 0x0003e80000100a00 */
[----:B0-----:R-:W2:Y:S04]  /*129f0*/  LDL.LU R12, [R1+0x1b0] ;  /* 0x0001b000010c7983 */ /* 0x001ea80000300800 */
[----:B------:R-:W2:Y:S04]  /*12a00*/  LDL.LU R13, [R1+0x1b4] ;  /* 0x0001b400010d7983 */ /* 0x000ea80000300800 */
[----:B-1----:R-:W2:Y:S04]  /*12a10*/  LDL.LU R14, [R1+0x1b8] ;  /* 0x0001b800010e7983 */ /* 0x002ea80000300800 */
[----:B------:R-:W2:Y:S01]  /*12a20*/  LDL.LU R15, [R1+0x1bc] ;  /* 0x0001bc00010f7983 */ /* 0x000ea20000300800 */
[----:B----4-:R-:W-:Y:S03]  /*12a30*/  HMMA.16816.F32 R16, R16, R10, R20 ;  /* 0x0000000a1010723c */ /* 0x010fe60000001814 */
[----:B---3--:R0:W-:Y:S04]  /*12a40*/  STL.64 [R1+0x6a8], R26 ;  /* 0x0006a81a01007387 */ /* 0x0081e80000100a00 */
[----:B------:R-:W-:Y:S04]  /*12a50*/  STL.64 [R1+0x6a0], R24 ;  /* 0x0006a01801007387 */ /* 0x000fe80000100a00 */
[----:B------:R-:W2:Y:S04]  /*12a60*/  LDL.LU.64 R22, [R1+0x788] ;  /* 0x0007880001167983 */ /* 0x000ea80000300a00 */
[----:B------:R-:W2:Y:S01]  /*12a70*/  LDL.LU.64 R20, [R1+0x780] ;  /* 0x0007800001147983 */ /* 0x000ea20000300a00 */
[----:B0-----:R-:W-:-:S02]  /*12a80*/  IMAD.MOV.U32 R26, RZ, RZ, R5 ;  /* 0x000000ffff1a7224 */ /* 0x001fc400078e0005 */
[----:B------:R-:W-:-:S05]  /*12a90*/  IMAD.MOV.U32 R27, RZ, RZ, R4 ;  /* 0x000000ffff1b7224 */ /* 0x000fca00078e0004 */
[----:B------:R-:W-:Y:S04]  /*12aa0*/  STL.64 [R1+0x100], R16 ;  /* 0x0001001001007387 */ /* 0x000fe80000100a00 */
[----:B------:R-:W-:Y:S01]  /*12ab0*/  STL.64 [R1+0x108], R18 ;  /* 0x0001081201007387 */ /* 0x000fe20000100a00 */
[C---:B--2---:R-:W-:Y:S03]  /*12ac0*/  HMMA.16816.F32 R4, R20.reuse, R6, R12 ;  /* 0x000000061404723c */ /* 0x044fe6000000180c */
[----:B------:R-:W2:Y:S11]  /*12ad0*/  LDL.LU.64 R14, [R1+0x778] ;  /* 0x00077800010e7983 */ /* 0x000eb60000300a00 */
[----:B------:R-:W-:Y:S09]  /*12ae0*/  @!UPT UIADD3 URZ, URZ, URZ, URZ ;  /* 0x0000003f3f3ff290 */ /* 0x000ff2000fffe03f */
[----:B------:R-:W-:Y:S04]  /*12af0*/  STL.64 [R1+0xc0], R4 ;  /* 0x0000c00401007387 */ /* 0x000fe80000100a00 */
[----:B------:R0:W-:Y:S04]  /*12b00*/  STL.64 [R1+0xc8], R6 ;  /* 0x0000c80601007387 */ /* 0x0001e80000100a00 */
[----:B0-----:R-:W3:Y:S04]  /*12b10*/  LDL.LU.64 R6, [R1+0x770] ;  /* 0x0007700001067983 */ /* 0x001ee80000300a00 */
[----:B------:R-:W3:Y:S02]  /*12b20*/  LDL.LU.64 R4, [R1+0x768] ;  /* 0x0007680001047983 */ /* 0x000ee40000300a00 */
[----:B---3--:R-:W-:Y:S02]  /*12b30*/  HMMA.16816.F32 R24, R20, R26, R4 ;  /* 0x0000001a1418723c */ /* 0x008fe40000001804 */
[----:B------:R-:W3:Y:S04]  /*12b40*/  LDL.LU.64 R6, [R1+0x760] ;  /* 0x0007600001067983 */ /* 0x000ee80000300a00 */
[----:B------:R-:W4:Y:S01]  /*12b50*/  LDL.LU.64 R4, [R1+0x758] ;  /* 0x0007580001047983 */ /* 0x000f220000300a00 */
[----:B------:R-:W-:-:S02]  /*12b60*/  IMAD.MOV.U32 R16, RZ, RZ, R19 ;  /* 0x000000ffff107224 */ /* 0x000fc400078e0013 */
[----:B------:R-:W-:-:S04]  /*12b70*/  IMAD.MOV.U32 R19, RZ, RZ, c[0x0][0x18c] ;  /* 0x00006300ff137624 */ /* 0x000fc800078e00ff */
[----:B------:R-:W-:-:S10]  /*12b80*/  IMAD.SHL.U32 R19, R19, 0x40, RZ ;  /* 0x0000004013137824 */ /* 0x000fd400078e00ff */
[----:B------:R-:W-:Y:S04]  /*12b90*/  STL.64 [R1+0xf0], R24 ;  /* 0x0000f01801007387 */ /* 0x000fe80000100a00 */
[----:B------:R-:W-:Y:S04]  /*12ba0*/  STL.64 [R1+0xf8], R26 ;  /* 0x0000f81a01007387 */ /* 0x000fe80000100a00 */
[----:B------:R-:W2:Y:S04]  /*12bb0*/  LDL.LU R17, [R1+0x498] ;  /* 0x0004980001117983 */ /* 0x000ea80000300800 */
[----:B------:R-:W2:Y:S01]  /*12bc0*/  LDL.LU R18, [R1+0x53c] ;  /* 0x00053c0001127983 */ /* 0x000ea20000300800 */
[----:B---3--:R-:W-:-:S02]  /*12bd0*/  LOP3.LUT R7, R7, R6, RZ, 0x3c, !PT ;  /* 0x0000000607077212 */ /* 0x008fc400078e3cff */
[----:B----4-:R-:W-:-:S04]  /*12be0*/  LOP3.LUT R5, R5, R4, RZ, 0x3c, !PT ;  /* 0x0000000405057212 */ /* 0x010fc800078e3cff */
[----:B------:R-:W-:Y:S02]  /*12bf0*/  LOP3.LUT R4, R5, R4, RZ, 0x3c, !PT ;  /* 0x0000000405047212 */ /* 0x000fe400078e3cff */
[----:B------:R-:W-:Y:S02]  /*12c00*/  LOP3.LUT R6, R7, R6, RZ, 0x3c, !PT ;  /* 0x0000000607067212 */ /* 0x000fe400078e3cff */
[----:B------:R-:W-:Y:S02]  /*12c10*/  LOP3.LUT R5, R5, R4, RZ, 0x3c, !PT ;  /* 0x0000000405057212 */ /* 0x000fe400078e3cff */
[----:B------:R-:W-:-:S03]  /*12c20*/  LOP3.LUT R7, R7, R6, RZ, 0x3c, !PT ;  /* 0x0000000607077212 */ /* 0x000fc600078e3cff */
[----:B------:R-:W-:-:S04]  /*12c30*/  IMAD.WIDE R4, R19, 0x2, R4 ;  /* 0x0000000213047825 */ /* 0x000fc800078e0204 */
[----:B------:R-:W-:Y:S01]  /*12c40*/  IMAD.WIDE R6, R19, 0x2, R6 ;  /* 0x0000000213067825 */ /* 0x000fe200078e0206 */
[----:B------:R0:W-:Y:S04]  /*12c50*/  STL [R1+0x484], R4 ;  /* 0x0004840401007387 */ /* 0x0001e80000100800 */
[----:B------:R1:W-:Y:S04]  /*12c60*/  STL [R1+0x3d4], R5 ;  /* 0x0003d40501007387 */ /* 0x0003e80000100800 */
[----:B0-----:R-:W3:Y:S04]  /*12c70*/  LDL.LU R4, [R1+0x384] ;  /* 0x0003840001047983 */ /* 0x001ee80000300800 */
[----:B-1----:R-:W3:Y:S04]  /*12c80*/  LDL.LU R5, [R1+0x3d8] ;  /* 0x0003d80001057983 */ /* 0x002ee80000300800 */
[----:B------:R0:W-:Y:S04]  /*12c90*/  STL [R1+0x534], R6 ;  /* 0x0005340601007387 */ /* 0x0001e80000100800 */
[----:B------:R1:W-:Y:S04]  /*12ca0*/  STL [R1+0x488], R7 ;  /* 0x0004880701007387 */ /* 0x0003e80000100800 */
[----:B0-----:R-:W4:Y:S04]  /*12cb0*/  LDL.LU R6, [R1+0x3dc] ;  /* 0x0003dc0001067983 */ /* 0x001f280000300800 */
[----:B-1----:R-:W4:Y:S04]  /*12cc0*/  LDL.LU R7, [R1+0x48c] ;  /* 0x00048c0001077983 */ /* 0x002f280000300800 */
[----:B------:R-:W2:Y:S04]  /*12cd0*/  LDL.LU R24, [R1+0x38c] ;  /* 0x00038c0001187983 */ /* 0x000ea80000300800 */
[----:B------:R-:W2:Y:S04]  /*12ce0*/  LDL.LU R25, [R1+0x3e8] ;  /* 0x0003e80001197983 */ /* 0x000ea80000300800 */
[----:B------:R-:W2:Y:S04]  /*12cf0*/  LDL.LU R26, [R1+0x3ec] ;  /* 0x0003ec00011a7983 */ /* 0x000ea80000300800 */
[----:B------:R-:W2:Y:S04]  /*12d00*/  LDL.LU R27, [R1+0x49c] ;  /* 0x00049c00011b7983 */ /* 0x000ea80000300800 */
[----:B------:R-:W2:Y:S04]  /*12d10*/  LDL.LU R12, [R1+0x4a0] ;  /* 0x0004a000010c7983 */ /* 0x000ea80000300800 */
[----:B------:R-:W2:Y:S01]  /*12d20*/  LDL.LU R13, [R1+0x540] ;  /* 0x00054000010d7983 */ /* 0x000ea20000300800 */
[----:B---3--:R-:W-:-:S04]  /*12d30*/  LOP3.LUT R5, R5, R4, RZ, 0x3c, !PT ;  /* 0x0000000405057212 */ /* 0x008fc800078e3cff */
[----:B------:R-:W-:-:S04]  /*12d40*/  LOP3.LUT R4, R5, R4, RZ, 0x3c, !PT ;  /* 0x0000000405047212 */ /* 0x000fc800078e3cff */
[----:B------:R-:W-:Y:S02]  /*12d50*/  LOP3.LUT R5, R5, R4, RZ, 0x3c, !PT ;  /* 0x0000000405057212 */ /* 0x000fe400078e3cff */
[----:B----4-:R-:W-:-:S04]  /*12d60*/  LOP3.LUT R7, R7, R6, RZ, 0x3c, !PT ;  /* 0x0000000607077212 */ /* 0x010fc800078e3cff */
[----:B------:R-:W-:Y:S01]  /*12d70*/  LOP3.LUT R6, R7, R6, RZ, 0x3c, !PT ;  /* 0x0000000607067212 */ /* 0x000fe200078e3cff */
[----:B------:R-:W-:-:S03]  /*12d80*/  IMAD.WIDE R4, R19, 0x2, R4 ;  /* 0x0000000213047825 */ /* 0x000fc600078e0204 */
[----:B------:R-:W-:Y:S02]  /*12d90*/  LOP3.LUT R7, R7, R6, RZ, 0x3c, !PT ;  /* 0x0000000607077212 */ /* 0x000fe400078e3cff */
[----:B------:R0:W-:Y:S03]  /*12da0*/  STL [R1+0x3d8], R4 ;  /* 0x0003d80401007387 */ /* 0x0001e60000100800 */
[----:B------:R-:W-:Y:S01]  /*12db0*/  IMAD.WIDE R6, R19, 0x2, R6 ;  /* 0x0000000213067825 */ /* 0x000fe200078e0206 */
[----:B------:R1:W-:Y:S04]  /*12dc0*/  STL [R1+0x384], R5 ;  /* 0x0003840501007387 */ /* 0x0003e80000100800 */
[----:B0-----:R-:W3:Y:S04]  /*12dd0*/  LDL.LU R4, [R1+0x388] ;  /* 0x0003880001047983 */ /* 0x001ee80000300800 */
[----:B-1----:R-:W3:Y:S04]  /*12de0*/  LDL.LU R5, [R1+0x3e0] ;  /* 0x0003e00001057983 */ /* 0x002ee80000300800 */
[----:B------:R0:W-:Y:S04]  /*12df0*/  STL [R1+0x48c], R6 ;  /* 0x00048c0601007387 */ /* 0x0001e80000100800 */
[----:B------:R1:W-:Y:S04]  /*12e00*/  STL [R1+0x3dc], R7 ;  /* 0x0003dc0701007387 */ /* 0x0003e80000100800 */
[----:B0-----:R-:W4:Y:S04]  /*12e10*/  LDL.LU R6, [R1+0x3e4] ;  /* 0x0003e40001067983 */ /* 0x001f280000300800 */
[----:B-1----:R-:W4:Y:S01]  /*12e20*/  LDL.LU R7, [R1+0x494] ;  /* 0x0004940001077983 */ /* 0x002f220000300800 */
[----:B------:R-:W-:-:S04]  /*12e30*/  LOP3.LUT R9, R9, R8, RZ, 0x3c, !PT ;  /* 0x0000000809097212 */ /* 0x000fc800078e3cff */
[----:B------:R-:W-:-:S04]  /*12e40*/  LOP3.LUT R8, R9, R8, RZ, 0x3c, !PT ;  /* 0x0000000809087212 */ /* 0x000fc800078e3cff */
[----:B------:R-:W-:-:S05]  /*12e50*/  LOP3.LUT R9, R9, R8, RZ, 0x3c, !PT ;  /* 0x0000000809097212 */ /* 0x000fca00078e3cff */
[----:B------:R-:W-:-:S05]  /*12e60*/  IMAD.WIDE R8, R19, 0x2, R8 ;  /* 0x0000000213087825 */ /* 0x000fca00078e0208 */
[----:B------:R2:W-:Y:S04]  /*12e70*/  STL [R1+0x538], R8 ;  /* 0x0005380801007387 */ /* 0x0005e80000100800 */
[----:B------:R0:W-:Y:S01]  /*12e80*/  STL [R1+0x490], R9 ;  /* 0x0004900901007387 */ /* 0x0001e20000100800 */
[----:B--2---:R-:W-:Y:S02]  /*12e90*/  IMAD.MOV.U32 R8, RZ, RZ, R18 ;  /* 0x000000ffff087224 */ /* 0x004fe400078e0012 */
[----:B0-----:R-:W-:-:S04]  /*12ea0*/  IMAD.MOV.U32 R9, RZ, RZ, R17 ;  /* 0x000000ffff097224 */ /* 0x001fc800078e0011 */
[----:B------:R-:W-:Y:S01]  /*12eb0*/  IMAD.WIDE R8, R19, 0x2, R8 ;  /* 0x0000000213087825 */ /* 0x000fe200078e0208 */
        /* <DEDUP_REMOVED lines=10> */
[----:B------:R2:W-:Y:S01]  /*12f60*/  STL [R1+0x494], R6 ;  /* 0x0004940601007387 */ /* 0x0005e20000100800 */
[----:B0-----:R-:W-:-:S02]  /*12f70*/  IMAD.MOV.U32 R4, RZ, RZ, R25 ;  /* 0x000000ffff047224 */ /* 0x001fc400078e0019 */
[----:B-1----:R-:W-:Y:S01]  /*12f80*/  IMAD.MOV.U32 R5, RZ, RZ, R24 ;  /* 0x000000ffff057224 */ /* 0x002fe200078e0018 */
[----:B------:R0:W-:Y:S03]  /*12f90*/  STL [R1+0x3e4], R7 ;  /* 0x0003e40701007387 */ /* 0x0001e60000100800 */
[----:B------:R-:W-:Y:S01]  /*12fa0*/  IMAD.WIDE R4, R19, 0x2, R4 ;  /* 0x0000000213047825 */ /* 0x000fe200078e0204 */
[----:B------:R-:W-:Y:S03]  /*12fb0*/  STL [R1+0x53c], R8 ;  /* 0x00053c0801007387 */ /* 0x000fe60000100800 */
[----:B--2---:R-:W-:Y:S01]  /*12fc0*/  IMAD.MOV.U32 R6, RZ, RZ, R27 ;  /* 0x000000ffff067224 */ /* 0x004fe200078e001b */
[----:B------:R-:W-:Y:S01]  /*12fd0*/  STL [R1+0x498], R9 ;  /* 0x0004980901007387 */ /* 0x000fe20000100800 */
[----:B0-----:R-:W-:-:S03]  /*12fe0*/  IMAD.MOV.U32 R7, RZ, RZ, R26 ;  /* 0x000000ffff077224 */ /* 0x001fc600078e001a */
[----:B------:R-:W2:Y:S01]  /*12ff0*/  LDL.LU R17, [R1+0x4b0] ;  /* 0x0004b00001117983 */ /* 0x000ea20000300800 */
[----:B------:R-:W-:-:S03]  /*13000*/  IMAD.WIDE R6, R19, 0x2, R6 ;  /* 0x0000000213067825 */ /* 0x000fc600078e0206 */
[----:B------:R-:W3:Y:S04]  /*13010*/  LDL.LU R18, [R1+0x548] ;  /* 0x0005480001127983 */ /* 0x000ee80000300800 */
[----:B------:R0:W-:Y:S04]  /*13020*/  STL [R1+0x3e8], R4 ;  /* 0x0003e80401007387 */ /* 0x0001e80000100800 */
[----:B------:R1:W-:Y:S04]  /*13030*/  STL [R1+0x38c], R5 ;  /* 0x00038c0501007387 */ /* 0x0003e80000100800 */
[----:B0-----:R-:W4:Y:S04]  /*13040*/  LDL.LU R4, [R1+0x390] ;  /* 0x0003900001047983 */ /* 0x001f280000300800 */
[----:B-1----:R-:W4:Y:S04]  /*13050*/  LDL.LU R5, [R1+0x3f0] ;  /* 0x0003f00001057983 */ /* 0x002f280000300800 */
[----:B------:R0:W-:Y:S04]  /*13060*/  STL [R1+0x49c], R6 ;  /* 0x00049c0601007387 */ /* 0x0001e80000100800 */
[----:B------:R1:W-:Y:S04]  /*13070*/  STL [R1+0x3ec], R7 ;  /* 0x0003ec0701007387 */ /* 0x0003e80000100800 */
[----:B0-----:R-:W2:Y:S04]  /*13080*/  LDL.LU R6, [R1+0x3f4] ;  /* 0x0003f40001067983 */ /* 0x001ea80000300800 */
[----:B-1----:R-:W2:Y:S01]  /*13090*/  LDL.LU R7, [R1+0x4a4] ;  /* 0x0004a40001077983 */ /* 0x002ea20000300800 */
[----:B------:R-:W-:-:S02]  /*130a0*/  IMAD.MOV.U32 R8, RZ, RZ, R13 ;  /* 0x000000ffff087224 */ /* 0x000fc400078e000d */
[----:B------:R-:W-:-:S04]  /*130b0*/  IMAD.MOV.U32 R9, RZ, RZ, R12 ;  /* 0x000000ffff097224 */ /* 0x000fc800078e000c */
[----:B------:R-:W-:-:S05]  /*130c0*/  IMAD.WIDE R8, R19, 0x2, R8 ;  /* 0x0000000213087825 */ /* 0x000fca00078e0208 */
[----:B------:R0:W-:Y:S04]  /*130d0*/  STL [R1+0x540], R8 ;  /* 0x0005400801007387 */ /* 0x0001e80000100800 */
[----:B------:R1:W-:Y:S04]  /*130e0*/  STL [R1+0x4a0], R9 ;  /* 0x0004a00901007387 */ /* 0x0003e80000100800 */
[----:B0-----:R-:W3:Y:S04]  /*130f0*/  LDL.LU R8, [R1+0x4a8] ;  /* 0x0004a80001087983 */ /* 0x001ee80000300800 */
[----:B-1----:R-:W3:Y:S04]  /*13100*/  LDL.LU R9, [R1+0x544] ;  /* 0x0005440001097983 */ /* 0x002ee80000300800 */
[----:B------:R-:W3:Y:S04]  /*13110*/  LDL.LU R24, [R1+0x398] ;  /* 0x0003980001187983 */ /* 0x000ee80000300800 */
[----:B------:R-:W3:Y:S04]  /*13120*/  LDL.LU R25, [R1+0x400] ;  /* 0x0004000001197983 */ /* 0x000ee80000300800 */
[----:B------:R-:W3:Y:S04]  /*13130*/  LDL.LU R26, [R1+0x404] ;  /* 0x00040400011a7983 */ /* 0x000ee80000300800 */
[----:B------:R-:W3:Y:S04]  /*13140*/  LDL.LU R27, [R1+0x4b4] ;  /* 0x0004b400011b7983 */ /* 0x000ee80000300800 */
[----:B------:R-:W3:Y:S04]  /*13150*/  LDL.LU R12, [R1+0x4b8] ;  /* 0x0004b800010c7983 */ /* 0x000ee80000300800 */
[----:B------:R-:W3:Y:S01]  /*13160*/  LDL.LU R13, [R1+0x54c] ;  /* 0x00054c00010d7983 */ /* 0x000ee20000300800 */
[----:B----4-:R-:W-:-:S04]  /*13170*/  LOP3.LUT R5, R5, R4, RZ, 0x3c, !PT ;  /* 0x0000000405057212 */ /* 0x010fc800078e3cff */
[----:B------:R-:W-:-:S04]  /*13180*/  LOP3.LUT R4, R5, R4, RZ, 0x3c, !PT ;  /* 0x0000000405047212 */ /* 0x000fc800078e3cff */
[----:B------:R-:W-:Y:S02]  /*13190*/  LOP3.LUT R5, R5, R4, RZ, 0x3c, !PT ;  /* 0x0000000405057212 */ /* 0x000fe400078e3cff */
[----:B--2---:R-:W-:-:S04]  /*131a0*/  LOP3.LUT R7, R7, R6, RZ, 0x3c, !PT ;  /* 0x0000000607077212 */ /* 0x004fc800078e3cff */
[----:B------:R-:W-:Y:S01]  /*131b0*/  LOP3.LUT R6, R7, R6, RZ, 0x3c, !PT ;  /* 0x0000000607067212 */ /* 0x000fe200078e3cff */
[----:B------:R-:W-:-:S03]  /*131c0*/  IMAD.WIDE R4, R19, 0x2, R4 ;  /* 0x0000000213047825 */ /* 0x000fc600078e0204 */
[----:B------:R-:W-:Y:S02]  /*131d0*/  LOP3.LUT R7, R7, R6, RZ, 0x3c, !PT ;  /* 0x0000000607077212 */ /* 0x000fe400078e3cff */
[----:B------:R0:W-:Y:S03]  /*131e0*/  STL [R1+0x3f0], R4 ;  /* 0x0003f00401007387 */ /* 0x0001e60000100800 */
[----:B------:R-:W-:Y:S01]  /*131f0*/  IMAD.WIDE R6, R19, 0x2, R6 ;  /* 0x0000000213067825 */ /* 0x000fe200078e0206 */
[----:B------:R1:W-:Y:S04]  /*13200*/  STL [R1+0x390], R5 ;  /* 0x0003900501007387 */ /* 0x0003e80000100800 */
[----:B0-----:R-:W2:Y:S04]  /*13210*/  LDL.LU R4, [R1+0x394] ;  /* 0x0003940001047983 */ /* 0x001ea80000300800 */
[----:B-1----:R-:W2:Y:S04]  /*13220*/  LDL.LU R5, [R1+0x3f8] ;  /* 0x0003f80001057983 */ /* 0x002ea80000300800 */
[----:B------:R0:W-:Y:S04]  /*13230*/  STL [R1+0x4a4], R6 ;  /* 0x0004a40601007387 */ /* 0x0001e80000100800 */
[----:B------:R1:W-:Y:S04]  /*13240*/  STL [R1+0x3f4], R7 ;  /* 0x0003f40701007387 */ /* 0x0003e80000100800 */
[----:B0-----:R-:W4:Y:S04]  /*13250*/  LDL.LU R6, [R1+0x3fc] ;  /* 0x0003fc0001067983 */ /* 0x001f280000300800 */
[----:B-1----:R-:W4:Y:S01]  /*13260*/  LDL.LU R7, [R1+0x4ac] ;  /* 0x0004ac0001077983 */ /* 0x002f220000300800 */
[----:B---3--:R-:W-:-:S04]  /*13270*/  LOP3.LUT R9, R9, R8, RZ, 0x3c, !PT ;  /* 0x0000000809097212 */ /* 0x008fc800078e3cff */
[----:B------:R-:W-:-:S04]  /*13280*/  LOP3.LUT R8, R9, R8, RZ, 0x3c, !PT ;  /* 0x0000000809087212 */ /* 0x000fc800078e3cff */
[----:B------:R-:W-:-:S05]  /*13290*/  LOP3.LUT R9, R9, R8, RZ, 0x3c, !PT ;  /* 0x0000000809097212 */ /* 0x000fca00078e3cff */
[----:B------:R-:W-:-:S05]  /*132a0*/  IMAD.WIDE R8, R19, 0x2, R8 ;  /* 0x0000000213087825 */ /* 0x000fca00078e0208 */
[----:B------:R0:W-:Y:S04]  /*132b0*/  STL [R1+0x544], R8 ;  /* 0x0005440801007387 */ /* 0x0001e80000100800 */
[----:B------:R1:W-:Y:S01]  /*132c0*/  STL [R1+0x4a8], R9 ;  /* 0x0004a80901007387 */ /* 0x0003e20000100800 */
[----:B0-----:R-:W-:Y:S02]  /*132d0*/  IMAD.MOV.U32 R8, RZ, RZ, R18 ;  /* 0x000000ffff087224 */ /* 0x001fe400078e0012 */
[----:B-1----:R-:W-:-:S04]  /*132e0*/  IMAD.MOV.U32 R9, RZ, RZ, R17 ;  /* 0x000000ffff097224 */ /* 0x002fc800078e0011 */
[----:B------:R-:W-:Y:S01]  /*132f0*/  IMAD.WIDE R8, R19, 0x2, R8 ;  /* 0x0000000213087825 */ /* 0x000fe200078e0208 */
[----:B--2---:R-:W-:-:S04]  /*13300*/  LOP3.LUT R5, R5, R4, RZ, 0x3c, !PT ;  /* 0x0000000405057212 */ /* 0x004fc800078e3cff */
        /* <DEDUP_REMOVED lines=101> */
[----:B------:R1:W-:Y:S01]  /*13960*/  STL [R1+0x4d0], R9 ;  /* 0x0004d00901007387 */ /* 0x0003e20000100800 */
[----:B------:R-:W-:-:S03]  /*13970*/  IMAD.MOV.U32 R26, RZ, RZ, R14 ;  /* 0x000000ffff1a7224 */ /* 0x000fc600078e000e */
[----:B0-----:R-:W3:Y:S04]  /*13980*/  LDL.LU R8, [R1+0x4d8] ;  /* 0x0004d80001087983 */ /* 0x001ee80000300800 */
[----:B-1----:R-:W3:Y:S04]  /*13990*/  LDL.LU R9, [R1+0x55c] ;  /* 0x00055c0001097983 */ /* 0x002ee80000300800 */
[----:B------:R-:W3:Y:S01]  /*139a0*/  LDL.LU R24, [R1+0x3b0] ;  /* 0x0003b00001187983 */ /* 0x000ee20000300800 */
[----:B------:R-:W-:-:S03]  /*139b0*/  IMAD.MOV.U32 R27, RZ, RZ, R15 ;  /* 0x000000ffff1b7224 */ /* 0x000fc600078e000f */
        /* <DEDUP_REMOVED lines=54> */
[----:B0-----:R-:W4:Y:S01]  /*13d20*/  LDL.LU R4, [R1+0x3b4] ;  /* 0x0003b40001047983 */ /* 0x001f220000300800 */
[----:B-1----:R-:W4:Y:S02]  /*13d30*/  LDL.LU R5, [R1+0x438] ;  /* 0x0004380001057983 */ /* 0x002f240000300800 */
[----:B------:R0:W-:Y:S02]  /*13d40*/  STL [R1+0x4e4], R6 ;  /* 0x0004e40601007387 */ /* 0x0001e40000100800 */
[----:B------:R1:W-:Y:S01]  /*13d50*/  STL [R1+0x434], R7 ;  /* 0x0004340701007387 */ /* 0x0003e20000100800 */
[----:B0-----:R-:W2:Y:S01]  /*13d60*/  LDL.LU R6, [R1+0x43c] ;  /* 0x00043c0001067983 */ /* 0x001ea20000300800 */
[----:B-1----:R-:W2:Y:S02]  /*13d70*/  LDL.LU R7, [R1+0x4ec] ;  /* 0x0004ec0001077983 */ /* 0x002ea40000300800 */
[----:B------:R-:W-:-:S02]  /*13d80*/  IMAD.MOV.U32 R8, RZ, RZ, R15 ;  /* 0x000000ffff087224 */ /* 0x000fc400078e000f */
[----:B------:R-:W-:-:S04]  /*13d90*/  IMAD.MOV.U32 R9, RZ, RZ, R14 ;  /* 0x000000ffff097224 */ /* 0x000fc800078e000e */
[----:B------:R-:W-:-:S05]  /*13da0*/  IMAD.WIDE R8, R19, 0x2, R8 ;  /* 0x0000000213087825 */ /* 0x000fca00078e0208 */
[----:B------:R0:W-:Y:S01]  /*13db0*/  STL [R1+0x564], R8 ;  /* 0x0005640801007387 */ /* 0x0001e20000100800 */
[----:B------:R1:W-:Y:S03]  /*13dc0*/  STL [R1+0x4e8], R9 ;  /* 0x0004e80901007387 */ /* 0x0003e60000100800 */
[----:B0-----:R-:W3:Y:S01]  /*13dd0*/  LDL.LU R8, [R1+0x4f0] ;  /* 0x0004f00001087983 */ /* 0x001ee20000300800 */
[----:B-1----:R-:W3:Y:S02]  /*13de0*/  LDL.LU R9, [R1+0x568] ;  /* 0x0005680001097983 */ /* 0x002ee40000300800 */
[----:B------:R-:W3:Y:S02]  /*13df0*/  LDL.LU R24, [R1+0x3bc] ;  /* 0x0003bc0001187983 */ /* 0x000ee40000300800 */
[----:B------:R-:W3:Y:S01]  /*13e00*/  LDL.LU R25, [R1+0x448] ;  /* 0x0004480001197983 */ /* 0x000ee20000300800 */
[----:B------:R-:W3:Y:S01]  /*13e10*/  LDL.LU R12, [R1+0x44c] ;  /* 0x00044c00010c7983 */ /* 0x000ee20000300800 */
[----:B------:R-:W3:Y:S02]  /*13e20*/  LDL.LU R13, [R1+0x4fc] ;  /* 0x0004fc00010d7983 */ /* 0x000ee40000300800 */
[----:B------:R-:W3:Y:S02]  /*13e30*/  LDL.LU R14, [R1+0x500] ;  /* 0x00050000010e7983 */ /* 0x000ee40000300800 */
        /* <DEDUP_REMOVED lines=8> */
[----:B------:R0:W-:Y:S01]  /*13ec0*/  STL [R1+0x438], R4 ;  /* 0x0004380401007387 */ /* 0x0001e20000100800 */
[----:B------:R1:W-:Y:S02]  /*13ed0*/  STL [R1+0x3b4], R5 ;  /* 0x0003b40501007387 */ /* 0x0003e40000100800 */
[----:B------:R-:W-:Y:S01]  /*13ee0*/  IMAD.WIDE R6, R19, 0x2, R6 ;  /* 0x0000000213067825 */ /* 0x000fe200078e0206 */
[----:B0-----:R-:W2:Y:S03]  /*13ef0*/  LDL.LU R4, [R1+0x3b8] ;  /* 0x0003b80001047983 */ /* 0x001ea60000300800 */
[----:B-1----:R-:W2:Y:S02]  /*13f00*/  LDL.LU R5, [R1+0x440] ;  /* 0x0004400001057983 */ /* 0x002ea40000300800 */
[----:B------:R0:W-:Y:S02]  /*13f10*/  STL [R1+0x4ec], R6 ;  /* 0x0004ec0601007387 */ /* 0x0001e40000100800 */
[----:B------:R1:W-:Y:S01]  /*13f20*/  STL [R1+0x43c], R7 ;  /* 0x00043c0701007387 */ /* 0x0003e20000100800 */
[----:B0-----:R-:W4:Y:S01]  /*13f30*/  LDL.LU R6, [R1+0x444] ;  /* 0x0004440001067983 */ /* 0x001f220000300800 */
[----:B-1----:R-:W4:Y:S01]  /*13f40*/  LDL.LU R7, [R1+0x4f4] ;  /* 0x0004f40001077983 */ /* 0x002f220000300800 */
[----:B---3--:R-:W-:-:S04]  /*13f50*/  LOP3.LUT R9, R9, R8, RZ, 0x3c, !PT ;  /* 0x0000000809097212 */ /* 0x008fc800078e3cff */
[----:B------:R-:W-:-:S04]  /*13f60*/  LOP3.LUT R8, R9, R8, RZ, 0x3c, !PT ;  /* 0x0000000809087212 */ /* 0x000fc800078e3cff */
[----:B------:R-:W-:-:S05]  /*13f70*/  LOP3.LUT R9, R9, R8, RZ, 0x3c, !PT ;  /* 0x0000000809097212 */ /* 0x000fca00078e3cff */
[----:B------:R-:W-:-:S05]  /*13f80*/  IMAD.WIDE R8, R19, 0x2, R8 ;  /* 0x0000000213087825 */ /* 0x000fca00078e0208 */
[----:B------:R0:W-:Y:S01]  /*13f90*/  STL [R1+0x568], R8 ;  /* 0x0005680801007387 */ /* 0x0001e20000100800 */
[----:B------:R1:W-:Y:S02]  /*13fa0*/  STL [R1+0x4f0], R9 ;  /* 0x0004f00901007387 */ /* 0x0003e40000100800 */
        /* <DEDUP_REMOVED lines=14> */
[----:B------:R3:W-:Y:S02]  /*14090*/  STL [R1+0x444], R7 ;  /* 0x0004440701007387 */ /* 0x0007e40000100800 */
[----:B------:R4:W-:Y:S02]  /*140a0*/  STL [R1+0x56c], R8 ;  /* 0x00056c0801007387 */ /* 0x0009e40000100800 */
[----:B0-----:R-:W-:-:S02]  /*140b0*/  IMAD.MOV.U32 R4, RZ, RZ, R25 ;  /* 0x000000ffff047224 */ /* 0x001fc400078e0019 */
[----:B-1----:R-:W-:Y:S01]  /*140c0*/  IMAD.MOV.U32 R5, RZ, RZ, R24 ;  /* 0x000000ffff057224 */ /* 0x002fe200078e0018 */
[----:B------:R0:W-:Y:S03]  /*140d0*/  STL [R1+0x4f8], R9 ;  /* 0x0004f80901007387 */ /* 0x0001e60000100800 */
[----:B------:R-:W-:-:S04]  /*140e0*/  IMAD.WIDE R4, R19, 0x2, R4 ;  /* 0x0000000213047825 */ /* 0x000fc800078e0204 */
[----:B--2---:R-:W-:Y:S02]  /*140f0*/  IMAD.MOV.U32 R6, RZ, RZ, R13 ;  /* 0x000000ffff067224 */ /* 0x004fe400078e000d */
[----:B---3--:R-:W-:Y:S02]  /*14100*/  IMAD.MOV.U32 R7, RZ, RZ, R12 ;  /* 0x000000ffff077224 */ /* 0x008fe400078e000c */
[----:B----4-:R-:W-:Y:S02]  /*14110*/  IMAD.MOV.U32 R8, RZ, RZ, R15 ;  /* 0x000000ffff087224 */ /* 0x010fe400078e000f */
[----:B0-----:R-:W-:Y:S02]  /*14120*/  IMAD.MOV.U32 R9, RZ, RZ, R14 ;  /* 0x000000ffff097224 */ /* 0x001fe400078e000e */
[----:B------:R-:W-:-:S04]  /*14130*/  IMAD.WIDE R6, R19, 0x2, R6 ;  /* 0x0000000213067825 */ /* 0x000fc800078e0206 */
[----:B------:R-:W-:Y:S01]  /*14140*/  IMAD.WIDE R8, R19, 0x2, R8 ;  /* 0x0000000213087825 */ /* 0x000fe200078e0208 */
[----:B------:R0:W-:Y:S03]  /*14150*/  STL [R1+0x448], R4 ;  /* 0x0004480401007387 */ /* 0x0001e60000100800 */
[----:B------:R1:W-:Y:S02]  /*14160*/  STL [R1+0x3bc], R5 ;  /* 0x0003bc0501007387 */ /* 0x0003e40000100800 */
[----:B------:R2:W-:Y:S02]  /*14170*/  STL [R1+0x4fc], R6 ;  /* 0x0004fc0601007387 */ /* 0x0005e40000100800 */
[----:B------:R3:W-:Y:S01]  /*14180*/  STL [R1+0x44c], R7 ;  /* 0x00044c0701007387 */ /* 0x0007e20000100800 */
[----:B------:R-:W-:Y:S01]  /*14190*/  STL [R1+0x570], R8 ;  /* 0x0005700801007387 */ /* 0x000fe20000100800 */
[----:B------:R-:W-:Y:S03]  /*141a0*/  STL [R1+0x500], R9 ;  /* 0x0005000901007387 */ /* 0x000fe60000100800 */
[----:B0-----:R-:W4:Y:S01]  /*141b0*/  LDL.LU R4, [R1+0x3c0] ;  /* 0x0003c00001047983 */ /* 0x001f220000300800 */
[----:B-1----:R-:W4:Y:S02]  /*141c0*/  LDL.LU R5, [R1+0x450] ;  /* 0x0004500001057983 */ /* 0x002f240000300800 */
[----:B--2---:R-:W2:Y:S02]  /*141d0*/  LDL.LU R6, [R1+0x454] ;  /* 0x0004540001067983 */ /* 0x004ea40000300800 */
[----:B---3--:R-:W2:Y:S02]  /*141e0*/  LDL.LU R7, [R1+0x504] ;  /* 0x0005040001077983 */ /* 0x008ea40000300800 */
[----:B--2---:R-:W-:Y:S01]  /*141f0*/  STL.64 [R1+0x750], R6 ;  /* 0x0007500601007387 */ /* 0x004fe20000100a00 */
[----:B----4-:R0:W-:Y:S03]  /*14200*/  STL.64 [R1+0x748], R4 ;  /* 0x0007480401007387 */ /* 0x0101e60000100a00 */
[----:B0-----:R-:W2:Y:S01]  /*14210*/  LDL.LU R4, [R1+0x240] ;  /* 0x0002400001047983 */ /* 0x001ea20000300800 */
[----:B------:R-:W2:Y:S02]  /*14220*/  LDL.LU R5, [R1+0x244] ;  /* 0x0002440001057983 */ /* 0x000ea40000300800 */
[----:B------:R-:W2:Y:S02]  /*14230*/  LDL.LU R6, [R1+0x248] ;  /* 0x0002480001067983 */ /* 0x000ea40000300800 */
[----:B------:R-:W2:Y:S01]  /*14240*/  LDL.LU R7, [R1+0x24c] ;  /* 0x00024c0001077983 */ /* 0x000ea20000300800 */
[----:B------:R-:W3:Y:S01]  /*14250*/  LDL.LU R8, [R1+0x508] ;  /* 0x0005080001087983 */ /* 0x000ee20000300800 */
[----:B------:R-:W3:Y:S02]  /*14260*/  LDL.LU R9, [R1+0x574] ;  /* 0x0005740001097983 */ /* 0x000ee40000300800 */
[----:B------:R-:W4:Y:S02]  /*14270*/  LDL.LU R17, [R1+0x45c] ;  /* 0x00045c0001117983 */ /* 0x000f240000300800 */
[----:B------:R-:W3:Y:S01]  /*14280*/  LDL.LU R18, [R1+0x50c] ;  /* 0x00050c0001127983 */ /* 0x000ee20000300800 */
[----:B------:R-:W3:Y:S01]  /*14290*/  LDL.LU R14, [R1+0x510] ;  /* 0x00051000010e7983 */ /* 0x000ee20000300800 */
[----:B------:R-:W3:Y:S01]  /*142a0*/  LDL.LU R15, [R1+0x578] ;  /* 0x00057800010f7983 */ /* 0x000ee20000300800 */
[----:B--2---:R-:W-:Y:S02]  /*142b0*/  HMMA.16816.F32 R24, R20, R26, R4 ;  /* 0x0000001a1418723c */ /* 0x004fe40000001804 */
[----:B------:R-:W2:Y:S01]  /*142c0*/  LDL.LU.64 R6, [R1+0x750] ;  /* 0x0007500001067983 */ /* 0x000ea20000300a00 */
[----:B------:R-:W2:Y:S11]  /*142d0*/  LDL.LU.64 R4, [R1+0x748] ;  /* 0x0007480001047983 */ /* 0x000eb60000300a00 */
[----:B------:R-:W-:Y:S09]  /*142e0*/  @!UPT UIADD3 URZ, URZ, URZ, URZ ;  /* 0x0000003f3f3ff290 */ /* 0x000ff2000fffe03f */
[----:B------:R0:W-:Y:S01]  /*142f0*/  STL.64 [R1+0xb0], R24 ;  /* 0x0000b01801007387 */ /* 0x0001e20000100a00 */
[----:B------:R1:W-:Y:S03]  /*14300*/  STL.64 [R1+0xb8], R26 ;  /* 0x0000b81a01007387 */ /* 0x0003e60000100a00 */
[----:B0-----:R-:W2:Y:S01]  /*14310*/  LDL.LU R24, [R1+0x3c8] ;  /* 0x0003c80001187983 */ /* 0x001ea20000300800 */
[----:B------:R-:W2:Y:S02]  /*14320*/  LDL.LU R25, [R1+0x460] ;  /* 0x0004600001197983 */ /* 0x000ea40000300800 */
[----:B-1----:R-:W2:Y:S02]  /*14330*/  LDL.LU R26, [R1+0x464] ;  /* 0x00046400011a7983 */ /* 0x002ea40000300800 */
[----:B------:R-:W2:Y:S02]  /*14340*/  LDL.LU R27, [R1+0x514] ;  /* 0x00051400011b7983 */ /* 0x000ea40000300800 */
[----:B--2---:R-:W-:Y:S01]  /*14350*/  STL.64 [R1+0x708], R26 ;  /* 0x0007081a01007387 */ /* 0x004fe20000100a00 */
[----:B------:R0:W-:Y:S03]  /*14360*/  STL.64 [R1+0x700], R24 ;  /* 0x0007001801007387 */ /* 0x0001e60000100a00 */
[----:B0-----:R-:W2:Y:S01]  /*14370*/  LDL.LU R24, [R1+0x230] ;  /* 0x0002300001187983 */ /* 0x001ea20000300800 */
[----:B------:R-:W2:Y:S02]  /*14380*/  LDL.LU R25, [R1+0x234] ;  /* 0x0002340001197983 */ /* 0x000ea40000300800 */
[----:B------:R-:W2:Y:S02]  /*14390*/  LDL.LU R26, [R1+0x238] ;  /* 0x00023800011a7983 */ /* 0x000ea40000300800 */
[----:B------:R-:W2:Y:S02]  /*143a0*/  LDL.LU R27, [R1+0x23c] ;  /* 0x00023c00011b7983 */ /* 0x000ea40000300800 */
[----:B--2---:R0:W-:Y:S01]  /*143b0*/  STL.64 [R1+0x728], R26 ;  /* 0x0007281a01007387 */ /* 0x0041e20000100a00 */
[----:B------:R-:W-:Y:S03]  /*143c0*/  STL.64 [R1+0x720], R24 ;  /* 0x0007201801007387 */ /* 0x000fe60000100a00 */
[----:B0-----:R-:W2:Y:S01]  /*143d0*/  LDL.LU R26, [R1+0x28] ;  /* 0x00002800011a7983 */ /* 0x001ea20000300800 */
[----:B------:R-:W-:-:S02]  /*143e0*/  IMAD.MOV.U32 R27, RZ, RZ, R29 ;  /* 0x000000ffff1b7224 */ /* 0x000fc400078e001d */
[----:B------:R-:W2:Y:S02]  /*143f0*/  LDL.LU R29, [R1+0x740] ;  /* 0x00074000011d7983 */ /* 0x000ea40000300800 */
[----:B------:R-:W2:Y:S01]  /*14400*/  LDL.LU R12, [R1+0x518] ;  /* 0x00051800010c7983 */ /* 0x000ea20000300800 */
[----:B------:R-:W2:Y:S01]  /*14410*/  LDL.LU R13, [R1+0x57c] ;  /* 0x00057c00010d7983 */ /* 0x000ea20000300800 */
[----:B---3--:R-:W-:Y:S01]  /*14420*/  STL.64 [R1+0x738], R14 ;  /* 0x0007380e01007387 */ /* 0x008fe20000100a00 */
[----:B------:R-:W-:-:S04]  /*14430*/  LOP3.LUT R5, R5, R4, RZ, 0x3c, !PT ;  /* 0x0000000405057212 */ /* 0x000fc800078e3cff */
[----:B------:R-:W-:-:S04]  /*14440*/  LOP3.LUT R4, R5, R4, RZ, 0x3c, !PT ;  /* 0x0000000405047212 */ /* 0x000fc800078e3cff */
[----:B------:R-:W-:Y:S01]  /*14450*/  LOP3.LUT R5, R5, R4, RZ, 0x3c, !PT ;  /* 0x0000000405057212 */ /* 0x000fe200078e3cff */
[----:B--2---:R0:W-:Y:S04]  /*14460*/  STL.64 [R1+0x730], R12 ;  /* 0x0007300c01007387 */ /* 0x0041e80000100a00 */
[----:B0-----:R-:W2:Y:S01]  /*14470*/  LDL.LU R12, [R1+0x250] ;  /* 0x00025000010c7983 */ /* 0x001ea20000300800 */
[----:B------:R-:W2:Y:S02]  /*14480*/  LDL.LU R13, [R1+0x254] ;  /* 0x00025400010d7983 */ /* 0x000ea40000300800 */
[----:B------:R-:W2:Y:S02]  /*14490*/  LDL.LU R14, [R1+0x258] ;  /* 0x00025800010e7983 */ /* 0x000ea40000300800 */
[----:B------:R-:W2:Y:S02]  /*144a0*/  LDL.LU R15, [R1+0x25c] ;  /* 0x00025c00010f7983 */ /* 0x000ea40000300800 */
[----:B------:R-:W-:Y:S01]  /*144b0*/  IMAD.WIDE R4, R19, 0x2, R4 ;  /* 0x0000000213047825 */ /* 0x000fe200078e0204 */
[----:B------:R-:W-:-:S02]  /*144c0*/  LOP3.LUT R7, R7, R6, RZ, 0x3c, !PT ;  /* 0x0000000607077212 */ /* 0x000fc400078e3cff */
[----:B------:R-:W-:Y:S02]  /*144d0*/  LOP3.LUT R9, R9, R8, RZ, 0x3c, !PT ;  /* 0x0000000809097212 */ /* 0x000fe400078e3cff */
[----:B------:R0:W-:Y:S01]  /*144e0*/  STL [R1+0x450], R4 ;  /* 0x0004500401007387 */ /* 0x0001e20000100800 */
[----:B------:R1:W-:Y:S01]  /*144f0*/  STL [R1+0x3c0], R5 ;  /* 0x0003c00501007387 */ /* 0x0003e20000100800 */
[----:B------:R-:W-:Y:S02]  /*14500*/  LOP3.LUT R6, R7, R6, RZ, 0x3c, !PT ;  /* 0x0000000607067212 */ /* 0x000fe400078e3cff */
[----:B------:R-:W-:Y:S02]  /*14510*/  LOP3.LUT R8, R9, R8, RZ, 0x3c, !PT ;  /* 0x0000000809087212 */ /* 0x000fe400078e3cff */
[----:B------:R-:W-:Y:S01]  /*14520*/  LOP3.LUT R7, R7, R6, RZ, 0x3c, !PT ;  /* 0x0000000607077212 */ /* 0x000fe200078e3cff */
[----:B0-----:R-:W3:Y:S01]  /*14530*/  LDL.LU R4, [R1+0x3c4] ;  /* 0x0003c40001047983 */ /* 0x001ee20000300800 */
[----:B-1----:R-:W3:Y:S01]  /*14540*/  LDL.LU R5, [R1+0x458] ;  /* 0x0004580001057983 */ /* 0x002ee20000300800 */
[----:B------:R-:W-:-:S02]  /*14550*/  LOP3.LUT R9, R9, R8, RZ, 0x3c, !PT ;  /* 0x0000000809097212 */ /* 0x000fc400078e3cff */
[----:B------:R-:W-:-:S04]  /*14560*/  IMAD.WIDE R6, R19, 0x2, R6 ;  /* 0x0000000213067825 */ /* 0x000fc800078e0206 */
[----:B------:R-:W-:Y:S01]  /*14570*/  IMAD.WIDE R8, R19, 0x2, R8 ;  /* 0x0000000213087825 */ /* 0x000fe200078e0208 */
[----:B------:R-:W-:Y:S03]  /*14580*/  STL [R1+0x504], R6 ;  /* 0x0005040601007387 */ /* 0x000fe60000100800 */
[----:B------:R-:W-:Y:S01]  /*14590*/  STL [R1+0x454], R7 ;  /* 0x0004540701007387 */ /* 0x000fe20000100800 */
[----:B------:R-:W-:Y:S01]  /*145a0*/  STL [R1+0x574], R8 ;  /* 0x0005740801007387 */ /* 0x000fe20000100800 */
[----:B------:R-:W-:Y:S01]  /*145b0*/  STL [R1+0x508], R9 ;  /* 0x0005080901007387 */ /* 0x000fe20000100800 */
[----:B--2---:R-:W-:Y:S02]  /*145c0*/  HMMA.16816.F32 R24, R20, R26, R12 ;  /* 0x0000001a1418723c */ /* 0x004fe4000000180c */
[----:B------:R-:W2:Y:S01]  /*145d0*/  LDL.LU.64 R14, [R1+0x738] ;  /* 0x00073800010e7983 */ /* 0x000ea20000300a00 */
[----:B------:R-:W2:Y:S11]  /*145e0*/  LDL.LU.64 R12, [R1+0x730] ;  /* 0x00073000010c7983 */ /* 0x000eb60000300a00 */
[----:B------:R-:W-:Y:S09]  /*145f0*/  @!UPT UIADD3 URZ, URZ, URZ, URZ ;  /* 0x0000003f3f3ff290 */ /* 0x000ff2000fffe03f */
[----:B------:R-:W-:Y:S01]  /*14600*/  STL.64 [R1+0xa0], R24 ;  /* 0x0000a01801007387 */ /* 0x000fe20000100a00 */
[----:B------:R0:W-:Y:S03]  /*14610*/  STL.64 [R1+0xa8], R26 ;  /* 0x0000a81a01007387 */ /* 0x0001e60000100a00 */
[----:B0-----:R-:W2:Y:S01]  /*14620*/  LDL.LU.64 R26, [R1+0x728] ;  /* 0x00072800011a7983 */ /* 0x001ea20000300a00 */
[----:B------:R-:W2:Y:S01]  /*14630*/  LDL.LU.64 R24, [R1+0x720] ;  /* 0x0007200001187983 */ /* 0x000ea20000300a00 */
[----:B---3--:R-:W-:-:S04]  /*14640*/  LOP3.LUT R5, R5, R4, RZ, 0x3c, !PT ;  /* 0x0000000405057212 */ /* 0x008fc800078e3cff */
[----:B------:R-:W-:Y:S01]  /*14650*/  LOP3.LUT R4, R5, R4, RZ, 0x3c, !PT ;  /* 0x0000000405047212 */ /* 0x000fe200078e3cff */
[----:B------:R-:W-:-:S03]  /*14660*/  IMAD.MOV.U32 R6, RZ, RZ, R18 ;  /* 0x000000ffff067224 */ /* 0x000fc600078e0012 */
[----:B------:R-:W-:Y:S01]  /*14670*/  LOP3.LUT R5, R5, R4, RZ, 0x3c, !PT ;  /* 0x0000000405057212 */ /* 0x000fe200078e3cff */
[----:B----4-:R-:W-:-:S04]  /*14680*/  IMAD.MOV.U32 R7, RZ, RZ, R17 ;  /* 0x000000ffff077224 */ /* 0x010fc800078e0011 */
[----:B------:R-:W-:-:S04]  /*14690*/  IMAD.WIDE R4, R19, 0x2, R4 ;  /* 0x0000000213047825 */ /* 0x000fc800078e0204 */
[----:B------:R-:W-:Y:S01]  /*146a0*/  IMAD.WIDE R6, R19, 0x2, R6 ;  /* 0x0000000213067825 */ /* 0x000fe200078e0206 */
[----:B------:R-:W-:Y:S03]  /*146b0*/  STL [R1+0x458], R4 ;  /* 0x0004580401007387 */ /* 0x000fe60000100800 */
[----:B------:R-:W-:Y:S02]  /*146c0*/  STL [R1+0x3c4], R5 ;  /* 0x0003c40501007387 */ /* 0x000fe40000100800 */
[----:B------:R0:W-:Y:S02]  /*146d0*/  STL [R1+0x50c], R6 ;  /* 0x00050c0601007387 */ /* 0x0001e40000100800 */
[----:B0-----:R-:W-:Y:S02]  /*146e0*/  IMAD.MOV.U32 R6, RZ, RZ, R28 ;  /* 0x000000ffff067224 */ /* 0x001fe400078e001c */
[----:B--2---:R-:W-:-:S02]  /*146f0*/  IMAD.MOV.U32 R9, RZ, RZ, R14 ;  /* 0x000000ffff097224 */ /* 0x004fc400078e000e */
[----:B------:R-:W-:Y:S02]  /*14700*/  IMAD.MOV.U32 R8, RZ, RZ, R15 ;  /* 0x000000ffff087224 */ /* 0x000fe400078e000f */
[----:B------:R-:W-:Y:S02]  /*14710*/  IMAD.MOV.U32 R14, RZ, RZ, R3 ;  /* 0x000000ffff0e7224 */ /* 0x000fe400078e0003 */
[----:B------:R-:W-:Y:S01]  /*14720*/  IMAD.MOV.U32 R15, RZ, RZ, R2 ;  /* 0x000000ffff0f7224 */ /* 0x000fe200078e0002 */
[----:B------:R-:W2:Y:S01]  /*14730*/  LDL.LU R3, [R1+0x71c] ;  /* 0x00071c0001037983 */ /* 0x000ea20000300800 */
[----:B------:R-:W3:Y:S02]  /*14740*/  LDL.LU R2, [R1+0x718] ;  /* 0x0007180001027983 */ /* 0x000ee40000300800 */
[----:B------:R0:W-:Y:S02]  /*14750*/  STL [R1+0x45c], R7 ;  /* 0x00045c0701007387 */ /* 0x0001e40000100800 */
[----:B------:R-:W-:Y:S01]  /*14760*/  IMAD.WIDE R8, R19, 0x2, R8 ;  /* 0x0000000213087825 */ /* 0x000fe200078e0208 */
[----:B------:R-:W4:Y:S03]  /*14770*/  LDL.LU R28, [R1+0x714] ;  /* 0x00071400011c7983 */ /* 0x000f260000300800 */
[----:B0-----:R-:W-:-:S02]  /*14780*/  IMAD.MOV.U32 R7, RZ, RZ, R0 ;  /* 0x000000ffff077224 */ /* 0x001fc400078e0000 */
[----:B------:R-:W2:Y:S01]  /*14790*/  LDL.LU R0, [R1+0x710] ;  /* 0x0007100001007983 */ /* 0x000ea20000300800 */
[----:B------:R0:W-:Y:S02]  /*147a0*/  STL [R1+0x578], R8 ;  /* 0x0005780801007387 */ /* 0x0001e40000100800 */
[----:B------:R1:W-:Y:S02]  /*147b0*/  STL [R1+0x510], R9 ;  /* 0x0005100901007387 */ /* 0x0003e40000100800 */
[----:B------:R-:W-:Y:S01]  /*147c0*/  HMMA.16816.F32 R4, R20, R6, R24 ;  /* 0x000000061404723c */ /* 0x000fe20000001818 */
[----:B------:R-:W2:Y:S01]  /*147d0*/  LDL.LU.64 R26, [R1+0x708] ;  /* 0x00070800011a7983 */ /* 0x000ea20000300a00 */
[----:B------:R-:W2:Y:S02]  /*147e0*/  LDL.LU.64 R24, [R1+0x700] ;  /* 0x0007000001187983 */ /* 0x000ea40000300a00 */
[----:B0-----:R-:W-:Y:S02]  /*147f0*/  IMAD.MOV.U32 R8, RZ, RZ, R13 ;  /* 0x000000ffff087224 */ /* 0x001fe400078e000d */
[----:B-1----:R-:W-:-:S04]  /*14800*/  IMAD.MOV.U32 R9, RZ, RZ, R12 ;  /* 0x000000ffff097224 */ /* 0x002fc800078e000c */
[----:B------:R-:W-:Y:S11]  /*14810*/  IMAD.WIDE R8, R19, 0x2, R8 ;  /* 0x0000000213087825 */ /* 0x000ff600078e0208 */
[----:B------:R-:W-:Y:S02]  /*14820*/  @!UPT UIADD3 URZ, URZ, URZ, URZ ;  /* 0x0000003f3f3ff290 */ /* 0x000fe4000fffe03f */
[----:B------:R-:W-:Y:S01]  /*14830*/  STL.64 [R1+0x270], R4 ;  /* 0x0002700401007387 */ /* 0x000fe20000100a00 */
[----:B------:R-:W-:Y:S02]  /*14840*/  STL.64 [R1+0x278], R6 ;  /* 0x0002780601007387 */ /* 0x000fe40000100a00 */
[----:B------:R-:W-:Y:S02]  /*14850*/  STL [R1+0x6e4], R19 ;  /* 0x0006e41301007387 */ /* 0x000fe40000100800 */
[----:B------:R0:W-:Y:S02]  /*14860*/  STL [R1+0x6e0], R16 ;  /* 0x0006e01001007387 */ /* 0x0001e40000100800 */
[----:B0-----:R-:W3:Y:S01]  /*14870*/  LDL.LU R16, [R1+0x220] ;  /* 0x0002200001107983 */ /* 0x001ee20000300800 */
[----:B------:R-:W3:Y:S02]  /*14880*/  LDL.LU R17, [R1+0x224] ;  /* 0x0002240001117983 */ /* 0x000ee40000300800 */
[----:B------:R-:W3:Y:S02]  /*14890*/  LDL.LU R18, [R1+0x228] ;  /* 0x0002280001127983 */ /* 0x000ee40000300800 */
[----:B--2---:R-:W-:-:S02]  /*148a0*/  IMAD.MOV.U32 R4, RZ, RZ, R25 ;  /* 0x000000ffff047224 */ /* 0x004fc400078e0019 */
[----:B------:R-:W-:Y:S02]  /*148b0*/  IMAD.MOV.U32 R5, RZ, RZ, R24 ;  /* 0x000000ffff057224 */ /* 0x000fe400078e0018 */
[----:B------:R-:W-:Y:S02]  /*148c0*/  IMAD.MOV.U32 R6, RZ, RZ, R27 ;  /* 0x000000ffff067224 */ /* 0x000fe400078e001b */
[----:B------:R-:W-:Y:S02]  /*148d0*/  IMAD.MOV.U32 R7, RZ, RZ, R26 ;  /* 0x000000ffff077224 */ /* 0x000fe400078e001a */
[----:B------:R-:W-:-:S04]  /*148e0*/  IMAD.WIDE R4, R19, 0x2, R4 ;  /* 0x0000000213047825 */ /* 0x000fc800078e0204 */
[----:B------:R-:W-:Y:S02]  /*148f0*/  IMAD.WIDE R6, R19, 0x2, R6 ;  /* 0x0000000213067825 */ /* 0x000fe400078e0206 */
[----:B------:R-:W3:Y:S02]  /*14900*/  LDL.LU R19, [R1+0x22c] ;  /* 0x00022c0001137983 */ /* 0x000ee40000300800 */
[----:B------:R0:W-:Y:S02]  /*14910*/  STL [R1+0x460], R4 ;  /* 0x0004600401007387 */ /* 0x0001e40000100800 */
[----:B------:R1:W-:Y:S01]  /*14920*/  STL [R1+0x3c8], R5 ;  /* 0x0003c80501007387 */ /* 0x0003e20000100800 */
[----:B0-----:R-:W2:Y:S01]  /*14930*/  LDL.LU R4, [R1+0x3cc] ;  /* 0x0003cc0001047983 */ /* 0x001ea20000300800 */
[----:B-1----:R-:W2:Y:S02]  /*14940*/  LDL.LU R5, [R1+0x468] ;  /* 0x0004680001057983 */ /* 0x002ea40000300800 */
[----:B------:R-:W-:Y:S02]  /*14950*/  STL [R1+0x514], R6 ;  /* 0x0005140601007387 */ /* 0x000fe40000100800 */
[----:B------:R-:W2:Y:S01]  /*14960*/  LDL.LU R24, [R1+0x1e0] ;  /* 0x0001e00001187983 */ /* 0x000ea20000300800 */
[----:B------:R-:W2:Y:S01]  /*14970*/  LDL.LU R25, [R1+0x1e4] ;  /* 0x0001e40001197983 */ /* 0x000ea20000300800 */
[----:B------:R-:W2:Y:S02]  /*14980*/  LDL.LU R26, [R1+0x1e8] ;  /* 0x0001e800011a7983 */ /* 0x000ea40000300800 */
[----:B------:R-:W-:-:S02]  /*14990*/  IMAD.MOV.U32 R27, RZ, RZ, R29 ;  /* 0x000000ffff1b7224 */ /* 0x000fc400078e001d */
[----:B------:R0:W5:Y:S01]  /*149a0*/  LDL.LU R29, [R1+0x6f8] ;  /* 0x0006f800011d7983 */ /* 0x0001620000300800 */
[----:B---3--:R-:W-:Y:S03]  /*149b0*/  HMMA.16816.F32 R12, R20, R14, R16 ;  /* 0x0000000e140c723c */ /* 0x008fe60000001810 */
[----:B--2---:R-:W-:Y:S01]  /*149c0*/  STL.64 [R1+0x6c0], R26 ;  /* 0x0006c01a01007387 */ /* 0x004fe20000100a00 */
[----:B------:R1:W-:Y:S02]  /*149d0*/  STL.64 [R1+0x6b8], R24 ;  /* 0x0006b81801007387 */ /* 0x0003e40000100a00 */
[----:B-1----:R-:W-:Y:S02]  /*149e0*/  IMAD.MOV.U32 R24, RZ, RZ, R0 ;  /* 0x000000ffff187224 */ /* 0x002fe400078e0000 */
[----:B----4-:R-:W-:Y:S01]  /*149f0*/  IMAD.MOV.U32 R25, RZ, RZ, R28 ;  /* 0x000000ffff197224 */ /* 0x010fe200078e001c */
[----:B------:R0:W5:Y:S01]  /*14a00*/  LDL.LU R0, [R1+0x6f4] ;  /* 0x0006f40001007983 */ /* 0x0001620000300800 */
[----:B------:R0:W5:Y:S02]  /*14a10*/  LDL.LU R28, [R1+0x6f0] ;  /* 0x0006f000011c7983 */ /* 0x0001640000300800 */
[----:B------:R-:W-:-:S02]  /*14a20*/  IMAD.MOV.U32 R26, RZ, RZ, R2 ;  /* 0x000000ffff1a7224 */ /* 0x000fc400078e0002 */
[----:B------:R-:W-:Y:S01]  /*14a30*/  IMAD.MOV.U32 R27, RZ, RZ, R3 ;  /* 0x000000ffff1b7224 */ /* 0x000fe200078e0003 */
[----:B------:R-:W2:Y:S01]  /*14a40*/  LDL.LU R2, [R1+0x6ec] ;  /* 0x0006ec0001027983 */ /* 0x000ea20000300800 */
[----:B------:R-:W3:Y:S02]  /*14a50*/  LDL.LU R3, [R1+0x6e8] ;  /* 0x0006e80001037983 */ /* 0x000ee40000300800 */
[----:B------:R1:W-:Y:S02]  /*14a60*/  STL [R1+0x464], R7 ;  /* 0x0004640701007387 */ /* 0x0003e40000100800 */
[----:B------:R-:W4:Y:S01]  /*14a70*/  LDL.LU R6, [R1+0x46c] ;  /* 0x00046c0001067983 */ /* 0x000f220000300800 */
[----:B-1----:R-:W4:Y:S01]  /*14a80*/  LDL.LU R7, [R1+0x51c] ;  /* 0x00051c0001077983 */ /* 0x002f220000300800 */
[----:B------:R-:W-:Y:S02]  /*14a90*/  STL [R1+0x57c], R8 ;  /* 0x00057c0801007387 */ /* 0x000fe40000100800 */
[----:B------:R-:W-:Y:S02]  /*14aa0*/  STL [R1+0x518], R9 ;  /* 0x0005180901007387 */ /* 0x000fe40000100800 */
[----:B------:R-:W3:Y:S01]  /*14ab0*/  LDL.LU R19, [R1+0x6e4] ;  /* 0x0006e40001137983 */ /* 0x000ee20000300800 */
[----:B------:R0:W5:Y:S01]  /*14ac0*/  LDL.LU R16, [R1+0x6e0] ;  /* 0x0006e00001107983 */ /* 0x0001620000300800 */
[----:B------:R-:W-:Y:S02]  /*14ad0*/  STL.64 [R1+0x260], R12 ;  /* 0x0002600c01007387 */ /* 0x000fe40000100a00 */
[----:B------:R1:W-:Y:S02]  /*14ae0*/  STL.64 [R1+0x268], R14 ;  /* 0x0002680e01007387 */ /* 0x0003e40000100a00 */
[----:B-1----:R-:W3:Y:S01]  /*14af0*/  LDL.LU.64 R14, [R1+0x6d8] ;  /* 0x0006d800010e7983 */ /* 0x002ee20000300a00 */
[-C--:B------:R-:W-:Y:S01]  /*14b00*/  LOP3.LUT R5, R5, R4.reuse, RZ, 0x3c, !PT ;  /* 0x0000000405057212 */ /* 0x080fe200078e3cff */
[----:B------:R0:W5:Y:S02]  /*14b10*/  LDL.LU.64 R12, [R1+0x6d0] ;  /* 0x0006d000010c7983 */ /* 0x0001640000300a00 */
[----:B------:R-:W3:Y:S01]  /*14b20*/  LDL.LU R17, [R1+0x480] ;  /* 0x0004800001117983 */ /* 0x000ee20000300800 */
[----:B------:R-:W3:Y:S01]  /*14b30*/  LDL.LU R18, [R1+0x530] ;  /* 0x0005300001127983 */ /* 0x000ee20000300800 */
[----:B------:R-:W-:-:S04]  /*14b40*/  LOP3.LUT R4, R5, R4, RZ, 0x3c, !PT ;  /* 0x0000000405047212 */ /* 0x000fc800078e3cff */
[----:B------:R-:W-:Y:S01]  /*14b50*/  LOP3.LUT R5, R5, R4, RZ, 0x3c, !PT ;  /* 0x0000000405057212 */ /* 0x000fe200078e3cff */
[----:B--2---:R-:W-:Y:S01]  /*14b60*/  IMAD.MOV.U32 R9, RZ, RZ, R2 ;  /* 0x000000ffff097224 */ /* 0x004fe200078e0002 */
[-C--:B----4-:R-:W-:Y:S01]  /*14b70*/  LOP3.LUT R7, R7, R6.reuse, RZ, 0x3c, !PT ;  /* 0x0000000607077212 */ /* 0x090fe200078e3cff */
[----:B---3--:R-:W-:Y:S01]  /*14b80*/  IMAD.MOV.U32 R8, RZ, RZ, R3 ;  /* 0x000000ffff087224 */ /* 0x008fe200078e0003 */
[----:B------:R-:W2:Y:S01]  /*14b90*/  LDL.LU R2, [R1+0x6cc] ;  /* 0x0006cc0001027983 */ /* 0x000ea20000300800 */
[----:B------:R-:W-:Y:S01]  /*14ba0*/  IMAD.WIDE R4, R19, 0x2, R4 ;  /* 0x0000000213047825 */ /* 0x000fe200078e0204 */
[----:B------:R-:W-:-:S03]  /*14bb0*/  LOP3.LUT R6, R7, R6, RZ, 0x3c, !PT ;  /* 0x0000000607067212 */ /* 0x000fc600078e3cff */
[----:B------:R-:W3:Y:S01]  /*14bc0*/  LDL.LU R3, [R1+0x6c8] ;  /* 0x0006c80001037983 */ /* 0x000ee20000300800 */
[----:B------:R-:W-:Y:S01]  /*14bd0*/  LOP3.LUT R7, R7, R6, RZ, 0x3c, !PT ;  /* 0x0000000607077212 */ /* 0x000fe200078e3cff */
[----:B------:R-:W-:Y:S04]  /*14be0*/  HMMA.16816.F32 R24, R20, R14, R24 ;  /* 0x0000000e1418723c */ /* 0x000fe80000001818 */
[C---:B------:R-:W-:Y:S01]  /*14bf0*/  IMAD.WIDE R6, R19.reuse, 0x2, R6 ;  /* 0x0000000213067825 */ /* 0x040fe200078e0206 */
[----:B------:R1:W-:Y:S03]  /*14c00*/  STL [R1+0x468], R4 ;  /* 0x0004680401007387 */ /* 0x0003e60000100800 */
[----:B------:R4:W-:Y:S02]  /*14c10*/  STL [R1+0x3cc], R5 ;  /* 0x0003cc0501007387 */ /* 0x0009e40000100800 */
[----:B------:R-:W-:Y:S01]  /*14c20*/  IMAD.WIDE R8, R19, 0x2, R8 ;  /* 0x0000000213087825 */ /* 0x000fe200078e0208 */
[----:B-1----:R-:W2:Y:S03]  /*14c30*/  LDL.LU R4, [R1+0x3d0] ;  /* 0x0003d00001047983 */ /* 0x002ea60000300800 */
[----:B----4-:R-:W2:Y:S02]  /*14c40*/  LDL.LU R5, [R1+0x470] ;  /* 0x0004700001057983 */ /* 0x010ea40000300800 */
[----:B------:R1:W-:Y:S02]  /*14c50*/  STL [R1+0x51c], R6 ;  /* 0x00051c0601007387 */ /* 0x0003e40000100800 */
[----:B------:R4:W-:Y:S01]  /*14c60*/  STL [R1+0x46c], R7 ;  /* 0x00046c0701007387 */ /* 0x0009e20000100800 */
[----:B-1----:R-:W3:Y:S01]  /*14c70*/  LDL.LU R6, [R1+0x474] ;  /* 0x0004740001067983 */ /* 0x002ee20000300800 */
[----:B----4-:R-:W4:Y:S02]  /*14c80*/  LDL.LU R7, [R1+0x524] ;  /* 0x0005240001077983 */ /* 0x010f240000300800 */
[----:B------:R-:W-:Y:S02]  /*14c90*/  STL [R1+0x580], R8 ;  /* 0x0005800801007387 */ /* 0x000fe40000100800 */
[----:B------:R-:W-:Y:S01]  /*14ca0*/  STL [R1+0x520], R9 ;  /* 0x0005200901007387 */ /* 0x000fe20000100800 */
[----:B------:R-:W-:Y:S01]  /*14cb0*/  STL.64 [R1+0x200], R24 ;  /* 0x0002001801007387 */ /* 0x000fe20000100a00 */
[----:B------:R1:W-:Y:S02]  /*14cc0*/  STL.64 [R1+0x208], R26 ;  /* 0x0002081a01007387 */ /* 0x0003e40000100a00 */
[----:B------:R-:W-:-:S02]  /*14cd0*/  IMAD.MOV.U32 R14, RZ, RZ, R27 ;  /* 0x000000ffff0e7224 */ /* 0x000fc400078e001b */
[----:B-1----:R-:W3:Y:S01]  /*14ce0*/  LDL.LU.64 R26, [R1+0x6c0] ;  /* 0x0006c000011a7983 */ /* 0x002ee20000300a00 */
[----:B------:R-:W3:Y:S02]  /*14cf0*/  LDL.LU.64 R24, [R1+0x6b8] ;  /* 0x0006b80001187983 */ /* 0x000ee40000300a00 */
[----:B------:R-:W3:Y:S01]  /*14d00*/  LDL.LU R15, [R1+0x380] ;  /* 0x00038000010f7983 */ /* 0x000ee20000300800 */
[----:B--2---:R-:W-:-:S04]  /*14d10*/  LOP3.LUT R5, R5, R4, RZ, 0x3c, !PT ;  /* 0x0000000405057212 */ /* 0x004fc800078e3cff */
[----:B------:R-:W-:-:S04]  /*14d20*/  LOP3.LUT R4, R5, R4, RZ, 0x3c, !PT ;  /* 0x0000000405047212 */ /* 0x000fc800078e3cff */
[----:B------:R-:W-:-:S05]  /*14d30*/  LOP3.LUT R5, R5, R4, RZ, 0x3c, !PT ;  /* 0x0000000405057212 */ /* 0x000fca00078e3cff */
[----:B------:R-:W-:-:S04]  /*14d40*/  IMAD.WIDE R8, R19, 0x2, R4 ;  /* 0x0000000213087825 */ /* 0x000fc800078e0204 */
[----:B----4-:R-:W-:Y:S02]  /*14d50*/  IMAD.MOV.U32 R4, RZ, RZ, R7 ;  /* 0x000000ffff047224 */ /* 0x010fe400078e0007 */
[----:B---3--:R-:W-:Y:S02]  /*14d60*/  IMAD.MOV.U32 R5, RZ, RZ, R6 ;  /* 0x000000ffff057224 */ /* 0x008fe400078e0006 */
[----:B------:R-:W-:Y:S01]  /*14d70*/  IMAD.MOV.U32 R7, RZ, RZ, R2 ;  /* 0x000000ffff077224 */ /* 0x000fe200078e0002 */
[----:B------:R-:W-:Y:S01]  /*14d80*/  HMMA.16816.F32 R20, R20, R10, R24 ;  /* 0x0000000a1414723c */ /* 0x000fe20000001818 */
[----:B------:R-:W-:Y:S01]  /*14d90*/  IMAD.MOV.U32 R6, RZ, RZ, R3 ;  /* 0x000000ffff067224 */ /* 0x000fe200078e0003 */
[----:B------:R-:W2:Y:S01]  /*14da0*/  LDL.LU R2, [R1+0x6b4] ;  /* 0x0006b40001027983 */ /* 0x000ea20000300800 */
[----:B------:R-:W2:Y:S02]  /*14db0*/  LDL.LU R3, [R1+0x6b0] ;  /* 0x0006b00001037983 */ /* 0x000ea40000300800 */
[----:B------:R-:W-:Y:S02]  /*14dc0*/  STL [R1+0x470], R8 ;  /* 0x0004700801007387 */ /* 0x000fe40000100800 */
[----:B------:R1:W-:Y:S02]  /*14dd0*/  STL [R1+0x3d0], R9 ;  /* 0x0003d00901007387 */ /* 0x0003e40000100800 */
[----:B-1----:R-:W3:Y:S01]  /*14de0*/  LDL.LU R9, [R1+0x52c] ;  /* 0x00052c0001097983 */ /* 0x002ee20000300800 */
[----:B------:R0:W5:Y:S02]  /*14df0*/  LDL.LU.64 R26, [R1+0x6a8] ;  /* 0x0006a800011a7983 */ /* 0x0001640000300a00 */
[----:B------:R0:W5:Y:S11]  /*14e00*/  LDL.LU.64 R24, [R1+0x6a0] ;  /* 0x0006a00001187983 */ /* 0x0001760000300a00 */
[----:B------:R-:W-:Y:S01]  /*14e10*/  STL.64 [R1+0x1e0], R20 ;  /* 0x0001e01401007387 */ /* 0x000fe20000100a00 */
[----:B------:R-:W-:Y:S02]  /*14e20*/  STL.64 [R1+0x1e8], R22 ;  /* 0x0001e81601007387 */ /* 0x000fe40000100a00 */
[----:B------:R-:W4:Y:S02]  /*14e30*/  LDL.LU R11, [R1+0x47c] ;  /* 0x00047c00010b7983 */ /* 0x000f240000300800 */
[----:B------:R-:W-:-:S04]  /*14e40*/  IMAD.WIDE R4, R19, 0x2, R4 ;  /* 0x0000000213047825 */ /* 0x000fc800078e0204 */
[----:B------:R-:W-:Y:S01]  /*14e50*/  IMAD.WIDE R6, R19, 0x2, R6 ;  /* 0x0000000213067825 */ /* 0x000fe200078e0206 */
[----:B------:R-:W-:Y:S03]  /*14e60*/  STL [R1+0x524], R4 ;  /* 0x0005240401007387 */ /* 0x000fe60000100800 */
[----:B------:R-:W-:Y:S02]  /*14e70*/  STL [R1+0x474], R5 ;  /* 0x0004740501007387 */ /* 0x000fe40000100800 */
[----:B------:R1:W-:Y:S02]  /*14e80*/  STL [R1+0x528], R6 ;  /* 0x0005280601007387 */ /* 0x0003e40000100800 */
[----:B------:R0:W-:Y:S01]  /*14e90*/  STL [R1+0x478], R7 ;  /* 0x0004780701007387 */ /* 0x0001e20000100800 */
[----:B------:R-:W-:Y:S01]  /*14ea0*/  IADD3 R15, R15, -0x1, RZ ;  /* 0xffffffff0f0f7810 */ /* 0x000fe20007ffe0ff */
[----:B-1----:R-:W-:-:S02]  /*14eb0*/  IMAD.MOV.U32 R6, RZ, RZ, R18 ;  /* 0x000000ffff067224 */ /* 0x002fc400078e0012 */
[----:B0-----:R-:W-:Y:S02]  /*14ec0*/  IMAD.MOV.U32 R7, RZ, RZ, R17 ;  /* 0x000000ffff077224 */ /* 0x001fe400078e0011 */
[----:B------:R0:W-:Y:S02]  /*14ed0*/  STL [R1+0x380], R15 ;  /* 0x0003800f01007387 */ /* 0x0001e40000100800 */
[----:B------:R-:W-:Y:S01]  /*14ee0*/  IMAD.WIDE R6, R19, 0x2, R6 ;  /* 0x0000000213067825 */ /* 0x000fe200078e0206 */
[----:B------:R-:W-:-:S03]  /*14ef0*/  ISETP.NE.U32.AND P0, PT, R15, RZ, PT ;  /* 0x000000ff0f00720c */ /* 0x000fc60003f05070 */
[----:B------:R-:W-:Y:S01]  /*14f00*/  IMAD.MOV.U32 R17, RZ, RZ, c[0x0][0x188] ;  /* 0x00006200ff117624 */ /* 0x000fe200078e00ff */
[----:B------:R-:W-:-:S03]  /*14f10*/  UIADD3 UR4, UR4, -0x40, URZ ;  /* 0xffffffc004047890 */ /* 0x000fc6000fffe03f */
[----:B------:R-:W-:Y:S02]  /*14f20*/  IMAD.SHL.U32 R17, R17, 0x40, RZ ;  /* 0x0000004011117824 */ /* 0x000fe400078e00ff */
[----:B------:R-:W-:Y:S02]  /*14f30*/  IMAD.MOV.U32 R8, RZ, RZ, R23 ;  /* 0x000000ffff087224 */ /* 0x000fe400078e0017 */
[----:B---3--:R-:W-:Y:S02]  /*14f40*/  IMAD.MOV.U32 R4, RZ, RZ, R9 ;  /* 0x000000ffff047224 */ /* 0x008fe400078e0009 */
[----:B----4-:R-:W-:-:S04]  /*14f50*/  IMAD.MOV.U32 R5, RZ, RZ, R11 ;  /* 0x000000ffff057224 */ /* 0x010fc800078e000b */
[----:B------:R-:W-:-:S05]  /*14f60*/  IMAD.WIDE R4, R19, 0x2, R4 ;  /* 0x0000000213047825 */ /* 0x000fca00078e0204 */
[----:B------:R0:W-:Y:S01]  /*14f70*/  STL [R1+0x52c], R4 ;  /* 0x00052c0401007387 */ /* 0x0001e20000100800 */
[----:B------:R0:W-:Y:S02]  /*14f80*/  STL [R1+0x47c], R5 ;  /* 0x00047c0501007387 */ /* 0x0001e40000100800 */
[----:B------:R0:W-:Y:S02]  /*14f90*/  STL [R1+0x530], R6 ;  /* 0x0005300601007387 */ /* 0x0001e40000100800 */
[----:B------:R0:W-:Y:S02]  /*14fa0*/  STL [R1+0x480], R7 ;  /* 0x0004800701007387 */ /* 0x0001e40000100800 */
[----:B--2---:R-:W-:Y:S01]  /*14fb0*/  IMAD.WIDE R2, R17, 0x2, R2 ;  /* 0x0000000211027825 */ /* 0x004fe200078e0202 */
[----:B------:R-:W-:Y:S01]  /*14fc0*/  @!P0 CALL.REL.NOINC `(.L_x_2) ;  /* 0x0000001000008944 */ /* 0x000fe20003c00000 */
[----:B------:R-:W-:Y:S05]  /*14fd0*/  BRA `(.L_x_3) ;  /* 0xffff2e8000007947 */ /* 0x000fea000383ffff */
.L_x_2:
[----:B-----5:R1:W-:Y:S04]  /*14fe0*/  STL [R1+0x738], R27 ;  /* 0x0007381b01007387 */ /* 0x0203e80000100800 */
[----:B-1----:R-:W2:Y:S04]  /*14ff0*/  LDL.LU R27, [R1+0x2dc] ;  /* 0x0002dc00011b7983 */ /* 0x002ea80000300800 */
[----:B--2---:R1:W-:Y:S04]  /*15000*/  STL [R1+0x73c], R27 ;  /* 0x00073c1b01007387 */ /* 0x0043e80000100800 */
        /* <DEDUP_REMOVED lines=30> */
[----:B------:R2:W-:Y:S01]  /*151f0*/  STL [R1+0x734], R25 ;  /* 0x0007341901007387 */ /* 0x0005e20000100800 */
[----:B-1----:R-:W-:-:S03]  /*15200*/  IMAD.MOV.U32 R27, RZ, RZ, R14 ;  /* 0x000000ffff1b7224 */ /* 0x002fc600078e000e */
[----:B--2---:R-:W2:Y:S04]  /*15210*/  LDL.LU R25, [R1+0x2ec] ;  /* 0x0002ec0001197983 */ /* 0x004ea80000300800 */
        /* <DEDUP_REMOVED lines=34> */
[----:B------:R1:W-:Y:S04]  /*15440*/  STL [R1+0x72c], R24 ;  /* 0x00072c1801007387 */ /* 0x0003e80000100800 */
[----:B-1----:R-:W2:Y:S04]  /*15450*/  LDL.LU R24, [R1+0x30c] ;  /* 0x00030c0001187983 */ /* 0x002ea80000300800 */
[----:B------:R1:W-:Y:S04]  /*15460*/  STL [R1+0x728], R16 ;  /* 0x0007281001007387 */ /* 0x0003e80000100800 */
[----:B-1----:R-:W3:Y:S04]  /*15470*/  LDL.LU R16, [R1+0x28c] ;  /* 0x00028c0001107983 */ /* 0x002ee80000300800 */
[----:B------:R-:W4:Y:S04]  /*15480*/  LDL.LU R29, [R1+0x14c] ;  /* 0x00014c00011d7983 */ /* 0x000f280000300800 */
[----:B------:R-:W2:Y:S04]  /*15490*/  LDL.LU R0, [R1+0x2d8] ;  /* 0x0002d80001007983 */ /* 0x000ea80000300800 */
[----:B------:R-:W2:Y:S04]  /*154a0*/  LDL.LU R28, [R1+0x2e8] ;  /* 0x0002e800011c7983 */ /* 0x000ea80000300800 */
[----:B------:R-:W2:Y:S04]  /*154b0*/  LDL.LU R2, [R1+0x2f8] ;  /* 0x0002f80001027983 */ /* 0x000ea80000300800 */
[----:B------:R-:W2:Y:S04]  /*154c0*/  LDL.LU R3, [R1+0x308] ;  /* 0x0003080001037983 */ /* 0x000ea80000300800 */
[----:B0-----:R-:W2:Y:S04]  /*154d0*/  LDL.LU R6, [R1+0x288] ;  /* 0x0002880001067983 */ /* 0x001ea80000300800 */
        /* <DEDUP_REMOVED lines=12> */
[----:B------:R-:W2:Y:S01]  /*155a0*/  LDL.LU R15, [R1+0x2e0] ;  /* 0x0002e000010f7983 */ /* 0x000ea20000300800 */
[----:B------:R-:W-:-:S03]  /*155b0*/  F2FP.PACK_AB R27, R25, R27 ;  /* 0x0000001b191b723e */ /* 0x000fc600000000ff */
[----:B------:R-:W2:Y:S04]  /*155c0*/  LDL.LU R17, [R1+0x2f0] ;  /* 0x0002f00001117983 */ /* 0x000ea80000300800 */
[----:B------:R-:W2:Y:S04]  /*155d0*/  LDL.LU R18, [R1+0x300] ;  /* 0x0003000001127983 */ /* 0x000ea80000300800 */
[----:B------:R-:W2:Y:S04]  /*155e0*/  LDL.LU R19, [R1+0x280] ;  /* 0x0002800001137983 */ /* 0x000ea80000300800 */
[----:B------:R0:W-:Y:S04]  /*155f0*/  STL [R1+0x6c0], R13 ;  /* 0x0006c00d01007387 */ /* 0x0001e80000100800 */
[----:B0-----:R-:W4:Y:S04]  /*15600*/  LDL.LU R13, [R1+0x1cc] ;  /* 0x0001cc00010d7983 */ /* 0x001f280000300800 */
[----:B------:R0:W-:Y:S04]  /*15610*/  STL [R1+0x6bc], R12 ;  /* 0x0006bc0c01007387 */ /* 0x0001e80000100800 */
[----:B0-----:R-:W3:Y:S04]  /*15620*/  LDL.LU R12, [R1+0x1dc] ;  /* 0x0001dc00010c7983 */ /* 0x001ee80000300800 */
[----:B------:R-:W2:Y:S04]  /*15630*/  LDL.LU R25, [R1+0x7b8] ;  /* 0x0007b80001197983 */ /* 0x000ea80000300800 */
[----:B------:R0:W-:Y:S04]  /*15640*/  STL [R1+0x9c], R27 ;  /* 0x00009c1b01007387 */ /* 0x0001e80000100800 */
[----:B0-----:R-:W2:Y:S02]  /*15650*/  LDL.LU R27, [R1+0x7b4] ;  /* 0x0007b400011b7983 */ /* 0x001ea40000300800 */
[----:B--2---:R-:W-:-:S02]  /*15660*/  F2FP.PACK_AB R27, R25, R27 ;  /* 0x0000001b191b723e */ /* 0x004fc400000000ff */
        /* <DEDUP_REMOVED lines=58> */
[----:B0-----:R-:W2:Y:S01]  /*15a10*/  LDL.LU R27, [R1+0x73c] ;  /* 0x00073c00011b7983 */ /* 0x001ea20000300800 */
[----:B------:R-:W-:Y:S02]  /*15a20*/  F2FP.PACK_AB R24, R26, R24 ;  /* 0x000000181a18723e */ /* 0x000fe400000000ff */
[----:B---3--:R-:W-:-:S02]  /*15a30*/  F2FP.PACK_AB R12, R16, R12 ;  /* 0x0000000c100c723e */ /* 0x008fc400000000ff */
[----:B----4-:R-:W-:Y:S02]  /*15a40*/  F2FP.PACK_AB R13, R13, R29 ;  /* 0x0000001d0d0d723e */ /* 0x010fe400000000ff */
[----:B------:R-:W-:Y:S02]  /*15a50*/  F2FP.PACK_AB R2, R2, R3 ;  /* 0x000000030202723e */ /* 0x000fe400000000ff */
[----:B------:R-:W-:Y:S02]  /*15a60*/  F2FP.PACK_AB R3, R4, R5 ;  /* 0x000000050403723e */ /* 0x000fe400000000ff */
[----:B--2---:R-:W-:Y:S02]  /*15a70*/  F2FP.PACK_AB R25, R27, R25 ;  /* 0x000000191b19723e */ /* 0x004fe400000000ff */
[----:B------:R-:W2:Y:S04]  /*15a80*/  LDL.LU R27, [R1+0x738] ;  /* 0x00073800011b7983 */ /* 0x000ea80000300800 */
[----:B------:R0:W-:Y:S04]  /*15a90*/  STL [R1+0x5c], R25 ;  /* 0x00005c1901007387 */ /* 0x0001e80000100800 */
[----:B0-----:R-:W3:Y:S04]  /*15aa0*/  LDL.LU R25, [R1+0x734] ;  /* 0x0007340001197983 */ /* 0x001ee80000300800 */
[----:B------:R-:W3:Y:S04]  /*15ab0*/  LDL.LU R26, [R1+0x730] ;  /* 0x00073000011a7983 */ /* 0x000ee80000300800 */
[----:B------:R0:W-:Y:S04]  /*15ac0*/  STL [R1+0x58], R24 ;  /* 0x0000581801007387 */ /* 0x0001e80000100800 */
[----:B0-----:R-:W4:Y:S04]  /*15ad0*/  LDL.LU R24, [R1+0x72c] ;  /* 0x00072c0001187983 */ /* 0x001f280000300800 */
[----:B------:R-:W4:Y:S04]  /*15ae0*/  LDL.LU R16, [R1+0x728] ;  /* 0x0007280001107983 */ /* 0x000f280000300800 */
[----:B------:R0:W-:Y:S04]  /*15af0*/  STL [R1+0x54], R12 ;  /* 0x0000540c01007387 */ /* 0x0001e80000100800 */
[----:B------:R-:W-:Y:S01]  /*15b00*/  STL [R1+0x50], R13 ;  /* 0x0000500d01007387 */ /* 0x000fe20000100800 */
[----:B0-----:R-:W-:-:S02]  /*15b10*/  F2FP.PACK_AB R12, R0, R28 ;  /* 0x0000001c000c723e */ /* 0x001fc400000000ff */
[----:B------:R-:W-:-:S03]  /*15b20*/  F2FP.PACK_AB R0, R6, R7 ;  /* 0x000000070600723e */ /* 0x000fc600000000ff */
[----:B------:R-:W-:Y:S04]  /*15b30*/  STL [R1+0x4c], R12 ;  /* 0x00004c0c01007387 */ /* 0x000fe80000100800 */
[----:B------:R0:W-:Y:S04]  /*15b40*/  STL [R1+0x48], R2 ;  /* 0x0000480201007387 */ /* 0x0001e80000100800 */
[----:B------:R1:W-:Y:S04]  /*15b50*/  STL [R1+0x44], R0 ;  /* 0x0000440001007387 */ /* 0x0003e80000100800 */
[----:B------:R1:W-:Y:S01]  /*15b60*/  STL [R1+0x40], R3 ;  /* 0x0000400301007387 */ /* 0x0003e20000100800 */
[----:B0-----:R-:W-:-:S02]  /*15b70*/  F2FP.PACK_AB R2, R20, R21 ;  /* 0x000000151402723e */ /* 0x001fc400000000ff */
[----:B-1----:R-:W-:-:S03]  /*15b80*/  F2FP.PACK_AB R0, R22, R23 ;  /* 0x000000171600723e */ /* 0x002fc600000000ff */
[----:B------:R0:W-:Y:S01]  /*15b90*/  STL [R1+0x3c], R2 ;  /* 0x00003c0201007387 */ /* 0x0001e20000100800 */
[----:B------:R-:W-:-:S03]  /*15ba0*/  F2FP.PACK_AB R3, R10, R11 ;  /* 0x0000000b0a03723e */ /* 0x000fc600000000ff */
[----:B------:R1:W-:Y:S04]  /*15bb0*/  STL [R1+0x38], R0 ;  /* 0x0000380001007387 */ /* 0x0003e80000100800 */
[----:B------:R1:W-:Y:S01]  /*15bc0*/  STL [R1+0x34], R3 ;  /* 0x0000340301007387 */ /* 0x0003e20000100800 */
[----:B0-----:R-:W-:Y:S02]  /*15bd0*/  F2FP.PACK_AB R2, R8, R9 ;  /* 0x000000090802723e */ /* 0x001fe400000000ff */
[----:B-1----:R-:W-:-:S03]  /*15be0*/  F2FP.PACK_AB R0, R14, R15 ;  /* 0x0000000f0e00723e */ /* 0x002fc600000000ff */
[----:B------:R2:W-:Y:S01]  /*15bf0*/  STL [R1+0x30], R2 ;  /* 0x0000300201007387 */ /* 0x0005e20000100800 */
[----:B------:R-:W-:-:S03]  /*15c00*/  F2FP.PACK_AB R3, R17, R18 ;  /* 0x000000121103723e */ /* 0x000fc600000000ff */
[----:B------:R3:W-:Y:S04]  /*15c10*/  STL [R1+0x2c], R0 ;  /* 0x00002c0001007387 */ /* 0x0007e80000100800 */
[----:B------:R-:W-:Y:S04]  /*15c20*/  STL [R1+0x28], R3 ;  /* 0x0000280301007387 */ /* 0x000fe80000100800 */
[----:B------:R-:W4:Y:S01]  /*15c30*/  LDL.LU R7, [R1+0x114] ;  /* 0x0001140001077983 */ /* 0x000f220000300800 */
[----:B--2---:R-:W-:-:S05]  /*15c40*/  F2FP.PACK_AB R2, R19, R27 ;  /* 0x0000001b1302723e */ /* 0x004fca00000000ff */
[----:B------:R-:W-:Y:S01]  /*15c50*/  STL [R1+0x24], R2 ;  /* 0x0000240201007387 */ /* 0x000fe20000100800 */
[----:B---3--:R-:W-:-:S03]  /*15c60*/  F2FP.PACK_AB R0, R26, R25 ;  /* 0x000000191a00723e */ /* 0x008fc600000000ff */
[----:B----4-:R0:W-:Y:S04]  /*15c70*/  STL [R1+0x6e8], R7 ;  /* 0x0006e80701007387 */ /* 0x0101e80000100800 */
[----:B------:R-:W-:Y:S04]  /*15c80*/  STL [R1+0x20], R0 ;  /* 0x0000200001007387 */ /* 0x000fe80000100800 */
[----:B0-----:R-:W2:Y:S04]  /*15c90*/  LDL.LU R7, [R1+0xd8] ;  /* 0x0000d80001077983 */ /* 0x001ea80000300800 */
[----:B--2---:R0:W-:Y:S04]  /*15ca0*/  STL [R1+0x6f0], R7 ;  /* 0x0006f00701007387 */ /* 0x0041e80000100800 */
        /* <DEDUP_REMOVED lines=11> */
[----:B--2---:R-:W-:Y:S04]  /*15d60*/  STL [R1+0x720], R7 ;  /* 0x0007200701007387 */ /* 0x004fe80000100800 */
[----:B------:R-:W2:Y:S04]  /*15d70*/  LDL.LU R6, [R1+0x2a4] ;  /* 0x0002a40001067983 */ /* 0x000ea80000300800 */
        /* <DEDUP_REMOVED lines=20> */
[----:B------:R-:W3:Y:S04]  /*15ec0*/  LDL.LU R4, [R1+0xd4] ;  /* 0x0000d40001047983 */ /* 0x000ee80000300800 */
[----:B---3--:R0:W-:Y:S04]  /*15ed0*/  STL [R1+0x6dc], R4 ;  /* 0x0006dc0401007387 */ /* 0x0081e80000100800 */
[----:B0-----:R-:W3:Y:S04]  /*15ee0*/  LDL.LU R4, [R1+0x1a4] ;  /* 0x0001a40001047983 */ /* 0x001ee80000300800 */
[----:B------:R-:W4:Y:S04]  /*15ef0*/  LDL.LU R11, [R1+0x110] ;  /* 0x00011000010b7983 */ /* 0x000f280000300800 */
[----:B----4-:R0:W-:Y:S04]  /*15f00*/  STL [R1+0x6d8], R11 ;  /* 0x0006d80b01007387 */ /* 0x0101e80000100800 */
[----:B0-----:R-:W4:Y:S04]  /*15f10*/  LDL.LU R11, [R1+0x124] ;  /* 0x00012400010b7983 */ /* 0x001f280000300800 */
[----:B------:R-:W2:Y:S04]  /*15f20*/  LDL.LU R10, [R1+0x2a0] ;  /* 0x0002a000010a7983 */ /* 0x000ea80000300800 */
[----:B--2---:R0:W-:Y:S04]  /*15f30*/  STL [R1+0x6d4], R10 ;  /* 0x0006d40a01007387 */ /* 0x0041e80000100800 */
[----:B0-----:R-:W2:Y:S04]  /*15f40*/  LDL.LU R10, [R1+0x100] ;  /* 0x00010000010a7983 */ /* 0x001ea80000300800 */
        /* <DEDUP_REMOVED lines=13> */
[----:B------:R-:W2:Y:S04]  /*16020*/  LDL.LU R12, [R1+0x31c] ;  /* 0x00031c00010c7983 */ /* 0x000ea80000300800 */
[----:B------:R-:W2:Y:S04]  /*16030*/  LDL.LU R19, [R1+0x348] ;  /* 0x0003480001137983 */ /* 0x000ea80000300800 */
[----:B--2---:R0:W-:Y:S04]  /*16040*/  STL [R1+0x6b8], R19 ;  /* 0x0006b81301007387 */ /* 0x0041e80000100800 */
[----:B0-----:R-:W2:Y:S04]  /*16050*/  LDL.LU R19, [R1+0x17c] ;  /* 0x00017c0001137983 */ /* 0x001ea80000300800 */
[----:B------:R-:W2:Y:S04]  /*16060*/  LDL.LU R18, [R1+0x368] ;  /* 0x0003680001127983 */ /* 0x000ea80000300800 */
[----:B--2---:R0:W-:Y:S04]  /*16070*/  STL [R1+0x6b4], R18 ;  /* 0x0006b41201007387 */ /* 0x0041e80000100800 */
[----:B0-----:R-:W2:Y:S04]  /*16080*/  LDL.LU R18, [R1+0x328] ;  /* 0x0003280001127983 */ /* 0x001ea80000300800 */
[----:B------:R-:W2:Y:S01]  /*16090*/  LDL.LU R17, [R1+0x2c8] ;  /* 0x0002c80001117983 */ /* 0x000ea20000300800 */
[----:B------:R-:W-:-:S03]  /*160a0*/  IMAD.MOV.U32 R6, RZ, RZ, R16 ;  /* 0x000000ffff067224 */ /* 0x000fc600078e0010 */
        /* <DEDUP_REMOVED lines=14> */
[----:B------:R-:W2:Y:S01]  /*16190*/  LDL.LU R29, [R1+0x174] ;  /* 0x00017400011d7983 */ /* 0x000ea20000300800 */
[----:B------:R-:W-:-:S05]  /*161a0*/  IMAD.MOV.U32 R7, RZ, RZ, R24 ;  /* 0x000000ffff077224 */ /* 0x000fca00078e0018 */
[----:B------:R-:W-:Y:S01]  /*161b0*/  F2FP.PACK_AB R7, R6, R7 ;  /* 0x000000070607723e */ /* 0x000fe200000000ff */
[----:B--2---:R0:W-:Y:S04]  /*161c0*/  STL [R1+0x69c], R29 ;  /* 0x00069c1d01007387 */ /* 0x0041e80000100800 */
        /* <DEDUP_REMOVED lines=39> */
[----:B------:R0:W-:Y:S04]  /*16440*/  STL [R1], R7 ;  /* 0x0000000701007387 */ /* 0x0001e80000100800 */
[----:B0-----:R-:W2:Y:S02]  /*16450*/  LDL.LU R7, [R1+0x6e8] ;  /* 0x0006e80001077983 */ /* 0x001ea40000300800 */
[----:B--2---:R-:W-:-:S02]  /*16460*/  F2FP.PACK_AB R7, R6, R7 ;  /* 0x000000070607723e */ /* 0x004fc400000000ff */
[----:B------:R-:W2:Y:S02]  /*16470*/  LDL.LU R6, [R1+0x6e4] ;  /* 0x0006e40001067983 */ /* 0x000ea40000300800 */
[----:B--2---:R-:W-:Y:S02]  /*16480*/  F2FP.PACK_AB R6, R5, R6 ;  /* 0x000000060506723e */ /* 0x004fe400000000ff */
[----:B------:R-:W3:Y:S02]  /*16490*/  LDL.LU R5, [R1+0x6e0] ;  /* 0x0006e00001057983 */ /* 0x000ee40000300800 */
[----:B---3--:R-:W-:Y:S02]  /*164a0*/  F2FP.PACK_AB R5, R4, R5 ;  /* 0x000000050405723e */ /* 0x008fe400000000ff */
[----:B------:R-:W4:Y:S02]  /*164b0*/  LDL.LU R4, [R1+0x6dc] ;  /* 0x0006dc0001047983 */ /* 0x000f240000300800 */
[----:B----4-:R-:W-:-:S02]  /*164c0*/  F2FP.PACK_AB R4, R11, R4 ;  /* 0x000000040b04723e */ /* 0x010fc400000000ff */
[----:B------:R-:W2:Y:S02]  /*164d0*/  LDL.LU R11, [R1+0x6d8] ;  /* 0x0006d800010b7983 */ /* 0x000ea40000300800 */
[----:B--2---:R-:W-:Y:S02]  /*164e0*/  F2FP.PACK_AB R11, R10, R11 ;  /* 0x0000000b0a0b723e */ /* 0x004fe400000000ff */
[----:B------:R-:W2:Y:S02]  /*164f0*/  LDL.LU R10, [R1+0x6d4] ;  /* 0x0006d400010a7983 */ /* 0x000ea40000300800 */
[----:B--2---:R-:W-:Y:S02]  /*16500*/  F2FP.PACK_AB R10, R9, R10 ;  /* 0x0000000a090a723e */ /* 0x004fe400000000ff */
[----:B------:R-:W2:Y:S02]  /*16510*/  LDL.LU R9, [R1+0x6d0] ;  /* 0x0006d00001097983 */ /* 0x000ea40000300800 */
[----:B--2---:R-:W-:-:S02]  /*16520*/  F2FP.PACK_AB R9, R8, R9 ;  /* 0x000000090809723e */ /* 0x004fc400000000ff */
        /* <DEDUP_REMOVED lines=24> */
[----:B------:R-:W2:Y:S01]  /*166b0*/  LDL.LU R29, [R1+0x69c] ;  /* 0x00069c00011d7983 */ /* 0x000ea20000300800 */
[----:B------:R-:W-:Y:S02]  /*166c0*/  F2FP.PACK_AB R27, R0, R27 ;  /* 0x0000001b001b723e */ /* 0x000fe400000000ff */
[----:B------:R-:W-:Y:S02]  /*166d0*/  F2FP.PACK_AB R26, R28, R26 ;  /* 0x0000001a1c1a723e */ /* 0x000fe400000000ff */
[----:B------:R-:W-:Y:S02]  /*166e0*/  F2FP.PACK_AB R25, R2, R25 ;  /* 0x000000190219723e */ /* 0x000fe400000000ff */
[----:B------:R-:W-:Y:S02]  /*166f0*/  F2FP.PACK_AB R24, R3, R24 ;  /* 0x000000180318723e */ /* 0x000fe400000000ff */
[----:B--2---:R-:W-:Y:S02]  /*16700*/  F2FP.PACK_AB R20, R29, R20 ;  /* 0x000000141d14723e */ /* 0x004fe400000000ff */
.L_x_1:
[----:B0-----:R-:W2:Y:S04]  /*16710*/  LDL.LU R0, [R1+0x59c] ;  /* 0x00059c0001007983 */ /* 0x001ea80000300800 */
[----:B------:R-:W0:Y:S02]  /*16720*/  S2R R29, SR_TID.X ;  /* 0x00000000001d7919 */ /* 0x000e240000002100 */
[----:B0-----:R-:W-:-:S02]  /*16730*/  IMAD.SHL.U32 R3, R29, 0x4, RZ ;  /* 0x000000041d037824 */ /* 0x001fc400078e00ff */
[C---:B------:R-:W-:Y:S02]  /*16740*/  IMAD.SHL.U32 R2, R29.reuse, 0x800, RZ ;  /* 0x000008001d027824 */ /* 0x040fe400078e00ff */
[----:B------:R-:W-:-:S03]  /*16750*/  IMAD.SHL.U32 R28, R29, 0x2000, RZ ;  /* 0x000020001d1c7824 */ /* 0x000fc600078e00ff */
[----:B------:R-:W-:Y:S01]  /*16760*/  LOP3.LUT R2, R2, 0xc000, RZ, 0xc0, !PT ;  /* 0x0000c00002027812 */ /* 0x000fe200078ec0ff */
[----:B------:R-:W-:Y:S01]  /*16770*/  BAR.SYNC.DEFER_BLOCKING 0x0 ;  /* 0x0000000000007b1d */ /* 0x000fe20000010000 */
[----:B--2---:R-:W-:-:S04]  /*16780*/  LOP3.LUT R0, R0, 0x60, RZ, 0xc0, !PT ;  /* 0x0000006000007812 */ /* 0x004fc800078ec0ff */
[----:B------:R-:W-:Y:S02]  /*16790*/  LOP3.LUT R3, R0, 0x70, R3, 0x78, !PT ;  /* 0x0000007000037812 */ /* 0x000fe400078e7803 */
[----:B------:R-:W0:Y:S02]  /*167a0*/  S2R R0, SR_TID.X ;  /* 0x0000000000007919 */ /* 0x000e240000002100 */
[----:B0-----:R-:W-:-:S05]  /*167b0*/  LOP3.LUT R0, R0, 0x80, RZ, 0xc0, !PT ;  /* 0x0000008000007812 */ /* 0x001fca00078ec0ff */
[----:B------:R-:W-:Y:S02]  /*167c0*/  IMAD R0, R0, 0x2, R2 ;  /* 0x0000000200007824 */ /* 0x000fe400078e0202 */
[----:B------:R-:W2:Y:S01]  /*167d0*/  LDL.LU R2, [R1+0x598] ;  /* 0x0005980001027983 */ /* 0x000ea20000300800 */
[----:B------:R-:W-:Y:S02]  /*167e0*/  LOP3.LUT R29, R29, 0xff, RZ, 0xc0, !PT ;  /* 0x000000ff1d1d7812 */ /* 0x000fe400078ec0ff */
[----:B------:R-:W-:Y:S02]  /*167f0*/  LOP3.LUT R28, R28, 0xc000, RZ, 0xc0, !PT ;  /* 0x0000c0001c1c7812 */ /* 0x000fe400078ec0ff */
[----:B--2---:R-:W-:-:S04]  /*16800*/  LOP3.LUT R2, R2, 0x3000, RZ, 0xc0, !PT ;  /* 0x0000300002027812 */ /* 0x004fc800078ec0ff */
[----:B------:R-:W-:Y:S01]  /*16810*/  IADD3 R0, R3, R0, R2 ;  /* 0x0000000003007210 */ /* 0x000fe20007ffe002 */
[----:B------:R-:W-:Y:S02]  /*16820*/  IMAD R2, R29, 0x10, R28 ;  /* 0x000000101d027824 */ /* 0x000fe400078e021c */
[----:B------:R-:W2:Y:S04]  /*16830*/  LDL.LU R29, [R1+0x594] ;  /* 0x00059400011d7983 */ /* 0x000ea80000300800 */
[----:B------:R0:W-:Y:S04]  /*16840*/  STS.128 [R0], R24 ;  /* 0x0000001800007388 */ /* 0x0001e80000000c00 */
        /* <DEDUP_REMOVED lines=28> */
[----:B------:R-:W-:Y:S04]  /*16a10*/  STS.128 [R0+0x800], R20 ;  /* 0x0008001400007388 */ /* 0x000fe80000000c00 */
[----:B------:R-:W-:Y:S04]  /*16a20*/  STS.128 [R0+0x80], R16 ;  /* 0x0000801000007388 */ /* 0x000fe80000000c00 */
[----:B----4-:R-:W-:Y:S04]  /*16a30*/  STL.64 [R1+0x718], R26 ;  /* 0x0007181a01007387 */ /* 0x010fe80000100a00 */
[----:B---3--:R0:W-:Y:S04]  /*16a40*/  STL.64 [R1+0x710], R24 ;  /* 0x0007101801007387 */ /* 0x0081e80000100a00 */
[----:B0-----:R-:W3:Y:S04]  /*16a50*/  LDL.LU R24, [R1] ;  /* 0x0000000001187983 */ /* 0x001ee80000300800 */
[----:B------:R-:W3:Y:S04]  /*16a60*/  LDL.LU R25, [R1+0x4] ;  /* 0x0000040001197983 */ /* 0x000ee80000300800 */
[----:B------:R-:W3:Y:S04]  /*16a70*/  LDL.LU R26, [R1+0x8] ;  /* 0x00000800011a7983 */ /* 0x000ee80000300800 */
[----:B------:R-:W3:Y:S04]  /*16a80*/  LDL.LU R27, [R1+0xc] ;  /* 0x00000c00011b7983 */ /* 0x000ee80000300800 */
[----:B------:R-:W4:Y:S04]  /*16a90*/  LDL.LU R23, [R1+0x374] ;  /* 0x0003740001177983 */ /* 0x000f280000300800 */
[----:B------:R-:W5:Y:S04]  /*16aa0*/  LDL.LU R16, [R1+0x80] ;  /* 0x0000800001107983 */ /* 0x000f680000300800 */
[----:B------:R-:W5:Y:S04]  /*16ab0*/  LDL.LU R17, [R1+0x84] ;  /* 0x0000840001117983 */ /* 0x000f680000300800 */
[----:B------:R-:W5:Y:S04]  /*16ac0*/  LDL.LU R18, [R1+0x88] ;  /* 0x0000880001127983 */ /* 0x000f680000300800 */
[----:B------:R-:W5:Y:S04]  /*16ad0*/  LDL.LU R19, [R1+0x8c] ;  /* 0x00008c0001137983 */ /* 0x000f680000300800 */
[----:B------:R0:W-:Y:S04]  /*16ae0*/  STS.128 [R0+0x880], R12 ;  /* 0x0008800c00007388 */ /* 0x0001e80000000c00 */
[----:B------:R1:W-:Y:S04]  /*16af0*/  STS.128 [R0+0x200], R8 ;  /* 0x0002000800007388 */ /* 0x0003e80000000c00 */
[----:B------:R1:W-:Y:S04]  /*16b00*/  STS.128 [R0+0xa00], R4 ;  /* 0x000a000400007388 */ /* 0x0003e80000000c00 */
[----:B0-----:R-:W2:Y:S04]  /*16b10*/  LDL.LU R12, [R1+0x70] ;  /* 0x00007000010c7983 */ /* 0x001ea80000300800 */
[----:B------:R-:W2:Y:S04]  /*16b20*/  LDL.LU R13, [R1+0x74] ;  /* 0x00007400010d7983 */ /* 0x000ea80000300800 */
[----:B------:R-:W2:Y:S04]  /*16b30*/  LDL.LU R14, [R1+0x78] ;  /* 0x00007800010e7983 */ /* 0x000ea80000300800 */
[----:B------:R-:W2:Y:S04]  /*16b40*/  LDL.LU R15, [R1+0x7c] ;  /* 0x00007c00010f7983 */ /* 0x000ea80000300800 */
[----:B-1----:R-:W2:Y:S04]  /*16b50*/  LDL.LU R8, [R1+0x60] ;  /* 0x0000600001087983 */ /* 0x002ea80000300800 */
[----:B------:R-:W2:Y:S04]  /*16b60*/  LDL.LU R9, [R1+0x64] ;  /* 0x0000640001097983 */ /* 0x000ea80000300800 */
[----:B------:R-:W2:Y:S04]  /*16b70*/  LDL.LU R10, [R1+0x68] ;  /* 0x00006800010a7983 */ /* 0x000ea80000300800 */
[----:B------:R-:W2:Y:S04]  /*16b80*/  LDL.LU R11, [R1+0x6c] ;  /* 0x00006c00010b7983 */ /* 0x000ea80000300800 */
[----:B------:R-:W2:Y:S04]  /*16b90*/  LDL.LU R4, [R1+0x50] ;  /* 0x0000500001047983 */ /* 0x000ea80000300800 */
[----:B------:R-:W2:Y:S04]  /*16ba0*/  LDL.LU R5, [R1+0x54] ;  /* 0x0000540001057983 */ /* 0x000ea80000300800 */
[----:B------:R-:W2:Y:S04]  /*16bb0*/  LDL.LU R6, [R1+0x58] ;  /* 0x0000580001067983 */ /* 0x000ea80000300800 */
[----:B------:R-:W2:Y:S04]  /*16bc0*/  LDL.LU R7, [R1+0x5c] ;  /* 0x00005c0001077983 */ /* 0x000ea80000300800 */
[----:B---3--:R0:W-:Y:S04]  /*16bd0*/  STS.128 [R0+0x280], R24 ;  /* 0x0002801800007388 */ /* 0x0081e80000000c00 */
[----:B0-----:R-:W3:Y:S04]  /*16be0*/  LDL.LU.64 R26, [R1+0x718] ;  /* 0x00071800011a7983 */ /* 0x001ee80000300a00 */
[----:B------:R-:W3:Y:S04]  /*16bf0*/  LDL.LU.64 R24, [R1+0x710] ;  /* 0x0007100001187983 */ /* 0x000ee80000300a00 */
        /* <DEDUP_REMOVED lines=11> */
[----:B------:R-:W3:Y:S01]  /*16cb0*/  LDL.LU.64 R24, [R1+0x6d0] ;  /* 0x0006d00001187983 */ /* 0x000ee20000300a00 */
[C---:B--2---:R-:W-:Y:S01]  /*16cc0*/  IMAD R28, R29.reuse, c[0x0][0x194], RZ ;  /* 0x000065001d1c7a24 */ /* 0x044fe200078e02ff */
[----:B------:R-:W-:-:S02]  /*16cd0*/  ISETP.GE.AND P0, PT, R29, c[0x0][0x178], PT ;  /* 0x00005e001d007a0c */ /* 0x000fc40003f06270 */
[----:B------:R-:W-:Y:S01]  /*16ce0*/  STS.128 [R0+0xc80], R4 ;  /* 0x000c800400007388 */ /* 0x000fe20000000c00 */
[C---:B------:R-:W-:Y:S02]  /*16cf0*/  LOP3.LUT R20, R2.reuse, 0x20, RZ, 0x3c, !PT ;  /* 0x0000002002147812 */ /* 0x040fe400078e3cff */
[C---:B------:R-:W-:Y:S01]  /*16d00*/  LOP3.LUT R21, R2.reuse, 0x40, RZ, 0x3c, !PT ;  /* 0x0000004002157812 */ /* 0x040fe200078e3cff */
[----:B------:R-:W-:Y:S01]  /*16d10*/  STS.128 [R0+0x600], R8 ;  /* 0x0006000800007388 */ /* 0x000fe20000000c00 */
[----:B------:R-:W-:-:S03]  /*16d20*/  LOP3.LUT R22, R2, 0x60, RZ, 0x3c, !PT ;  /* 0x0000006002167812 */ /* 0x000fc600078e3cff */
[----:B------:R0:W-:Y:S04]  /*16d30*/  STS.128 [R0+0xe00], R12 ;  /* 0x000e000c00007388 */ /* 0x0001e80000000c00 */
[----:B-----5:R1:W-:Y:S04]  /*16d40*/  STS.128 [R0+0x680], R16 ;  /* 0x0006801000007388 */ /* 0x0203e80000000c00 */
[----:B------:R-:W0:Y:S02]  /*16d50*/  S2R R3, SR_TID.X ;  /* 0x0000000000037919 */ /* 0x000e240000002100 */
[----:B0-----:R-:W-:-:S04]  /*16d60*/  SHF.R.U32.HI R12, RZ, 0x7, R3 ;  /* 0x00000007ff0c7819 */ /* 0x001fc80000011603 */
[----:B------:R-:W-:-:S04]  /*16d70*/  SGXT.U32 R12, R12, 0x1 ;  /* 0x000000010c0c781a */ /* 0x000fc80000000000 */
[C---:B----4-:R-:W-:Y:S02]  /*16d80*/  LOP3.LUT R3, R23.reuse, R12, RZ, 0xfc, !PT ;  /* 0x0000000c17037212 */ /* 0x050fe400078efcff */
[--C-:B------:R-:W-:Y:S02]  /*16d90*/  LOP3.LUT R9, R23, 0x4, R12.reuse, 0xfe, !PT ;  /* 0x0000000417097812 */ /* 0x100fe400078efe0c */
[----:B------:R-:W-:Y:S02]  /*16da0*/  ISETP.LT.AND P1, PT, R3, c[0x0][0x17c], !P0 ;  /* 0x00005f0003007a0c */ /* 0x000fe40004721270 */
[C-C-:B------:R-:W-:Y:S02]  /*16db0*/  LOP3.LUT R8, R23.reuse, 0x8, R12.reuse, 0xfe, !PT ;  /* 0x0000000817087812 */ /* 0x140fe400078efe0c */
[C-C-:B------:R-:W-:Y:S02]  /*16dc0*/  LOP3.LUT R29, R23.reuse, 0x18, R12.reuse, 0xfe, !PT ;  /* 0x00000018171d7812 */ /* 0x140fe400078efe0c */
[----:B-1----:R-:W-:-:S02]  /*16dd0*/  LOP3.LUT R16, R23, 0xe0, R12, 0xfe, !PT ;  /* 0x000000e017107812 */ /* 0x002fc400078efe0c */
[C-C-:B------:R-:W-:Y:S02]  /*16de0*/  LOP3.LUT R13, R23.reuse, 0xe2, R12.reuse, 0xfe, !PT ;  /* 0x000000e2170d7812 */ /* 0x140fe400078efe0c */
[C-C-:B------:R-:W-:Y:S02]  /*16df0*/  LOP3.LUT R19, R23.reuse, 0x12, R12.reuse, 0xfe, !PT ;  /* 0x0000001217137812 */ /* 0x140fe400078efe0c */
[C-C-:B------:R-:W-:Y:S02]  /*16e00*/  LOP3.LUT R18, R23.reuse, 0x14, R12.reuse, 0xfe, !PT ;  /* 0x0000001417127812 */ /* 0x140fe400078efe0c */
[C-C-:B------:R-:W-:Y:S02]  /*16e10*/  LOP3.LUT R15, R23.reuse, 0xa, R12.reuse, 0xfe, !PT ;  /* 0x0000000a170f7812 */ /* 0x140fe400078efe0c */
[----:B------:R-:W-:Y:S01]  /*16e20*/  LOP3.LUT R14, R23, 0xc, R12, 0xfe, !PT ;  /* 0x0000000c170e7812 */ /* 0x000fe200078efe0c */
[----:B---3--:R0:W-:Y:S04]  /*16e30*/  STS.128 [R0+0xe80], R24 ;  /* 0x000e801800007388 */ /* 0x0081e80000000c00 */
[----:B------:R-:W-:Y:S01]  /*16e40*/  BAR.SYNC.DEFER_BLOCKING 0x0 ;  /* 0x0000000000007b1d */ /* 0x000fe20000010000 */
[----:B0-----:R-:W-:-:S02]  /*16e50*/  LEA R0, P2, R28, c[0x0][0x170], 0x1 ;  /* 0x00005c001c007a11 */ /* 0x001fc400078408ff */
[----:B------:R-:W-:Y:S02]  /*16e60*/  LOP3.LUT R26, R23, 0x42, R12, 0xfe, !PT ;  /* 0x00000042171a7812 */ /* 0x000fe400078efe0c */
[----:B------:R-:W-:Y:S01]  /*16e70*/  LEA.HI.X.SX32 R28, R28, c[0x0][0x174], 0x1, P2 ;  /* 0x00005d001c1c7a11 */ /* 0x000fe200010f0eff */
[----:B------:R-:W0:Y:S04]  /*16e80*/  LDS.128 R4, [R2] ;  /* 0x0000000002047984 */ /* 0x000e280000000c00 */
[----:B0-----:R0:W-:Y:S04]  /*16e90*/  STL.64 [R1+0x80], R4 ;  /* 0x0000800401007387 */ /* 0x0011e80000100a00 */
[----:B------:R1:W-:Y:S04]  /*16ea0*/  STL.64 [R1+0x88], R6 ;  /* 0x0000880601007387 */ /* 0x0003e80000100a00 */
[----:B------:R2:W-:Y:S01]  /*16eb0*/  STL.64 [R1+0x6c8], R8 ;  /* 0x0006c80801007387 */ /* 0x0005e20000100a00 */
[----:B0-----:R-:W-:-:S03]  /*16ec0*/  IMAD R5, R3, c[0x0][0x198], RZ ;  /* 0x0000660003057a24 */ /* 0x001fc600078e02ff */
[----:B------:R-:W-:Y:S01]  /*16ed0*/  STL [R1+0x6a8], R29 ;  /* 0x0006a81d01007387 */ /* 0x000fe20000100800 */
[C-C-:B------:R-:W-:Y:S02]  /*16ee0*/  LOP3.LUT R3, R23.reuse, 0x16, R12.reuse, 0xfe, !PT ;  /* 0x0000001617037812 */ /* 0x140fe400078efe0c */
[--C-:B-1----:R-:W-:Y:S02]  /*16ef0*/  LOP3.LUT R6, R23, 0x2, R12.reuse, 0xfe, !PT ;  /* 0x0000000217067812 */ /* 0x102fe400078efe0c */
[----:B------:R-:W-:Y:S02]  /*16f00*/  LEA R10, P2, R5, R0, 0x1 ;  /* 0x00000000050a7211 */ /* 0x000fe400078408ff */
[--C-:B--2---:R-:W-:Y:S02]  /*16f10*/  LOP3.LUT R8, R23, 0x1a, R12.reuse, 0xfe, !PT ;  /* 0x0000001a17087812 */ /* 0x104fe400078efe0c */
[----:B------:R-:W-:Y:S02]  /*16f20*/  LEA.HI.X.SX32 R11, R5, R28, 0x1, P2 ;  /* 0x0000001c050b7211 */ /* 0x000fe400010f0eff */
[----:B------:R-:W-:Y:S01]  /*16f30*/  LOP3.LUT R9, R23, 0x1c, R12, 0xfe, !PT ;  /* 0x0000001c17097812 */ /* 0x000fe200078efe0c */
[----:B------:R0:W-:Y:S01]  /*16f40*/  STL [R1+0x40], R8 ;  /* 0x0000400801007387 */ /* 0x0001e20000100800 */
[----:B------:R-:W-:-:S02]  /*16f50*/  ISETP.LT.AND P4, PT, R6, c[0x0][0x17c], !P0 ;  /* 0x00005f0006007a0c */ /* 0x000fc40004781270 */
[C-C-:B------:R-:W-:Y:S01]  /*16f60*/  LOP3.LUT R7, R23.reuse, 0x6, R12.reuse, 0xfe, !PT ;  /* 0x0000000617077812 */ /* 0x140fe200078efe0c */
[----:B------:R1:W-:Y:S01]  /*16f70*/  @P1 STG.E.U16 [R10.64], R4 ;  /* 0x000000040a001986 */ /* 0x0003e2000c101506 */
[----:B------:R-:W-:-:S03]  /*16f80*/  LOP3.LUT R5, R23, 0xe, R12, 0xfe, !PT ;  /* 0x0000000e17057812 */ /* 0x000fc600078efe0c */
[----:B------:R2:W-:Y:S01]  /*16f90*/  STL [R1+0x44], R9 ;  /* 0x0000440901007387 */ /* 0x0005e20000100800 */
[C-C-:B0-----:R-:W-:Y:S02]  /*16fa0*/  LOP3.LUT R8, R23.reuse, 0x20, R12.reuse, 0xfe, !PT ;  /* 0x0000002017087812 */ /* 0x141fe400078efe0c */
[C-C-:B-1----:R-:W-:Y:S02]  /*16fb0*/  LOP3.LUT R10, R23.reuse, 0x1e, R12.reuse, 0xfe, !PT ;  /* 0x0000001e170a7812 */ /* 0x142fe400078efe0c */
[--C-:B--2---:R-:W-:Y:S01]  /*16fc0*/  LOP3.LUT R9, R23, 0x22, R12.reuse, 0xfe, !PT ;  /* 0x0000002217097812 */ /* 0x104fe200078efe0c */
[----:B------:R-:W-:Y:S01]  /*16fd0*/  IMAD R6, R6, c[0x0][0x198], RZ ;  /* 0x0000660006067a24 */ /* 0x000fe200078e02ff */
[----:B------:R-:W-:Y:S01]  /*16fe0*/  ISETP.LT.AND P2, PT, R7, c[0x0][0x17c], !P0 ;  /* 0x00005f0007007a0c */ /* 0x000fe20004741270 */
[----:B------:R0:W-:Y:S01]  /*16ff0*/  STL [R1+0x48], R10 ;  /* 0x0000480a01007387 */ /* 0x0001e20000100800 */
[----:B------:R-:W-:-:S03]  /*17000*/  LOP3.LUT R4, R23, 0x10, R12, 0xfe, !PT ;  /* 0x0000001017047812 */ /* 0x000fc600078efe0c */
[----:B------:R1:W-:Y:S04]  /*17010*/  STL [R1+0x4c], R8 ;  /* 0x00004c0801007387 */ /* 0x0003e80000100800 */
[----:B------:R2:W-:Y:S01]  /*17020*/  STL [R1+0x50], R9 ;  /* 0x0000500901007387 */ /* 0x0005e20000100800 */
[C-C-:B0-----:R-:W-:Y:S02]  /*17030*/  LOP3.LUT R10, R23.reuse, 0x24, R12.reuse, 0xfe, !PT ;  /* 0x00000024170a7812 */ /* 0x141fe400078efe0c */
[----:B-1----:R-:W-:-:S03]  /*17040*/  LOP3.LUT R8, R23, 0x26, R12, 0xfe, !PT ;  /* 0x0000002617087812 */ /* 0x002fc600078efe0c */
[----:B------:R0:W-:Y:S01]  /*17050*/  STL [R1+0x54], R10 ;  /* 0x0000540a01007387 */ /* 0x0001e20000100800 */
[----:B--2---:R-:W-:-:S03]  /*17060*/  LOP3.LUT R9, R23, 0x28, R12, 0xfe, !PT ;  /* 0x0000002817097812 */ /* 0x004fc600078efe0c */
        /* <DEDUP_REMOVED lines=27> */
[C-C-:B-1----:R-:W-:Y:S02]  /*17220*/  LOP3.LUT R8, R23.reuse, 0x44, R12.reuse, 0xfe, !PT ;  /* 0x0000004417087812 */ /* 0x142fe400078efe0c */
[----:B--2---:R-:W-:-:S03]  /*17230*/  LOP3.LUT R9, R23, 0x48, R12, 0xfe, !PT ;  /* 0x0000004817097812 */ /* 0x004fc600078efe0c */
[----:B------:R0:W-:Y:S04]  /*17240*/  STL [R1+0x100], R8 ;  /* 0x0001000801007387 */ /* 0x0001e80000100800 */
        /* <DEDUP_REMOVED lines=144> */
[----:B------:R-:W-:Y:S04]  /*17b50*/  STL [R1+0x224], R10 ;  /* 0x0002240a01007387 */ /* 0x000fe80000100800 */
[----:B------:R1:W-:Y:S01]  /*17b60*/  STL [R1+0x228], R9 ;  /* 0x0002280901007387 */ /* 0x0003e20000100800 */
[----:B0-----:R-:W-:-:S05]  /*17b70*/  LOP3.LUT R8, R23, 0xda, R12, 0xfe, !PT ;  /* 0x000000da17087812 */ /* 0x001fca00078efe0c */
[----:B------:R0:W-:Y:S01]  /*17b80*/  STL [R1+0x22c], R8 ;  /* 0x00022c0801007387 */ /* 0x0001e20000100800 */
[----:B-1----:R-:W-:-:S05]  /*17b90*/  LOP3.LUT R9, R23, 0xdc, R12, 0xfe, !PT ;  /* 0x000000dc17097812 */ /* 0x002fca00078efe0c */
[----:B------:R-:W-:Y:S01]  /*17ba0*/  STL [R1+0x230], R9 ;  /* 0x0002300901007387 */ /* 0x000fe20000100800 */
[----:B0-----:R-:W-:-:S05]  /*17bb0*/  LOP3.LUT R8, R23, 0xde, R12, 0xfe, !PT ;  /* 0x000000de17087812 */ /* 0x001fca00078efe0c */
[----:B------:R-:W-:Y:S04]  /*17bc0*/  STL [R1+0x234], R8 ;  /* 0x0002340801007387 */ /* 0x000fe80000100800 */
[----:B------:R-:W0:Y:S04]  /*17bd0*/  LDS.128 R8, [R20] ;  /* 0x0000000014087984 */ /* 0x000e280000000c00 */
[----:B0-----:R-:W-:Y:S01]  /*17be0*/  STL.64 [R1+0x70], R8 ;  /* 0x0000700801007387 */ /* 0x001fe20000100a00 */
[----:B------:R-:W-:-:S03]  /*17bf0*/  IMAD.MOV.U32 R29, RZ, RZ, R8 ;  /* 0x000000ffff1d7224 */ /* 0x000fc600078e0008 */
[----:B------:R-:W-:Y:S04]  /*17c00*/  STL.64 [R1+0x78], R10 ;  /* 0x0000780a01007387 */ /* 0x000fe80000100a00 */
[----:B------:R-:W0:Y:S04]  /*17c10*/  LDS.128 R8, [R21] ;  /* 0x0000000015087984 */ /* 0x000e280000000c00 */
[----:B------:R-:W-:Y:S04]  /*17c20*/  STL [R1+0x238], R16 ;  /* 0x0002381001007387 */ /* 0x000fe80000100800 */
[----:B0-----:R-:W-:Y:S01]  /*17c30*/  STL.64 [R1+0x90], R8 ;  /* 0x0000900801007387 */ /* 0x001fe20000100a00 */
[----:B------:R-:W-:-:S03]  /*17c40*/  IMAD.MOV.U32 R27, RZ, RZ, R8 ;  /* 0x000000ffff1b7224 */ /* 0x000fc600078e0008 */
[----:B------:R0:W-:Y:S04]  /*17c50*/  STL [R1+0x23c], R13 ;  /* 0x00023c0d01007387 */ /* 0x0001e80000100800 */
[----:B------:R-:W-:Y:S04]  /*17c60*/  STL.64 [R1+0x98], R10 ;  /* 0x0000980a01007387 */ /* 0x000fe80000100a00 */
[----:B------:R-:W1:Y:S01]  /*17c70*/  LDS.128 R8, [R22] ;  /* 0x0000000016087984 */ /* 0x000e620000000c00 */
[----:B0-----:R-:W-:-:S03]  /*17c80*/  LOP3.LUT R13, R23, 0xe4, R12, 0xfe, !PT ;  /* 0x000000e4170d7812 */ /* 0x001fc600078efe0c */
[----:B-1----:R0:W-:Y:S01]  /*17c90*/  STL.64 [R1+0xb0], R8 ;  /* 0x0000b00801007387 */ /* 0x0021e20000100a00 */
[----:B------:R-:W-:-:S03]  /*17ca0*/  IMAD.MOV.U32 R25, RZ, RZ, R8 ;  /* 0x000000ffff197224 */ /* 0x000fc600078e0008 */
[----:B------:R1:W-:Y:S04]  /*17cb0*/  STL [R1+0x240], R13 ;  /* 0x0002400d01007387 */ /* 0x0003e80000100800 */
[----:B------:R2:W-:Y:S04]  /*17cc0*/  STL.64 [R1+0xb8], R10 ;  /* 0x0000b80a01007387 */ /* 0x0005e80000100a00 */
[----:B0-----:R-:W3:Y:S01]  /*17cd0*/  LDL.LU.64 R8, [R1+0x6c8] ;  /* 0x0006c80001087983 */ /* 0x001ee20000300a00 */
[----:B------:R-:W-:Y:S01]  /*17ce0*/  IMAD R7, R7, c[0x0][0x198], RZ ;  /* 0x0000660007077a24 */ /* 0x000fe200078e02ff */
[----:B-1----:R-:W-:-:S02]  /*17cf0*/  LOP3.LUT R13, R23, 0xec, R12, 0xfe, !PT ;  /* 0x000000ec170d7812 */ /* 0x002fc400078efe0c */
[----:B------:R-:W-:Y:S04]  /*17d00*/  STL.64 [R1+0x6c0], R26 ;  /* 0x0006c01a01007387 */ /* 0x000fe80000100a00 */
[----:B------:R-:W-:Y:S01]  /*17d10*/  STL [R1+0x6bc], R25 ;  /* 0x0006bc1901007387 */ /* 0x000fe20000100800 */
[C-C-:B--2---:R-:W-:Y:S02]  /*17d20*/  LOP3.LUT R10, R23.reuse, 0xe6, R12.reuse, 0xfe, !PT ;  /* 0x000000e6170a7812 */ /* 0x144fe400078efe0c */
[----:B------:R-:W-:Y:S01]  /*17d30*/  LOP3.LUT R11, R23, 0xe8, R12, 0xfe, !PT ;  /* 0x000000e8170b7812 */ /* 0x000fe200078efe0c */
[----:B------:R-:W0:Y:S04]  /*17d40*/  LDS.128 R24, [R2+0x1000] ;  /* 0x0010000002187984 */ /* 0x000e280000000c00 */
[----:B0-----:R-:W-:Y:S01]  /*17d50*/  STL.64 [R1+0xc0], R24 ;  /* 0x0000c01801007387 */ /* 0x001fe20000100a00 */
[----:B------:R-:W-:-:S03]  /*17d60*/  IMAD.MOV.U32 R17, RZ, RZ, R24 ;  /* 0x000000ffff117224 */ /* 0x000fc600078e0018 */
[----:B------:R0:W-:Y:S04]  /*17d70*/  STL [R1+0x244], R10 ;  /* 0x0002440a01007387 */ /* 0x0001e80000100800 */
[----:B------:R-:W-:Y:S04]  /*17d80*/  STL.64 [R1+0xc8], R26 ;  /* 0x0000c81a01007387 */ /* 0x000fe80000100a00 */
[----:B------:R-:W1:Y:S01]  /*17d90*/  LDS.128 R24, [R20+0x1000] ;  /* 0x0010000014187984 */ /* 0x000e620000000c00 */
[----:B0-----:R-:W-:-:S03]  /*17da0*/  LOP3.LUT R10, R23, 0xea, R12, 0xfe, !PT ;  /* 0x000000ea170a7812 */ /* 0x001fc600078efe0c */
[----:B------:R0:W-:Y:S04]  /*17db0*/  STL [R1+0x248], R11 ;  /* 0x0002480b01007387 */ /* 0x0001e80000100800 */
[----:B------:R2:W-:Y:S04]  /*17dc0*/  STL [R1+0x24c], R10 ;  /* 0x00024c0a01007387 */ /* 0x0005e80000100800 */
[----:B------:R4:W-:Y:S01]  /*17dd0*/  STL [R1+0x250], R13 ;  /* 0x0002500d01007387 */ /* 0x0009e20000100800 */
[C-C-:B0-----:R-:W-:Y:S02]  /*17de0*/  LOP3.LUT R11, R23.reuse, 0xee, R12.reuse, 0xfe, !PT ;  /* 0x000000ee170b7812 */ /* 0x141fe400078efe0c */
[----:B--2---:R-:W-:-:S03]  /*17df0*/  LOP3.LUT R10, R23, 0xf0, R12, 0xfe, !PT ;  /* 0x000000f0170a7812 */ /* 0x004fc600078efe0c */
[----:B------:R0:W-:Y:S01]  /*17e00*/  STL [R1+0x254], R11 ;  /* 0x0002540b01007387 */ /* 0x0001e20000100800 */
[----:B----4-:R-:W-:-:S03]  /*17e10*/  LOP3.LUT R13, R23, 0xf2, R12, 0xfe, !PT ;  /* 0x000000f2170d7812 */ /* 0x010fc600078efe0c */
[----:B------:R2:W-:Y:S04]  /*17e20*/  STL [R1+0x25c], R10 ;  /* 0x00025c0a01007387 */ /* 0x0005e80000100800 */
[----:B------:R4:W-:Y:S01]  /*17e30*/  STL [R1+0x260], R13 ;  /* 0x0002600d01007387 */ /* 0x0009e20000100800 */
[C-C-:B0-----:R-:W-:Y:S02]  /*17e40*/  LOP3.LUT R11, R23.reuse, 0xf4, R12.reuse, 0xfe, !PT ;  /* 0x000000f4170b7812 */ /* 0x141fe400078efe0c */
[----:B--2---:R-:W-:-:S03]  /*17e50*/  LOP3.LUT R10, R23, 0xf6, R12, 0xfe, !PT ;  /* 0x000000f6170a7812 */ /* 0x004fc600078efe0c */
[----:B------:R0:W-:Y:S01]  /*17e60*/  STL [R1+0x264], R11 ;  /* 0x0002640b01007387 */ /* 0x0001e20000100800 */
[----:B----4-:R-:W-:-:S03]  /*17e70*/  LOP3.LUT R13, R23, 0xf8, R12, 0xfe, !PT ;  /* 0x000000f8170d7812 */ /* 0x010fc600078efe0c */
[----:B------:R2:W-:Y:S01]  /*17e80*/  STL [R1+0x268], R10 ;  /* 0x0002680a01007387 */ /* 0x0005e20000100800 */
[----:B-1----:R-:W-:-:S03]  /*17e90*/  IMAD.MOV.U32 R16, RZ, RZ, R24 ;  /* 0x000000ffff107224 */ /* 0x002fc600078e0018 */
[----:B------:R-:W-:Y:S01]  /*17ea0*/  STL [R1+0x26c], R13 ;  /* 0x00026c0d01007387 */ /* 0x000fe20000100800 */
[C-C-:B0-----:R-:W-:Y:S02]  /*17eb0*/  LOP3.LUT R11, R23.reuse, 0xfa, R12.reuse, 0xfe, !PT ;  /* 0x000000fa170b7812 */ /* 0x141fe400078efe0c */
[----:B--2---:R-:W-:-:S03]  /*17ec0*/  LOP3.LUT R10, R23, 0xfc, R12, 0xfe, !PT ;  /* 0x000000fc170a7812 */ /* 0x004fc600078efe0c */
[----:B------:R-:W-:Y:S04]  /*17ed0*/  STL [R1+0x270], R11 ;  /* 0x0002700b01007387 */ /* 0x000fe80000100800 */
[----:B------:R-:W-:Y:S04]  /*17ee0*/  STL [R1+0x274], R10 ;  /* 0x0002740a01007387 */ /* 0x000fe80000100800 */
[----:B------:R-:W-:Y:S04]  /*17ef0*/  STL.64 [R1+0xa0], R24 ;  /* 0x0000a01801007387 */ /* 0x000fe80000100a00 */
[----:B------:R0:W-:Y:S04]  /*17f00*/  STL.64 [R1+0xa8], R26 ;  /* 0x0000a81a01007387 */ /* 0x0001e80000100a00 */
[----:B0-----:R-:W2:Y:S04]  /*17f10*/  LDL.LU.64 R26, [R1+0x6c0] ;  /* 0x0006c000011a7983 */ /* 0x001ea80000300a00 */
[----:B------:R-:W4:Y:S04]  /*17f20*/  LDL.LU R25, [R1+0x6bc] ;  /* 0x0006bc0001197983 */ /* 0x000f280000300800 */
[----:B------:R-:W-:Y:S04]  /*17f30*/  STL.64 [R1+0x6b0], R18 ;  /* 0x0006b01201007387 */ /* 0x000fe80000100a00 */
[----:B------:R-:W-:Y:S04]  /*17f40*/  STL [R1+0x6ac], R16 ;  /* 0x0006ac1001007387 */ /* 0x000fe80000100800 */
[----:B------:R-:W-:Y:S04]  /*17f50*/  STL [R1+0x6b8], R17 ;  /* 0x0006b81101007387 */ /* 0x000fe80000100800 */
[----:B------:R-:W0:Y:S04]  /*17f60*/  LDS.128 R16, [R21+0x1000] ;  /* 0x0010000015107984 */ /* 0x000e280000000c00 */
[----:B0-----:R-:W-:Y:S01]  /*17f70*/  STL.64 [R1+0x60], R16 ;  /* 0x0000601001007387 */ /* 0x001fe20000100a00 */
[----:B------:R-:W-:-:S03]  /*17f80*/  IMAD.MOV.U32 R24, RZ, RZ, R16 ;  /* 0x000000ffff187224 */ /* 0x000fc600078e0010 */
[----:B------:R-:W-:Y:S04]  /*17f90*/  STL.64 [R1+0x68], R18 ;  /* 0x0000681201007387 */ /* 0x000fe80000100a00 */
[----:B------:R-:W0:Y:S04]  /*17fa0*/  LDS.128 R16, [R22+0x1000] ;  /* 0x0010000016107984 */ /* 0x000e280000000c00 */
[----:B0-----:R0:W-:Y:S04]  /*17fb0*/  STL.64 [R1+0x30], R16 ;  /* 0x0000301001007387 */ /* 0x0011e80000100a00 */
[----:B------:R-:W-:Y:S01]  /*17fc0*/  STL.64 [R1+0x38], R18 ;  /* 0x0000381201007387 */ /* 0x000fe20000100a00 */
[----:B0-----:R-:W-:-:S05]  /*17fd0*/  LOP3.LUT R16, R23, 0xfe, R12, 0xfe, !PT ;  /* 0x000000fe17107812 */ /* 0x001fca00078efe0c */
[----:B------:R-:W-:Y:S04]  /*17fe0*/  STL [R1+0x258], R16 ;  /* 0x0002581001007387 */ /* 0x000fe80000100800 */
[----:B------:R-:W0:Y:S01]  /*17ff0*/  LDS.128 R16, [R2+0x2000] ;  /* 0x0020000002107984 */ /* 0x000e220000000c00 */
[C---:B---3--:R-:W-:Y:S01]  /*18000*/  ISETP.LT.AND P3, PT, R9.reuse, c[0x0][0x17c], !P0 ;  /* 0x00005f0009007a0c */ /* 0x048fe20004761270 */
[----:B------:R-:W-:Y:S02]  /*18010*/  IMAD R9, R9, c[0x0][0x198], RZ ;  /* 0x0000660009097a24 */ /* 0x000fe400078e02ff */
[----:B0-----:R0:W-:Y:S04]  /*18020*/  STL.64 [R1+0x20], R16 ;  /* 0x0000201001007387 */ /* 0x0011e80000100a00 */
[----:B------:R-:W-:Y:S04]  /*18030*/  STL.64 [R1+0x28], R18 ;  /* 0x0000281201007387 */ /* 0x000fe80000100a00 */
[----:B0-----:R-:W3:Y:S01]  /*18040*/  LDL.LU R17, [R1+0x6b8] ;  /* 0x0006b80001117983 */ /* 0x001ee20000300800 */
[C---:B------:R-:W-:Y:S01]  /*18050*/  ISETP.LT.AND P1, PT, R8.reuse, c[0x0][0x17c], !P0 ;  /* 0x00005f0008007a0c */ /* 0x040fe20004721270 */
[----:B------:R-:W-:Y:S01]  /*18060*/  IMAD R13, R8, c[0x0][0x198], RZ ;  /* 0x00006600080d7a24 */ /* 0x000fe200078e02ff */
[----:B------:R-:W-:-:S02]  /*18070*/  LEA R10, P6, R6, R0, 0x1 ;  /* 0x00000000060a7211 */ /* 0x000fc400078c08ff */
[----:B------:R-:W-:Y:S02]  /*18080*/  LEA R8, P5, R9, R0, 0x1 ;  /* 0x0000000009087211 */ /* 0x000fe400078a08ff */
[----:B------:R-:W-:Y:S02]  /*18090*/  LEA.HI.X.SX32 R11, R6, R28, 0x1, P6 ;  /* 0x0000001c060b7211 */ /* 0x000fe400030f0eff */
[----:B------:R-:W-:Y:S02]  /*180a0*/  LEA R6, P6, R7, R0, 0x1 ;  /* 0x0000000007067211 */ /* 0x000fe400078c08ff */
[----:B------:R-:W-:Y:S02]  /*180b0*/  LEA.HI.X.SX32 R9, R9, R28, 0x1, P5 ;  /* 0x0000001c09097211 */ /* 0x000fe400028f0eff */
[----:B------:R-:W-:Y:S02]  /*180c0*/  LEA R12, P5, R13, R0, 0x1 ;  /* 0x000000000d0c7211 */ /* 0x000fe400078a08ff */
[----:B------:R-:W-:-:S02]  /*180d0*/  LEA.HI.X.SX32 R7, R7, R28, 0x1, P6 ;  /* 0x0000001c07077211 */ /* 0x000fc400030f0eff */
[----:B------:R-:W-:Y:S01]  /*180e0*/  LEA.HI.X.SX32 R13, R13, R28, 0x1, P5 ;  /* 0x0000001c0d0d7211 */ /* 0x000fe200028f0eff */
[----:B------:R0:W-:Y:S01]  /*180f0*/  @P4 STG.E.U16 [R10.64], R29 ;  /* 0x0000001d0a004986 */ /* 0x0001e2000c101506 */
[----:B------:R-:W-:Y:S01]  /*18100*/  IMAD.MOV.U32 R23, RZ, RZ, R16 ;  /* 0x000000ffff177224 */ /* 0x000fe200078e0010 */
[C---:B------:R-:W-:Y:S01]  /*18110*/  ISETP.LT.AND P4, PT, R14.reuse, c[0x0][0x17c], !P0 ;  /* 0x00005f000e007a0c */ /* 0x040fe20004781270 */
[----:B0-----:R-:W-:Y:S02]  /*18120*/  IMAD R11, R14, c[0x0][0x198], RZ ;  /* 0x000066000e0b7a24 */ /* 0x001fe400078e02ff */
[----:B------:R-:W-:Y:S01]  /*18130*/  IMAD R14, R4, c[0x0][0x198], RZ ;  /* 0x00006600040e7a24 */ /* 0x000fe200078e02ff */
[----:B--2---:R-:W-:Y:S04]  /*18140*/  @P3 STG.E.U16 [R8.64], R27 ;  /* 0x0000001b08003986 */ /* 0x004fe8000c101506 */
[----:B----4-:R0:W-:Y:S01]  /*18150*/  @P2 STG.E.U16 [R6.64], R25 ;  /* 0x0000001906002986 */ /* 0x0101e2000c101506 */
[----:B------:R-:W-:Y:S01]  /*18160*/  ISETP.LT.AND P3, PT, R5, c[0x0][0x17c], !P0 ;  /* 0x00005f0005007a0c */ /* 0x000fe20004761270 */
[----:B0-----:R-:W-:-:S02]  /*18170*/  IMAD R6, R15, c[0x0][0x198], RZ ;  /* 0x000066000f067a24 */ /* 0x001fc400078e02ff */
[----:B------:R-:W-:Y:S01]  /*18180*/  IMAD R9, R5, c[0x0][0x198], RZ ;  /* 0x0000660005097a24 */ /* 0x000fe200078e02ff */
[----:B---3--:R0:W-:Y:S04]  /*18190*/  @P1 STG.E.U16 [R12.64], R17 ;  /* 0x000000110c001986 */ /* 0x0081e8000c101506 */
[----:B------:R-:W1:Y:S01]  /*181a0*/  LDS.128 R16, [R20+0x2000] ;  /* 0x0020000014107984 */ /* 0x000e620000000c00 */
[----:B------:R-:W-:Y:S02]  /*181b0*/  ISETP.LT.AND P1, PT, R4, c[0x0][0x17c], !P0 ;  /* 0x00005f0004007a0c */ /* 0x000fe40004721270 */
[----:B0-----:R-:W-:-:S04]  /*181c0*/  LEA R12, P6, R6, R0, 0x1 ;  /* 0x00000000060c7211 */ /* 0x001fc800078c08ff */
[----:B------:R-:W-:Y:S02]  /*181d0*/  LEA.HI.X.SX32 R13, R6, R28, 0x1, P6 ;  /* 0x0000001c060d7211 */ /* 0x000fe400030f0eff */
[----:B------:R-:W-:Y:S04]  /*181e0*/  LDS.128 R4, [R22+0x2000] ;  /* 0x0020000016047984 */ /* 0x000fe80000000c00 */
[----:B-1----:R-:W-:Y:S01]  /*181f0*/  STL.64 [R1+0x10], R16 ;  /* 0x0000101001007387 */ /* 0x002fe20000100a00 */
[----:B------:R-:W-:-:S03]  /*18200*/  IMAD.MOV.U32 R29, RZ, RZ, R16 ;  /* 0x000000ffff1d7224 */ /* 0x000fc600078e0010 */
[----:B------:R-:W-:Y:S04]  /*18210*/  STL.64 [R1+0x18], R18 ;  /* 0x0000181201007387 */ /* 0x000fe80000100a00 */
[----:B------:R-:W0:Y:S04]  /*18220*/  LDS.128 R16, [R21+0x2000] ;  /* 0x0020000015107984 */ /* 0x000e280000000c00 */
[----:B0-----:R-:W-:Y:S04]  /*18230*/  STL.64 [R1], R16 ;  /* 0x0000001001007387 */ /* 0x001fe80000100a00 */
[----:B------:R0:W-:Y:S04]  /*18240*/  STL.64 [R1+0x8], R18 ;  /* 0x0000081201007387 */ /* 0x0001e80000100a00 */
[----:B0-----:R-:W2:Y:S04]  /*18250*/  LDL.LU.64 R18, [R1+0x6b0] ;  /* 0x0006b00001127983 */ /* 0x001ea80000300a00 */
[----:B------:R-:W3:Y:S04]  /*18260*/  LDL.LU R16, [R1+0x6ac] ;  /* 0x0006ac0001107983 */ /* 0x000ee80000300800 */
[----:B------:R0:W-:Y:S04]  /*18270*/  STL [R1+0x6a4], R5 ;  /* 0x0006a40501007387 */ /* 0x0001e80000100800 */
[----:B0-----:R-:W4:Y:S04]  /*18280*/  LDL.LU R5, [R1+0x40] ;  /* 0x0000400001057983 */ /* 0x001f280000300800 */
[----:B------:R0:W-:Y:S04]  /*18290*/  STL [R1+0x6a0], R6 ;  /* 0x0006a00601007387 */ /* 0x0001e80000100800 */
[----:B0-----:R-:W5:Y:S01]  /*182a0*/  LDL.LU R6, [R1+0x30] ;  /* 0x0000300001067983 */ /* 0x001f620000300800 */
[----:B------:R-:W-:-:S02]  /*182b0*/  ISETP.LT.AND P2, PT, R15, c[0x0][0x17c], !P0 ;  /* 0x00005f000f007a0c */ /* 0x000fc40004741270 */
[-C--:B------:R-:W-:Y:S02]  /*182c0*/  LEA R10, P5, R11, R0.reuse, 0x1 ;  /* 0x000000000b0a7211 */ /* 0x080fe400078a08ff */
[----:B------:R-:W-:Y:S02]  /*182d0*/  LEA R8, P6, R9, R0, 0x1 ;  /* 0x0000000009087211 */ /* 0x000fe400078c08ff */
[-C--:B------:R-:W-:Y:S02]  /*182e0*/  LEA.HI.X.SX32 R11, R11, R28.reuse, 0x1, P5 ;  /* 0x0000001c0b0b7211 */ /* 0x080fe400028f0eff */
[----:B------:R-:W-:Y:S01]  /*182f0*/  LEA.HI.X.SX32 R9, R9, R28, 0x1, P6 ;  /* 0x0000001c09097211 */ /* 0x000fe200030f0eff */
[----:B------:R-:W-:Y:S01]  /*18300*/  IMAD R27, R3, c[0x0][0x198], RZ ;  /* 0x00006600031b7a24 */ /* 0x000fe200078e02ff */
[----:B------:R0:W-:Y:S04]  /*18310*/  STL [R1+0x69c], R7 ;  /* 0x00069c0701007387 */ /* 0x0001e80000100800 */
[----:B0-----:R-:W4:Y:S04]  /*18320*/  LDL.LU R7, [R1] ;  /* 0x0000000001077983 */ /* 0x001f280000300800 */
[----:B---3--:R0:W-:Y:S04]  /*18330*/  @P2 STG.E.U16 [R12.64], R16 ;  /* 0x000000100c002986 */ /* 0x0081e8000c101506 */
[----:B------:R-:W-:Y:S01]  /*18340*/  @P4 STG.E.U16 [R10.64], R24 ;  /* 0x000000180a004986 */ /* 0x000fe2000c101506 */
[----:B0-----:R-:W-:-:S04]  /*18350*/  LEA R16, P2, R14, R0, 0x1 ;  /* 0x000000000e107211 */ /* 0x001fc800078408ff */
[----:B------:R-:W-:Y:S02]  /*18360*/  LEA.HI.X.SX32 R17, R14, R28, 0x1, P2 ;  /* 0x0000001c0e117211 */ /* 0x000fe400010f0eff */
[C---:B--2---:R-:W-:Y:S01]  /*18370*/  ISETP.LT.AND P2, PT, R19.reuse, c[0x0][0x17c], !P0 ;  /* 0x00005f0013007a0c */ /* 0x044fe20004741270 */
[----:B------:R-:W0:Y:S04]  /*18380*/  LDS.128 R12, [R2+0x3000] ;  /* 0x00300000020c7984 */ /* 0x000e280000000c00 */
[----:B-----5:R-:W-:Y:S04]  /*18390*/  @P3 STG.E.U16 [R8.64], R6 ;  /* 0x0000000608003986 */ /* 0x020fe8000c101506 */
[----:B------:R1:W2:Y:S02]  /*183a0*/  LDS.128 R8, [R20+0x3000] ;  /* 0x0030000014087984 */ /* 0x0002a40000000c00 */
[----:B-1----:R-:W-:-:S02]  /*183b0*/  IMAD R20, R19, c[0x0][0x198], RZ ;  /* 0x0000660013147a24 */ /* 0x002fc400078e02ff */
[----:B------:R-:W-:Y:S01]  /*183c0*/  @P1 STG.E.U16 [R16.64], R23 ;  /* 0x0000001710001986 */ /* 0x000fe2000c101506 */
[----:B------:R-:W-:Y:S02]  /*183d0*/  ISETP.LT.AND P1, PT, R3, c[0x0][0x17c], !P0 ;  /* 0x00005f0003007a0c */ /* 0x000fe40004721270 */
[----:B------:R-:W-:-:S04]  /*183e0*/  LEA R2, P4, R20, R0, 0x1 ;  /* 0x0000000014027211 */ /* 0x000fc800078808ff */
[----:B------:R-:W-:-:S05]  /*183f0*/  LEA.HI.X.SX32 R3, R20, R28, 0x1, P4 ;  /* 0x0000001c14037211 */ /* 0x000fca00020f0eff */
[----:B------:R1:W-:Y:S04]  /*18400*/  @P2 STG.E.U16 [R2.64], R29 ;  /* 0x0000001d02002986 */ /* 0x0003e8000c101506 */
[----:B-1----:R-:W3:Y:S01]  /*18410*/  LDL.LU R29, [R1+0x6a8] ;  /* 0x0006a800011d7983 */ /* 0x002ee20000300800 */
[C---:B------:R-:W-:Y:S01]  /*18420*/  IMAD R25, R18.reuse, c[0x0][0x198], RZ ;  /* 0x0000660012197a24 */ /* 0x040fe200078e02ff */
[----:B------:R-:W-:Y:S02]  /*18430*/  ISETP.LT.AND P5, PT, R18, c[0x0][0x17c], !P0 ;  /* 0x00005f0012007a0c */ /* 0x000fe400047a1270 */
[----:B------:R-:W-:Y:S01]  /*18440*/  ISETP.LT.AND P4, PT, R26, c[0x0][0x17c], !P0 ;  /* 0x00005f001a007a0c */ /* 0x000fe20004781270 */
[----:B------:R-:W1:Y:S01]  /*18450*/  LDS.128 R16, [R21+0x3000] ;  /* 0x0030000015107984 */ /* 0x000e620000000c00 */
[----:B------:R-:W-:-:S02]  /*18460*/  LEA R24, P3, R25, R0, 0x1 ;  /* 0x0000000019187211 */ /* 0x000fc400078608ff */
[----:B------:R-:W-:Y:S01]  /*18470*/  LEA R26, P6, R27, R0, 0x1 ;  /* 0x000000001b1a7211 */ /* 0x000fe200078c08ff */
[----:B------:R-:W5:Y:S01]  /*18480*/  LDS.128 R20, [R22+0x3000] ;  /* 0x0030000016147984 */ /* 0x000f620000000c00 */
[-C--:B------:R-:W-:Y:S02]  /*18490*/  LEA.HI.X.SX32 R25, R25, R28.reuse, 0x1, P3 ;  /* 0x0000001c19197211 */ /* 0x080fe400018f0eff */
[----:B------:R-:W-:-:S03]  /*184a0*/  LEA.HI.X.SX32 R27, R27, R28, 0x1, P6 ;  /* 0x0000001c1b1b7211 */ /* 0x000fc600030f0eff */
[----:B----4-:R4:W-:Y:S01]  /*184b0*/  @P5 STG.E.U16 [R24.64], R7 ;  /* 0x0000000718005986 */ /* 0x0109e2000c101506 */
[----:B------:R-:W-:-:S03]  /*184c0*/  ISETP.LT.AND P2, PT, R5, c[0x0][0x17c], !P0 ;  /* 0x00005f0005007a0c */ /* 0x000fc60004741270 */
[----:B------:R0:W-:Y:S01]  /*184d0*/  @P1 STG.E.U16 [R26.64], R4 ;  /* 0x000000041a001986 */ /* 0x0001e2000c101506 */
[----:B----4-:R-:W-:-:S05]  /*184e0*/  IMAD R25, R5, c[0x0][0x198], RZ ;  /* 0x0000660005197a24 */ /* 0x010fca00078e02ff */
[----:B------:R-:W-:-:S04]  /*184f0*/  LEA R24, P6, R25, R0, 0x1 ;  /* 0x0000000019187211 */ /* 0x000fc800078c08ff */
[----:B------:R-:W-:Y:S01]  /*18500*/  LEA.HI.X.SX32 R25, R25, R28, 0x1, P6 ;  /* 0x0000001c19197211 */ /* 0x000fe200030f0eff */
[C---:B---3--:R-:W-:Y:S01]  /*18510*/  IMAD R3, R29.reuse, c[0x0][0x198], RZ ;  /* 0x000066001d037a24 */ /* 0x048fe200078e02ff */
[----:B------:R-:W-:Y:S02]  /*18520*/  ISETP.LT.AND P3, PT, R29, c[0x0][0x17c], !P0 ;  /* 0x00005f001d007a0c */ /* 0x000fe40004761270 */
[----:B------:R-:W3:Y:S02]  /*18530*/  LDL.LU R29, [R1+0x4c] ;  /* 0x00004c00011d7983 */ /* 0x000ee40000300800 */
[C---:B------:R-:W-:Y:S02]  /*18540*/  LEA R2, P5, R3.reuse, R0, 0x1 ;  /* 0x0000000003027211 */ /* 0x040fe400078a08ff */
[----:B------:R-:W4:Y:S04]  /*18550*/  LDL.LU R5, [R1+0x70] ;  /* 0x0000700001057983 */ /* 0x000f280000300800 */
[----:B0-----:R-:W3:Y:S01]  /*18560*/  LDL.LU R27, [R1+0x44] ;  /* 0x00004400011b7983 */ /* 0x001ee20000300800 */
[----:B------:R-:W-:-:S03]  /*18570*/  LEA.HI.X.SX32 R3, R3, R28, 0x1, P5 ;  /* 0x0000001c03037211 */ /* 0x000fc600028f0eff */
[----:B------:R-:W4:Y:S04]  /*18580*/  LDL.LU R26, [R1+0x48] ;  /* 0x00004800011a7983 */ /* 0x000f280000300800 */
[----:B------:R-:W-:Y:S04]  /*18590*/  @P3 STG.E.U16 [R2.64], R12 ;  /* 0x0000000c02003986 */ /* 0x000fe8000c101506 */
[----:B--2---:R0:W-:Y:S04]  /*185a0*/  @P2 STG.E.U16 [R24.64], R8 ;  /* 0x0000000818002986 */ /* 0x0041e8000c101506 */
[----:B0-----:R-:W2:Y:S01]  /*185b0*/  LDL.LU R25, [R1+0x100] ;  /* 0x0001000001197983 */ /* 0x001ea20000300800 */
[C---:B---3--:R-:W-:Y:S01]  /*185c0*/  ISETP.LT.AND P1, PT, R27.reuse, c[0x0][0x17c], !P0 ;  /* 0x00005f001b007a0c */ /* 0x048fe20004721270 */
[----:B------:R-:W-:Y:S01]  /*185d0*/  IMAD R27, R27, c[0x0][0x198], RZ ;  /* 0x000066001b1b7a24 */ /* 0x000fe200078e02ff */
[C---:B----4-:R-:W-:Y:S01]  /*185e0*/  ISETP.LT.AND P5, PT, R26.reuse, c[0x0][0x17c], !P0 ;  /* 0x00005f001a007a0c */ /* 0x050fe200047a1270 */
[----:B------:R-:W-:-:S03]  /*185f0*/  IMAD R26, R26, c[0x0][0x198], RZ ;  /* 0x000066001a1a7a24 */ /* 0x000fc600078e02ff */
[CC--:B------:R-:W-:Y:S02]  /*18600*/  LEA R2, P3, R27.reuse, R0.reuse, 0x1 ;  /* 0x000000001b027211 */ /* 0x0c0fe400078608ff */
[C---:B------:R-:W-:Y:S02]  /*18610*/  LEA R24, P6, R26.reuse, R0, 0x1 ;  /* 0x000000001a187211 */ /* 0x040fe400078c08ff */
[-C--:B------:R-:W-:Y:S01]  /*18620*/  LEA.HI.X.SX32 R3, R27, R28.reuse, 0x1, P3 ;  /* 0x0000001c1b037211 */ /* 0x080fe200018f0eff */
[C---:B------:R-:W-:Y:S01]  /*18630*/  IMAD R27, R29.reuse, c[0x0][0x198], RZ ;  /* 0x000066001d1b7a24 */ /* 0x040fe200078e02ff */
[----:B------:R-:W-:Y:S02]  /*18640*/  ISETP.LT.AND P2, PT, R29, c[0x0][0x17c], !P0 ;  /* 0x00005f001d007a0c */ /* 0x000fe40004741270 */
[----:B------:R-:W3:Y:S01]  /*18650*/  LDL.LU R29, [R1+0xc0] ;  /* 0x0000c000011d7983 */ /* 0x000ee20000300800 */
[----:B--2---:R-:W-:Y:S02]  /*18660*/  ISETP.LT.AND P3, PT, R25, c[0x0][0x17c], !P0 ;  /* 0x00005f0019007a0c */ /* 0x004fe40004761270 */
[----:B------:R-:W-:-:S02]  /*18670*/  LEA.HI.X.SX32 R25, R26, R28, 0x1, P6 ;  /* 0x0000001c1a197211 */ /* 0x000fc400030f0eff */
[----:B------:R-:W2:Y:S04]  /*18680*/  LDL.LU R26, [R1+0x50] ;  /* 0x00005000011a7983 */ /* 0x000ea80000300800 */
[----:B-1----:R0:W-:Y:S04]  /*18690*/  @P1 STG.E.U16 [R2.64], R16 ;  /* 0x0000001002001986 */ /* 0x0021e8000c101506 */
[----:B-----5:R1:W-:Y:S04]  /*186a0*/  @P5 STG.E.U16 [R24.64], R20 ;  /* 0x0000001418005986 */ /* 0x0203e8000c101506 */
[----:B0-----:R-:W4:Y:S04]  /*186b0*/  LDL.LU R3, [R1+0x80] ;  /* 0x0000800001037983 */ /* 0x001f280000300800 */
[----:B-1----:R-:W5:Y:S01]  /*186c0*/  LDL.LU R25, [R1+0x54] ;  /* 0x0000540001197983 */ /* 0x002f620000300800 */
[----:B------:R-:W-:-:S02]  /*186d0*/  LEA R2, P6, R27, R0, 0x1 ;  /* 0x000000001b027211 */ /* 0x000fc400078c08ff */
[----:B------:R-:W-:Y:S02]  /*186e0*/  PRMT R8, R5, 0x7632, R8 ;  /* 0x0000763205087816 */ /* 0x000fe40000000008 */
[C---:B--2---:R-:W-:Y:S01]  /*186f0*/  ISETP.LT.AND P1, PT, R26.reuse, c[0x0][0x17c], !P0 ;  /* 0x00005f001a007a0c */ /* 0x044fe20004721270 */
[----:B------:R-:W-:-:S05]  /*18700*/  IMAD R26, R26, c[0x0][0x198], RZ ;  /* 0x000066001a1a7a24 */ /* 0x000fca00078e02ff */
[C---:B------:R-:W-:Y:S02]  /*18710*/  LEA R24, P5, R26.reuse, R0, 0x1 ;  /* 0x000000001a187211 */ /* 0x040fe400078a08ff */
[----:B----4-:R-:W-:Y:S02]  /*18720*/  PRMT R4, R3, 0x7632, R4 ;  /* 0x0000763203047816 */ /* 0x010fe40000000004 */
[-C--:B------:R-:W-:Y:S02]  /*18730*/  LEA.HI.X.SX32 R3, R27, R28.reuse, 0x1, P6 ;  /* 0x0000001c1b037211 */ /* 0x080fe400030f0eff */
[C---:B-----5:R-:W-:Y:S01]  /*18740*/  ISETP.LT.AND P6, PT, R25.reuse, c[0x0][0x17c], !P0 ;  /* 0x00005f0019007a0c */ /* 0x060fe200047c1270 */
[----:B------:R-:W-:Y:S01]  /*18750*/  IMAD R27, R25, c[0x0][0x198], RZ ;  /* 0x00006600191b7a24 */ /* 0x000fe200078e02ff */
[----:B------:R-:W-:Y:S01]  /*18760*/  LEA.HI.X.SX32 R25, R26, R28, 0x1, P5 ;  /* 0x0000001c1a197211 */ /* 0x000fe200028f0eff */
[----:B------:R0:W-:Y:S04]  /*18770*/  @P2 STG.E.U16 [R2.64], R4 ;  /* 0x0000000402002986 */ /* 0x0001e8000c101506 */
[----:B------:R-:W2:Y:S04]  /*18780*/  LDL.LU R26, [R1+0xd0] ;  /* 0x0000d000011a7983 */ /* 0x000ea80000300800 */
[----:B------:R-:W4:Y:S04]  /*18790*/  LDL.LU R5, [R1+0x6a4] ;  /* 0x0006a40001057983 */ /* 0x000f280000300800 */
[----:B0-----:R-:W5:Y:S01]  /*187a0*/  LDL.LU R3, [R1+0x58] ;  /* 0x0000580001037983 */ /* 0x001f620000300800 */
[----:B------:R-:W-:-:S03]  /*187b0*/  LEA R2, P5, R27, R0, 0x1 ;  /* 0x000000001b027211 */ /* 0x000fc600078a08ff */
[----:B------:R0:W-:Y:S04]  /*187c0*/  @P1 STG.E.U16 [R24.64], R8 ;  /* 0x0000000818001986 */ /* 0x0001e8000c101506 */
[----:B0-----:R-:W2:Y:S01]  /*187d0*/  LDL.LU R24, [R1+0x5c] ;  /* 0x00005c0001187983 */ /* 0x001ea20000300800 */
[C---:B-----5:R-:W-:Y:S01]  /*187e0*/  ISETP.LT.AND P2, PT, R3.reuse, c[0x0][0x17c], !P0 ;  /* 0x00005f0003007a0c */ /* 0x060fe20004741270 */
[----:B------:R-:W-:Y:S01]  /*187f0*/  IMAD R25, R3, c[0x0][0x198], RZ ;  /* 0x0000660003197a24 */ /* 0x000fe200078e02ff */
[----:B------:R-:W-:Y:S02]  /*18800*/  LEA.HI.X.SX32 R3, R27, R28, 0x1, P5 ;  /* 0x0000001c1b037211 */ /* 0x000fe400028f0eff */
[----:B------:R-:W5:Y:S02]  /*18810*/  LDL.LU R27, [R1+0x90] ;  /* 0x00009000011b7983 */ /* 0x000f640000300800 */
[----:B-----5:R-:W-:-:S05]  /*18820*/  PRMT R4, R27, 0x7632, R4 ;  /* 0x000076321b047816 */ /* 0x020fca0000000004 */
[----:B------:R0:W-:Y:S04]  /*18830*/  @P6 STG.E.U16 [R2.64], R4 ;  /* 0x0000000402006986 */ /* 0x0001e8000c101506 */
[----:B0-----:R-:W5:Y:S01]  /*18840*/  LDL.LU R3, [R1+0xb0] ;  /* 0x0000b00001037983 */ /* 0x001f620000300800 */
[C---:B--2---:R-:W-:Y:S01]  /*18850*/  IMAD R27, R24.reuse, c[0x0][0x198], RZ ;  /* 0x00006600181b7a24 */ /* 0x044fe200078e02ff */
[----:B------:R-:W-:Y:S02]  /*18860*/  ISETP.LT.AND P1, PT, R24, c[0x0][0x17c], !P0 ;  /* 0x00005f0018007a0c */ /* 0x000fe40004721270 */
[-C--:B------:R-:W-:Y:S02]  /*18870*/  LEA R24, P5, R25, R0.reuse, 0x1 ;  /* 0x0000000019187211 */ /* 0x080fe400078a08ff */
[----:B------:R-:W-:-:S02]  /*18880*/  LEA R2, P6, R27, R0, 0x1 ;  /* 0x000000001b027211 */ /* 0x000fc400078c08ff */
[-C--:B------:R-:W-:Y:S02]  /*18890*/  LEA.HI.X.SX32 R25, R25, R28.reuse, 0x1, P5 ;  /* 0x0000001c19197211 */ /* 0x080fe400028f0eff */
[----:B---3--:R-:W-:Y:S02]  /*188a0*/  PRMT R8, R29, 0x7632, R8 ;  /* 0x000076321d087816 */ /* 0x008fe40000000008 */
[----:B-----5:R-:W-:Y:S02]  /*188b0*/  PRMT R4, R3, 0x7632, R4 ;  /* 0x0000763203047816 */ /* 0x020fe40000000004 */
[----:B------:R-:W-:Y:S02]  /*188c0*/  LEA.HI.X.SX32 R3, R27, R28, 0x1, P6 ;  /* 0x0000001c1b037211 */ /* 0x000fe400030f0eff */
[----:B------:R-:W2:Y:S04]  /*188d0*/  LDL.LU R27, [R1+0xdc] ;  /* 0x0000dc00011b7983 */ /* 0x000ea80000300800 */
[----:B------:R-:W3:Y:S04]  /*188e0*/  LDL.LU R29, [R1+0x10] ;  /* 0x00001000011d7983 */ /* 0x000ee80000300800 */
[----:B------:R0:W-:Y:S04]  /*188f0*/  @P2 STG.E.U16 [R24.64], R4 ;  /* 0x0000000418002986 */ /* 0x0001e8000c101506 */
[----:B0-----:R-:W5:Y:S01]  /*18900*/  LDL.LU R25, [R1+0xd4] ;  /* 0x0000d40001197983 */ /* 0x001f620000300800 */
[C---:B------:R-:W-:Y:S01]  /*18910*/  ISETP.LT.AND P5, PT, R26.reuse, c[0x0][0x17c], !P0 ;  /* 0x00005f001a007a0c */ /* 0x040fe200047a1270 */
[----:B------:R-:W-:-:S02]  /*18920*/  IMAD R26, R26, c[0x0][0x198], RZ ;  /* 0x000066001a1a7a24 */ /* 0x000fc400078e02ff */
[----:B------:R0:W-:Y:S03]  /*18930*/  @P1 STG.E.U16 [R2.64], R8 ;  /* 0x0000000802001986 */ /* 0x0001e6000c101506 */
[C---:B------:R-:W-:Y:S01]  /*18940*/  LEA R24, P6, R26.reuse, R0, 0x1 ;  /* 0x000000001a187211 */ /* 0x040fe200078c08ff */
        /* <DEDUP_REMOVED lines=13> */
[----:B------:R-:W-:Y:S02]  /*18a20*/  PRMT R8, R6, 0x7632, R8 ;  /* 0x0000763206087816 */ /* 0x000fe40000000008 */
[----:B-----5:R-:W-:Y:S02]  /*18a30*/  PRMT R4, R25, 0x7632, R4 ;  /* 0x0000763219047816 */ /* 0x020fe40000000004 */
[----:B------:R-:W-:Y:S02]  /*18a40*/  LEA.HI.X.SX32 R25, R26, R28, 0x1, P5 ;  /* 0x0000001c1a197211 */ /* 0x000fe400028f0eff */
[----:B------:R-:W2:Y:S04]  /*18a50*/  LDL.LU R26, [R1+0xe8] ;  /* 0x0000e800011a7983 */ /* 0x000ea80000300800 */
[----:B------:R-:W5:Y:S04]  /*18a60*/  LDL.LU R6, [R1+0x6a0] ;  /* 0x0006a00001067983 */ /* 0x000f680000300800 */
[----:B------:R0:W-:Y:S04]  /*18a70*/  @P2 STG.E.U16 [R2.64], R4 ;  /* 0x0000000402002986 */ /* 0x0001e8000c101506 */
[----:B0-----:R-:W2:Y:S01]  /*18a80*/  LDL.LU R3, [R1+0xe0] ;  /* 0x0000e00001037983 */ /* 0x001ea20000300800 */
[C---:B------:R-:W-:Y:S01]  /*18a90*/  ISETP.LT.AND P6, PT, R27.reuse, c[0x0][0x17c], !P0 ;  /* 0x00005f001b007a0c */ /* 0x040fe200047c1270 */
[----:B------:R-:W-:-:S02]  /*18aa0*/  IMAD R27, R27, c[0x0][0x198], RZ ;  /* 0x000066001b1b7a24 */ /* 0x000fc400078e02ff */
[----:B------:R0:W-:Y:S03]  /*18ab0*/  @P1 STG.E.U16 [R24.64], R8 ;  /* 0x0000000818001986 */ /* 0x0001e6000c101506 */
[----:B------:R-:W-:Y:S01]  /*18ac0*/  LEA R2, P5, R27, R0, 0x1 ;  /* 0x000000001b027211 */ /* 0x000fe200078a08ff */
[----:B0-----:R-:W3:Y:S01]  /*18ad0*/  LDL.LU R24, [R1+0xe4] ;  /* 0x0000e40001187983 */ /* 0x001ee20000300800 */
[C---:B--2---:R-:W-:Y:S01]  /*18ae0*/  ISETP.LT.AND P2, PT, R3.reuse, c[0x0][0x17c], !P0 ;  /* 0x00005f0003007a0c */ /* 0x044fe20004741270 */
[----:B------:R-:W-:Y:S01]  /*18af0*/  IMAD R25, R3, c[0x0][0x198], RZ ;  /* 0x0000660003197a24 */ /* 0x000fe200078e02ff */
[----:B------:R-:W-:Y:S02]  /*18b00*/  LEA.HI.X.SX32 R3, R27, R28, 0x1, P5 ;  /* 0x0000001c1b037211 */ /* 0x000fe400028f0eff */
[----:B------:R-:W2:Y:S01]  /*18b10*/  LDL.LU R27, [R1+0x20] ;  /* 0x00002000011b7983 */ /* 0x000ea20000300800 */
[----:B------:R-:W-:-:S02]  /*18b20*/  PRMT R8, R7, 0x7632, R8 ;  /* 0x0000763207087816 */ /* 0x000fc40000000008 */
[C---:B---3--:R-:W-:Y:S02]  /*18b30*/  ISETP.LT.AND P1, PT, R24.reuse, c[0x0][0x17c], !P0 ;  /* 0x00005f0018007a0c */ /* 0x048fe40004721270 */
[----:B--2---:R-:W-:Y:S01]  /*18b40*/  PRMT R4, R27, 0x7632, R4 ;  /* 0x000076321b047816 */ /* 0x004fe20000000004 */
[----:B------:R-:W-:Y:S01]  /*18b50*/  IMAD R27, R24, c[0x0][0x198], RZ ;  /* 0x00006600181b7a24 */ /* 0x000fe200078e02ff */
[----:B------:R-:W-:-:S03]  /*18b60*/  LEA R24, P5, R25, R0, 0x1 ;  /* 0x0000000019187211 */ /* 0x000fc600078a08ff */
[----:B------:R0:W-:Y:S01]  /*18b70*/  @P6 STG.E.U16 [R2.64], R4 ;  /* 0x0000000402006986 */ /* 0x0001e2000c101506 */
[----:B------:R-:W-:Y:S02]  /*18b80*/  LEA.HI.X.SX32 R25, R25, R28, 0x1, P5 ;  /* 0x0000001c19197211 */ /* 0x000fe400028f0eff */
[----:B0-----:R-:W-:Y:S02]  /*18b90*/  LEA R2, P6, R27, R0, 0x1 ;  /* 0x000000001b027211 */ /* 0x001fe400078c08ff */
[----:B------:R-:W-:Y:S02]  /*18ba0*/  PRMT R4, R29, 0x7632, R4 ;  /* 0x000076321d047816 */ /* 0x000fe40000000004 */
[----:B------:R-:W2:Y:S01]  /*18bb0*/  LDL.LU R29, [R1+0xfc] ;  /* 0x0000fc00011d7983 */ /* 0x000ea20000300800 */
[----:B------:R-:W-:-:S03]  /*18bc0*/  LEA.HI.X.SX32 R3, R27, R28, 0x1, P6 ;  /* 0x0000001c1b037211 */ /* 0x000fc600030f0eff */
[----:B------:R-:W3:Y:S04]  /*18bd0*/  LDL.LU R27, [R1+0xf4] ;  /* 0x0000f400011b7983 */ /* 0x000ee80000300800 */
[----:B------:R-:W2:Y:S04]  /*18be0*/  LDL.LU R7, [R1+0x69c] ;  /* 0x00069c0001077983 */ /* 0x000ea80000300800 */
[----:B------:R0:W-:Y:S04]  /*18bf0*/  @P2 STG.E.U16 [R24.64], R4 ;  /* 0x0000000418002986 */ /* 0x0001e8000c101506 */
[----:B------:R1:W-:Y:S04]  /*18c00*/  @P1 STG.E.U16 [R2.64], R8 ;  /* 0x0000000802001986 */ /* 0x0003e8000c101506 */
[----:B0-----:R-:W2:Y:S04]  /*18c10*/  LDL.LU R25, [R1+0xec] ;  /* 0x0000ec0001197983 */ /* 0x001ea80000300800 */
[----:B-1----:R-:W3:Y:S01]  /*18c20*/  LDL.LU R2, [R1+0xf0] ;  /* 0x0000f00001027983 */ /* 0x002ee20000300800 */
[C---:B------:R-:W-:Y:S01]  /*18c30*/  ISETP.LT.AND P5, PT, R26.reuse, c[0x0][0x17c], !P0 ;  /* 0x00005f001a007a0c */ /* 0x040fe200047a1270 */
[----:B------:R-:W-:Y:S01]  /*18c40*/  IMAD R26, R26, c[0x0][0x198], RZ ;  /* 0x000066001a1a7a24 */ /* 0x000fe200078e02ff */
[----:B------:R-:W-:-:S04]  /*18c50*/  PRMT R8, R4, 0x7632, R8 ;  /* 0x0000763204087816 */ /* 0x000fc80000000008 */
[C---:B------:R-:W-:Y:S01]  /*18c60*/  LEA R24, P6, R26.reuse, R0, 0x1 ;  /* 0x000000001a187211 */ /* 0x040fe200078c08ff */
[C---:B--2---:R-:W-:Y:S01]  /*18c70*/  IMAD R3, R25.reuse, c[0x0][0x198], RZ ;  /* 0x0000660019037a24 */ /* 0x044fe200078e02ff */
[----:B------:R-:W-:Y:S02]  /*18c80*/  ISETP.LT.AND P2, PT, R25, c[0x0][0x17c], !P0 ;  /* 0x00005f0019007a0c */ /* 0x000fe40004741270 */
[----:B------:R-:W-:Y:S01]  /*18c90*/  LEA.HI.X.SX32 R25, R26, R28, 0x1, P6 ;  /* 0x0000001c1a197211 */ /* 0x000fe200030f0eff */
[C---:B---3--:R-:W-:Y:S01]  /*18ca0*/  IMAD R4, R2.reuse, c[0x0][0x198], RZ ;  /* 0x0000660002047a24 */ /* 0x048fe200078e02ff */
[----:B------:R-:W-:Y:S01]  /*18cb0*/  ISETP.LT.AND P1, PT, R2, c[0x0][0x17c], !P0 ;  /* 0x00005f0002007a0c */ /* 0x000fe20004721270 */
[----:B------:R-:W2:Y:S01]  /*18cc0*/  LDL.LU R26, [R1+0xf8] ;  /* 0x0000f800011a7983 */ /* 0x000ea20000300800 */
[----:B------:R-:W-:-:S03]  /*18cd0*/  LEA R2, P6, R3, R0, 0x1 ;  /* 0x0000000003027211 */ /* 0x000fc600078c08ff */
[----:B------:R0:W-:Y:S01]  /*18ce0*/  @P5 STG.E.U16 [R24.64], R8 ;  /* 0x0000000818005986 */ /* 0x0001e2000c101506 */
[----:B------:R-:W-:Y:S02]  /*18cf0*/  LEA.HI.X.SX32 R3, R3, R28, 0x1, P6 ;  /* 0x0000001c03037211 */ /* 0x000fe400030f0eff */
[C---:B------:R-:W-:Y:S02]  /*18d00*/  ISETP.LT.AND P6, PT, R27.reuse, c[0x0][0x17c], !P0 ;  /* 0x00005f001b007a0c */ /* 0x040fe400047c1270 */
[----:B0-----:R-:W-:Y:S01]  /*18d10*/  PRMT R8, R12, 0x7632, R8 ;  /* 0x000076320c087816 */ /* 0x001fe20000000008 */
[----:B------:R-:W-:Y:S01]  /*18d20*/  IMAD R12, R27, c[0x0][0x198], RZ ;  /* 0x000066001b0c7a24 */ /* 0x000fe200078e02ff */
[C---:B------:R-:W-:Y:S01]  /*18d30*/  LEA R24, P5, R4.reuse, R0, 0x1 ;  /* 0x0000000004187211 */ /* 0x040fe200078a08ff */
[----:B------:R-:W3:Y:S03]  /*18d40*/  LDL.LU R27, [R1+0x10c] ;  /* 0x00010c00011b7983 */ /* 0x000ee60000300800 */
[----:B------:R-:W-:Y:S01]  /*18d50*/  LEA.HI.X.SX32 R25, R4, R28, 0x1, P5 ;  /* 0x0000001c04197211 */ /* 0x000fe200028f0eff */
[----:B------:R0:W-:Y:S02]  /*18d60*/  @P2 STG.E.U16 [R2.64], R8 ;  /* 0x0000000802002986 */ /* 0x0001e4000c101506 */
[----:B0-----:R-:W-:-:S04]  /*18d70*/  LEA R2, P5, R12, R0, 0x1 ;  /* 0x000000000c027211 */ /* 0x001fc800078a08ff */
[----:B------:R-:W-:Y:S02]  /*18d80*/  LEA.HI.X.SX32 R3, R12, R28, 0x1, P5 ;  /* 0x0000001c0c037211 */ /* 0x000fe400028f0eff */
[----:B------:R-:W3:Y:S01]  /*18d90*/  LDL.LU R12, [R1+0x104] ;  /* 0x00010400010c7983 */ /* 0x000ee20000300800 */
[----:B------:R-:W-:Y:S01]  /*18da0*/  PRMT R4, R8, 0x7632, R4 ;  /* 0x0000763208047816 */ /* 0x000fe20000000004 */
[----:B------:R-:W-:Y:S01]  /*18db0*/  IMAD R8, R29, c[0x0][0x198], RZ ;  /* 0x000066001d087a24 */ /* 0x000fe200078e02ff */
[----:B------:R-:W-:-:S03]  /*18dc0*/  PRMT R16, R16, 0x7632, R16 ;  /* 0x0000763210107816 */ /* 0x000fc60000000010 */
[----:B------:R-:W-:Y:S01]  /*18dd0*/  @P1 STG.E.U16 [R24.64], R4 ;  /* 0x0000000418001986 */ /* 0x000fe2000c101506 */
[----:B------:R-:W-:-:S03]  /*18de0*/  ISETP.LT.AND P5, PT, R29, c[0x0][0x17c], !P0 ;  /* 0x00005f001d007a0c */ /* 0x000fc600047a1270 */
[----:B------:R0:W-:Y:S01]  /*18df0*/  @P6 STG.E.U16 [R2.64], R16 ;  /* 0x0000001002006986 */ /* 0x0001e2000c101506 */
[----:B------:R-:W-:-:S03]  /*18e00*/  PRMT R20, R20, 0x7632, R20 ;  /* 0x0000763214147816 */ /* 0x000fc60000000014 */
[----:B------:R-:W4:Y:S01]  /*18e10*/  LDL.LU R29, [R1+0x114] ;  /* 0x00011400011d7983 */ /* 0x000f220000300800 */
[----:B0-----:R-:W-:Y:S01]  /*18e20*/  IMAD.MOV.U32 R16, RZ, RZ, c[0x0][0x198] ;  /* 0x00006600ff107624 */ /* 0x001fe200078e00ff */
[----:B------:R-:W-:-:S04]  /*18e30*/  LEA R2, P6, R8, R0, 0x1 ;  /* 0x0000000008027211 */ /* 0x000fc800078c08ff */
[----:B------:R-:W-:Y:S01]  /*18e40*/  LEA.HI.X.SX32 R3, R8, R28, 0x1, P6 ;  /* 0x0000001c08037211 */ /* 0x000fe200030f0eff */
[C---:B--2---:R-:W-:Y:S01]  /*18e50*/  IMAD R4, R26.reuse, c[0x0][0x198], RZ ;  /* 0x000066001a047a24 */ /* 0x044fe200078e02ff */
[----:B------:R-:W-:Y:S02]  /*18e60*/  ISETP.LT.AND P2, PT, R26, c[0x0][0x17c], !P0 ;  /* 0x00005f001a007a0c */ /* 0x000fe40004741270 */
[----:B------:R-:W2:Y:S02]  /*18e70*/  LDL.LU R26, [R1+0x118] ;  /* 0x00011800011a7983 */ /* 0x000ea40000300800 */
[----:B------:R-:W-:-:S04]  /*18e80*/  LEA R24, P1, R4, R0, 0x1 ;  /* 0x0000000004187211 */ /* 0x000fc800078208ff */
[----:B------:R-:W-:Y:S01]  /*18e90*/  LEA.HI.X.SX32 R25, R4, R28, 0x1, P1 ;  /* 0x0000001c04197211 */ /* 0x000fe200008f0eff */
[----:B------:R-:W-:-:S04]  /*18ea0*/  IMAD R4, R16, 0x2, R8 ;  /* 0x0000000210047824 */ /* 0x000fc800078e0208 */
[----:B------:R0:W-:Y:S01]  /*18eb0*/  @P2 STG.E.U16 [R24.64], R20 ;  /* 0x0000001418002986 */ /* 0x0001e2000c101506 */
[----:B---3--:R-:W-:-:S03]  /*18ec0*/  ISETP.LT.AND P1, PT, R12, c[0x0][0x17c], !P0 ;  /* 0x00005f000c007a0c */ /* 0x008fc60004721270 */
[----:B------:R-:W3:Y:S04]  /*18ed0*/  LDL.LU R12, [R1+0x11c] ;  /* 0x00011c00010c7983 */ /* 0x000ee80000300800 */
[----:B------:R-:W2:Y:S04]  /*18ee0*/  LDL.LU R8, [R1+0x108] ;  /* 0x0001080001087983 */ /* 0x000ea80000300800 */
[----:B0-----:R-:W3:Y:S01]  /*18ef0*/  LDL R20, [R1+0x84] ;  /* 0x0000840001147983 */ /* 0x001ee20000100800 */
[----:B------:R-:W-:-:S04]  /*18f00*/  LEA R24, P6, R4, R0, 0x1 ;  /* 0x0000000004187211 */ /* 0x000fc800078c08ff */
[----:B------:R-:W-:Y:S02]  /*18f10*/  LEA.HI.X.SX32 R25, R4, R28, 0x1, P6 ;  /* 0x0000001c04197211 */ /* 0x000fe400030f0eff */
[----:B--2---:R-:W-:Y:S01]  /*18f20*/  ISETP.LT.AND P2, PT, R8, c[0x0][0x17c], !P0 ;  /* 0x00005f0008007a0c */ /* 0x004fe20004741270 */
[C---:B------:R-:W-:Y:S01]  /*18f30*/  IMAD R8, R16.reuse, 0x2, R4 ;  /* 0x0000000210087824 */ /* 0x040fe200078e0204 */
[----:B---3--:R0:W-:Y:S01]  /*18f40*/  @P5 STG.E.U16 [R2.64], R20 ;  /* 0x0000001402005986 */ /* 0x0081e2000c101506 */
[----:B------:R-:W-:Y:S02]  /*18f50*/  ISETP.LT.AND P5, PT, R27, c[0x0][0x17c], !P0 ;  /* 0x00005f001b007a0c */ /* 0x000fe400047a1270 */
[----:B------:R-:W-:Y:S01]  /*18f60*/  IMAD R4, R16, 0x2, R8 ;  /* 0x0000000210047824 */ /* 0x000fe200078e0208 */
[----:B0-----:R-:W2:Y:S01]  /*18f70*/  LDL.LU R20, [R1+0x120] ;  /* 0x0001200001147983 */ /* 0x001ea20000300800 */
[----:B------:R-:W-:-:S03]  /*18f80*/  LEA R2, P6, R8, R0, 0x1 ;  /* 0x0000000008027211 */ /* 0x000fc600078c08ff */
[----:B------:R-:W3:Y:S01]  /*18f90*/  LDL.LU R27, [R1+0x34] ;  /* 0x00003400011b7983 */ /* 0x000ee20000300800 */
[----:B------:R-:W-:-:S03]  /*18fa0*/  LEA.HI.X.SX32 R3, R8, R28, 0x1, P6 ;  /* 0x0000001c08037211 */ /* 0x000fc600030f0eff */
[----:B------:R-:W2:Y:S04]  /*18fb0*/  LDL R16, [R1+0x74] ;  /* 0x0000740001107983 */ /* 0x000ea80000100800 */
[----:B------:R-:W3:Y:S04]  /*18fc0*/  LDL.LU R8, [R1+0x110] ;  /* 0x0001100001087983 */ /* 0x000ee80000300800 */
[----:B--2---:R0:W-:Y:S01]  /*18fd0*/  @P4 STG.E.U16 [R24.64], R16 ;  /* 0x0000001018004986 */ /* 0x0041e2000c101506 */
[----:B---3--:R-:W-:Y:S01]  /*18fe0*/  ISETP.LT.AND P4, PT, R8, c[0x0][0x17c], !P0 ;  /* 0x00005f0008007a0c */ /* 0x008fe20004781270 */
[----:B0-----:R-:W-:Y:S01]  /*18ff0*/  IMAD.MOV.U32 R16, RZ, RZ, c[0x0][0x198] ;  /* 0x00006600ff107624 */ /* 0x001fe200078e00ff */
[----:B------:R-:W-:-:S03]  /*19000*/  LEA R24, P6, R4, R0, 0x1 ;  /* 0x0000000004187211 */ /* 0x000fc600078c08ff */
[----:B------:R-:W-:Y:S01]  /*19010*/  IMAD R8, R16, 0x2, R4 ;  /* 0x0000000210087824 */ /* 0x000fe200078e0204 */
[----:B------:R-:W-:Y:S02]  /*19020*/  LEA.HI.X.SX32 R25, R4, R28, 0x1, P6 ;  /* 0x0000001c04197211 */ /* 0x000fe400030f0eff */
[----:B------:R-:W2:Y:S04]  /*19030*/  LDL R4, [R1+0x94] ;  /* 0x0000940001047983 */ /* 0x000ea80000100800 */
[----:B--2---:R0:W-:Y:S01]  /*19040*/  @P3 STG.E.U16 [R2.64], R4 ;  /* 0x0000000402003986 */ /* 0x0041e2000c101506 */
[----:B----4-:R-:W-:-:S03]  /*19050*/  ISETP.LT.AND P3, PT, R29, c[0x0][0x17c], !P0 ;  /* 0x00005f001d007a0c */ /* 0x010fc60004761270 */
[----:B------:R-:W2:Y:S01]  /*19060*/  LDL.LU R29, [R1+0x12c] ;  /* 0x00012c00011d7983 */ /* 0x000ea20000300800 */
[----:B0-----:R-:W-:Y:S01]  /*19070*/  LEA R2, P6, R8, R0, 0x1 ;  /* 0x0000000008027211 */ /* 0x001fe200078c08ff */
[----:B------:R-:W-:-:S03]  /*19080*/  IMAD R4, R16, 0x2, R8 ;  /* 0x0000000210047824 */ /* 0x000fc600078e0208 */
[----:B------:R-:W-:Y:S02]  /*19090*/  LEA.HI.X.SX32 R3, R8, R28, 0x1, P6 ;  /* 0x0000001c08037211 */ /* 0x000fe400030f0eff */
[----:B------:R-:W3:Y:S04]  /*190a0*/  LDL R8, [R1+0xb4] ;  /* 0x0000b40001087983 */ /* 0x000ee80000100800 */
[----:B---3--:R0:W-:Y:S01]  /*190b0*/  @P1 STG.E.U16 [R24.64], R8 ;  /* 0x0000000818001986 */ /* 0x0081e2000c101506 */
[----:B------:R-:W-:-:S03]  /*190c0*/  ISETP.LT.AND P1, PT, R26, c[0x0][0x17c], !P0 ;  /* 0x00005f001a007a0c */ /* 0x000fc60004721270 */
[----:B------:R-:W3:Y:S01]  /*190d0*/  LDL.LU R26, [R1+0x4] ;  /* 0x00000400011a7983 */ /* 0x000ee20000300800 */
[----:B0-----:R-:W-:Y:S01]  /*190e0*/  LEA R24, P6, R4, R0, 0x1 ;  /* 0x0000000004187211 */ /* 0x001fe200078c08ff */
[----:B------:R-:W-:-:S03]  /*190f0*/  IMAD R8, R16, 0x2, R4 ;  /* 0x0000000210087824 */ /* 0x000fc600078e0204 */
[----:B------:R-:W-:Y:S02]  /*19100*/  LEA.HI.X.SX32 R25, R4, R28, 0x1, P6 ;  /* 0x0000001c04197211 */ /* 0x000fe400030f0eff */
[----:B------:R-:W4:Y:S04]  /*19110*/  LDL R4, [R1+0xc4] ;  /* 0x0000c40001047983 */ /* 0x000f280000100800 */
[----:B----4-:R0:W-:Y:S01]  /*19120*/  @P2 STG.E.U16 [R2.64], R4 ;  /* 0x0000000402002986 */ /* 0x0101e2000c101506 */
[----:B------:R-:W-:-:S03]  /*19130*/  ISETP.LT.AND P2, PT, R12, c[0x0][0x17c], !P0 ;  /* 0x00005f000c007a0c */ /* 0x000fc60004741270 */
[----:B------:R-:W4:Y:S01]  /*19140*/  LDL.LU R12, [R1+0x134] ;  /* 0x00013400010c7983 */ /* 0x000f220000300800 */
[----:B0-----:R-:W-:Y:S01]  /*19150*/  LEA R2, P6, R8, R0, 0x1 ;  /* 0x0000000008027211 */ /* 0x001fe200078c08ff */
[----:B------:R-:W-:-:S03]  /*19160*/  IMAD R4, R16, 0x2, R8 ;  /* 0x0000000210047824 */ /* 0x000fc600078e0208 */
[----:B------:R-:W-:Y:S02]  /*19170*/  LEA.HI.X.SX32 R3, R8, R28, 0x1, P6 ;  /* 0x0000001c08037211 */ /* 0x000fe400030f0eff */
[----:B------:R-:W2:Y:S04]  /*19180*/  LDL R8, [R1+0xa4] ;  /* 0x0000a40001087983 */ /* 0x000ea80000100800 */
[----:B--2---:R0:W-:Y:S01]  /*19190*/  @P5 STG.E.U16 [R24.64], R8 ;  /* 0x0000000818005986 */ /* 0x0041e2000c101506 */
[----:B------:R-:W-:-:S03]  /*191a0*/  ISETP.LT.AND P5, PT, R20, c[0x0][0x17c], !P0 ;  /* 0x00005f0014007a0c */ /* 0x000fc600047a1270 */
[----:B------:R-:W2:Y:S01]  /*191b0*/  LDL.LU R20, [R1+0x138] ;  /* 0x0001380001147983 */ /* 0x000ea20000300800 */
[----:B0-----:R-:W-:Y:S01]  /*191c0*/  LEA R24, P6, R4, R0, 0x1 ;  /* 0x0000000004187211 */ /* 0x001fe200078c08ff */
[----:B------:R-:W-:Y:S02]  /*191d0*/  IMAD R8, R16, 0x2, R4 ;  /* 0x0000000210087824 */ /* 0x000fe400078e0204 */
[----:B------:R-:W2:Y:S01]  /*191e0*/  LDL R16, [R1+0x64] ;  /* 0x0000640001107983 */ /* 0x000ea20000100800 */
[----:B------:R-:W-:-:S03]  /*191f0*/  LEA.HI.X.SX32 R25, R4, R28, 0x1, P6 ;  /* 0x0000001c04197211 */ /* 0x000fc600030f0eff */
[----:B------:R-:W3:Y:S04]  /*19200*/  LDL.LU R4, [R1+0x124] ;  /* 0x0001240001047983 */ /* 0x000ee80000300800 */
[----:B--2---:R0:W-:Y:S01]  /*19210*/  @P4 STG.E.U16 [R2.64], R16 ;  /* 0x0000001002004986 */ /* 0x0041e2000c101506 */
[----:B---3--:R-:W-:Y:S01]  /*19220*/  ISETP.LT.AND P4, PT, R4, c[0x0][0x17c], !P0 ;  /* 0x00005f0004007a0c */ /* 0x008fe20004781270 */
[----:B0-----:R-:W-:Y:S01]  /*19230*/  IMAD.MOV.U32 R16, RZ, RZ, c[0x0][0x198] ;  /* 0x00006600ff107624 */ /* 0x001fe200078e00ff */
[----:B------:R-:W-:-:S03]  /*19240*/  LEA R2, P6, R8, R0, 0x1 ;  /* 0x0000000008027211 */ /* 0x000fc600078c08ff */
[----:B------:R-:W-:Y:S01]  /*19250*/  IMAD R4, R16, 0x2, R8 ;  /* 0x0000000210047824 */ /* 0x000fe200078e0208 */
[----:B------:R-:W-:Y:S02]  /*19260*/  LEA.HI.X.SX32 R3, R8, R28, 0x1, P6 ;  /* 0x0000001c08037211 */ /* 0x000fe400030f0eff */
[----:B------:R-:W2:Y:S04]  /*19270*/  LDL.LU R8, [R1+0x128] ;  /* 0x0001280001087983 */ /* 0x000ea80000300800 */
[----:B------:R0:W-:Y:S02]  /*19280*/  @P3 STG.E.U16 [R24.64], R27 ;  /* 0x0000001b18003986 */ /* 0x0001e4000c101506 */
[----:B0-----:R-:W-:-:S04]  /*19290*/  LEA R24, P6, R4, R0, 0x1 ;  /* 0x0000000004187211 */ /* 0x001fc800078c08ff */
[----:B------:R-:W-:Y:S02]  /*192a0*/  LEA.HI.X.SX32 R25, R4, R28, 0x1, P6 ;  /* 0x0000001c04197211 */ /* 0x000fe400030f0eff */
[----:B--2---:R-:W-:Y:S01]  /*192b0*/  ISETP.LT.AND P3, PT, R8, c[0x0][0x17c], !P0 ;  /* 0x00005f0008007a0c */ /* 0x004fe20004761270 */
[----:B------:R-:W-:Y:S02]  /*192c0*/  IMAD R8, R16, 0x2, R4 ;  /* 0x0000000210087824 */ /* 0x000fe400078e0204 */
[----:B------:R-:W2:Y:S04]  /*192d0*/  LDL R4, [R1+0x24] ;  /* 0x0000240001047983 */ /* 0x000ea80000100800 */
[----:B--2---:R0:W-:Y:S01]  /*192e0*/  @P1 STG.E.U16 [R2.64], R4 ;  /* 0x0000000402001986 */ /* 0x0041e2000c101506 */
[----:B------:R-:W-:-:S03]  /*192f0*/  ISETP.LT.AND P1, PT, R29, c[0x0][0x17c], !P0 ;  /* 0x00005f001d007a0c */ /* 0x000fc60004721270 */
[----:B------:R-:W2:Y:S01]  /*19300*/  LDL.LU R29, [R1+0x144] ;  /* 0x00014400011d7983 */ /* 0x000ea20000300800 */
[----:B0-----:R-:W-:Y:S01]  /*19310*/  LEA R2, P6, R8, R0, 0x1 ;  /* 0x0000000008027211 */ /* 0x001fe200078c08ff */
[----:B------:R-:W-:Y:S02]  /*19320*/  IMAD R4, R16, 0x2, R8 ;  /* 0x0000000210047824 */ /* 0x000fe400078e0208 */
[----:B------:R-:W3:Y:S01]  /*19330*/  LDL R16, [R1+0x14] ;  /* 0x0000140001107983 */ /* 0x000ee20000100800 */
[----:B------:R-:W-:-:S03]  /*19340*/  LEA.HI.X.SX32 R3, R8, R28, 0x1, P6 ;  /* 0x0000001c08037211 */ /* 0x000fc600030f0eff */
[----:B------:R-:W2:Y:S04]  /*19350*/  LDL.LU R8, [R1+0x130] ;  /* 0x0001300001087983 */ /* 0x000ea80000300800 */
[----:B---3--:R0:W-:Y:S01]  /*19360*/  @P2 STG.E.U16 [R24.64], R16 ;  /* 0x0000001018002986 */ /* 0x0081e2000c101506 */
[----:B--2---:R-:W-:Y:S01]  /*19370*/  ISETP.LT.AND P2, PT, R8, c[0x0][0x17c], !P0 ;  /* 0x00005f0008007a0c */ /* 0x004fe20004741270 */
[----:B0-----:R-:W-:Y:S01]  /*19380*/  IMAD.MOV.U32 R16, RZ, RZ, c[0x0][0x198] ;  /* 0x00006600ff107624 */ /* 0x001fe200078e00ff */
[----:B------:R-:W-:-:S03]  /*19390*/  LEA R24, P6, R4, R0, 0x1 ;  /* 0x0000000004187211 */ /* 0x000fc600078c08ff */
[----:B------:R-:W-:Y:S01]  /*193a0*/  IMAD R8, R16, 0x2, R4 ;  /* 0x0000000210087824 */ /* 0x000fe200078e0204 */
[----:B------:R-:W-:Y:S01]  /*193b0*/  LEA.HI.X.SX32 R25, R4, R28, 0x1, P6 ;  /* 0x0000001c04197211 */ /* 0x000fe200030f0eff */
[----:B------:R0:W-:Y:S02]  /*193c0*/  @P5 STG.E.U16 [R2.64], R26 ;  /* 0x0000001a02005986 */ /* 0x0001e4000c101506 */
[----:B------:R-:W-:Y:S02]  /*193d0*/  IMAD R4, R16, 0x2, R8 ;  /* 0x0000000210047824 */ /* 0x000fe400078e0208 */
[----:B------:R1:W-:Y:S01]  /*193e0*/  @P4 STG.E.U16 [R24.64], R5 ;  /* 0x0000000518004986 */ /* 0x0003e2000c101506 */
[----:B----4-:R-:W-:Y:S02]  /*193f0*/  ISETP.LT.AND P5, PT, R12, c[0x0][0x17c], !P0 ;  /* 0x00005f000c007a0c */ /* 0x010fe400047a1270 */
[C---:B0-----:R-:W-:Y:S01]  /*19400*/  LEA R2, P6, R8.reuse, R0, 0x1 ;  /* 0x0000000008027211 */ /* 0x041fe200078c08ff */
[----:B------:R-:W2:Y:S03]  /*19410*/  LDL.LU R12, [R1+0x14c] ;  /* 0x00014c00010c7983 */ /* 0x000ea60000300800 */
[----:B------:R-:W-:-:S02]  /*19420*/  LEA.HI.X.SX32 R3, R8, R28, 0x1, P6 ;  /* 0x0000001c08037211 */ /* 0x000fc400030f0eff */
[----:B-1----:R-:W-:Y:S01]  /*19430*/  LEA R24, P6, R4, R0, 0x1 ;  /* 0x0000000004187211 */ /* 0x002fe200078c08ff */
[----:B------:R-:W-:Y:S01]  /*19440*/  IMAD R8, R16, 0x2, R4 ;  /* 0x0000000210087824 */ /* 0x000fe200078e0204 */
[----:B------:R-:W-:Y:S02]  /*19450*/  ISETP.LT.AND P4, PT, R20, c[0x0][0x17c], !P0 ;  /* 0x00005f0014007a0c */ /* 0x000fe40004781270 */
[----:B------:R-:W3:Y:S01]  /*19460*/  LDL.LU R20, [R1+0x150] ;  /* 0x0001500001147983 */ /* 0x000ee20000300800 */
[----:B------:R-:W-:-:S03]  /*19470*/  LEA.HI.X.SX32 R25, R4, R28, 0x1, P6 ;  /* 0x0000001c04197211 */ /* 0x000fc600030f0eff */
[----:B------:R-:W4:Y:S04]  /*19480*/  LDL.LU R4, [R1+0x13c] ;  /* 0x00013c0001047983 */ /* 0x000f280000300800 */
[----:B------:R0:W-:Y:S02]  /*19490*/  @P3 STG.E.U16 [R2.64], R13 ;  /* 0x0000000d02003986 */ /* 0x0001e4000c101506 */
[----:B0-----:R-:W-:-:S04]  /*194a0*/  LEA R2, P6, R8, R0, 0x1 ;  /* 0x0000000008027211 */ /* 0x001fc800078c08ff */
[----:B------:R-:W-:Y:S01]  /*194b0*/  LEA.HI.X.SX32 R3, R8, R28, 0x1, P6 ;  /* 0x0000001c08037211 */ /* 0x000fe200030f0eff */
[----:B------:R-:W-:Y:S04]  /*194c0*/  @P1 STG.E.U16 [R24.64], R9 ;  /* 0x0000000918001986 */ /* 0x000fe8000c101506 */
[----:B------:R0:W-:Y:S01]  /*194d0*/  @P2 STG.E.U16 [R2.64], R17 ;  /* 0x0000001102002986 */ /* 0x0001e2000c101506 */
[----:B------:R-:W-:Y:S02]  /*194e0*/  ISETP.LT.AND P2, PT, R29, c[0x0][0x17c], !P0 ;  /* 0x00005f001d007a0c */ /* 0x000fe40004741270 */
[----:B----4-:R-:W-:Y:S01]  /*194f0*/  ISETP.LT.AND P3, PT, R4, c[0x0][0x17c], !P0 ;  /* 0x00005f0004007a0c */ /* 0x010fe20004761270 */
[----:B------:R-:W-:Y:S02]  /*19500*/  IMAD R4, R16, 0x2, R8 ;  /* 0x0000000210047824 */ /* 0x000fe400078e0208 */
[----:B------:R-:W4:Y:S04]  /*19510*/  LDL.LU R8, [R1+0x140] ;  /* 0x0001400001087983 */ /* 0x000f280000300800 */
[----:B------:R-:W2:Y:S04]  /*19520*/  LDL.LU R29, [R1+0x158] ;  /* 0x00015800011d7983 */ /* 0x000ea80000300800 */
[----:B0-----:R-:W2:Y:S01]  /*19530*/  LDL.LU R3, [R1+0x148] ;  /* 0x0001480001037983 */ /* 0x001ea20000300800 */
[----:B------:R-:W-:-:S04]  /*19540*/  LEA R24, P6, R4, R0, 0x1 ;  /* 0x0000000004187211 */ /* 0x000fc800078c08ff */
[----:B------:R-:W-:-:S05]  /*19550*/  LEA.HI.X.SX32 R25, R4, R28, 0x1, P6 ;  /* 0x0000001c04197211 */ /* 0x000fca00030f0eff */
[----:B------:R0:W-:Y:S01]  /*19560*/  @P5 STG.E.U16 [R24.64], R21 ;  /* 0x0000001518005986 */ /* 0x0001e2000c101506 */
[----:B----4-:R-:W-:Y:S01]  /*19570*/  ISETP.LT.AND P1, PT, R8, c[0x0][0x17c], !P0 ;  /* 0x00005f0008007a0c */ /* 0x010fe20004721270 */
[----:B------:R-:W-:-:S05]  /*19580*/  IMAD R8, R16, 0x2, R4 ;  /* 0x0000000210087824 */ /* 0x000fca00078e0204 */
[----:B------:R-:W-:Y:S01]  /*19590*/  LEA R2, P6, R8, R0, 0x1 ;  /* 0x0000000008027211 */ /* 0x000fe200078c08ff */
[----:B------:R-:W-:Y:S01]  /*195a0*/  IMAD R4, R16, 0x2, R8 ;  /* 0x0000000210047824 */ /* 0x000fe200078e0208 */
[----:B--2---:R-:W-:Y:S02]  /*195b0*/  ISETP.LT.AND P5, PT, R3, c[0x0][0x17c], !P0 ;  /* 0x00005f0003007a0c */ /* 0x004fe400047a1270 */
[----:B------:R-:W-:Y:S02]  /*195c0*/  LEA.HI.X.SX32 R3, R8, R28, 0x1, P6 ;  /* 0x0000001c08037211 */ /* 0x000fe400030f0eff */
[----:B------:R-:W2:Y:S04]  /*195d0*/  LDL.LU R8, [R1+0x74] ;  /* 0x0000740001087983 */ /* 0x000ea80000300800 */
[----:B0-----:R-:W4:Y:S01]  /*195e0*/  LDL.LU R25, [R1+0x84] ;  /* 0x0000840001197983 */ /* 0x001f220000300800 */
[----:B------:R-:W-:-:S02]  /*195f0*/  LEA R24, P6, R4, R0, 0x1 ;  /* 0x0000000004187211 */ /* 0x000fc400078c08ff */
[----:B--2---:R-:W-:Y:S01]  /*19600*/  PRMT R5, R8, 0x7632, R5 ;  /* 0x0000763208057816 */ /* 0x004fe20000000005 */
[----:B------:R-:W-:Y:S01]  /*19610*/  IMAD R8, R16, 0x2, R4 ;  /* 0x0000000210087824 */ /* 0x000fe200078e0204 */
[----:B----4-:R-:W-:Y:S02]  /*19620*/  PRMT R9, R25, 0x7632, R9 ;  /* 0x0000763219097816 */ /* 0x010fe40000000009 */
[----:B------:R-:W-:Y:S02]  /*19630*/  LEA.HI.X.SX32 R25, R4, R28, 0x1, P6 ;  /* 0x0000001c04197211 */ /* 0x000fe400030f0eff */
[----:B------:R-:W2:Y:S04]  /*19640*/  LDL.LU R4, [R1+0x94] ;  /* 0x0000940001047983 */ /* 0x000ea80000300800 */
[----:B------:R0:W-:Y:S01]  /*19650*/  @P4 STG.E.U16 [R2.64], R9 ;  /* 0x0000000902004986 */ /* 0x0001e2000c101506 */
[----:B------:R-:W-:Y:S01]  /*19660*/  ISETP.LT.AND P4, PT, R12, c[0x0][0x17c], !P0 ;  /* 0x00005f000c007a0c */ /* 0x000fe20004781270 */
[----:B------:R-:W-:-:S02]  /*19670*/  IMAD R12, R16, 0x2, R8 ;  /* 0x00000002100c7824 */ /* 0x000fc400078e0208 */
[----:B------:R1:W-:Y:S01]  /*19680*/  @P3 STG.E.U16 [R24.64], R5 ;  /* 0x0000000518003986 */ /* 0x0003e2000c101506 */
[----:B---3--:R-:W-:Y:S02]  /*19690*/  ISETP.LT.AND P3, PT, R20, c[0x0][0x17c], !P0 ;  /* 0x00005f0014007a0c */ /* 0x008fe40004761270 */
[----:B0-----:R-:W-:-:S04]  /*196a0*/  LEA R2, P6, R8, R0, 0x1 ;  /* 0x0000000008027211 */ /* 0x001fc800078c08ff */
[----:B------:R-:W-:Y:S02]  /*196b0*/  LEA.HI.X.SX32 R3, R8, R28, 0x1, P6 ;  /* 0x0000001c08037211 */ /* 0x000fe400030f0eff */
[----:B------:R-:W3:Y:S04]  /*196c0*/  LDL.LU R8, [R1+0xc4] ;  /* 0x0000c40001087983 */ /* 0x000ee80000300800 */
[----:B------:R-:W4:Y:S04]  /*196d0*/  LDL.LU R20, [R1+0x164] ;  /* 0x0001640001147983 */ /* 0x000f280000300800 */
[----:B-1----:R-:W3:Y:S01]  /*196e0*/  LDL.LU R25, [R1+0x154] ;  /* 0x0001540001197983 */ /* 0x002ee20000300800 */
[----:B------:R-:W-:-:S02]  /*196f0*/  LEA R24, P6, R12, R0, 0x1 ;  /* 0x000000000c187211 */ /* 0x000fc400078c08ff */
[----:B--2---:R-:W-:Y:S01]  /*19700*/  PRMT R5, R4, 0x7632, R5 ;  /* 0x0000763204057816 */ /* 0x004fe20000000005 */
[----:B------:R-:W-:-:S04]  /*19710*/  IMAD R4, R16, 0x2, R12 ;  /* 0x0000000210047824 */ /* 0x000fc800078e020c */
[----:B------:R0:W-:Y:S01]  /*19720*/  @P1 STG.E.U16 [R2.64], R5 ;  /* 0x0000000502001986 */ /* 0x0001e2000c101506 */
[----:B---3--:R-:W-:Y:S02]  /*19730*/  ISETP.LT.AND P1, PT, R25, c[0x0][0x17c], !P0 ;  /* 0x00005f0019007a0c */ /* 0x008fe40004721270 */
[----:B------:R-:W-:Y:S02]  /*19740*/  LEA.HI.X.SX32 R25, R12, R28, 0x1, P6 ;  /* 0x0000001c0c197211 */ /* 0x000fe400030f0eff */
[----:B------:R-:W2:Y:S04]  /*19750*/  LDL.LU R12, [R1+0x64] ;  /* 0x00006400010c7983 */ /* 0x000ea80000300800 */
[----:B0-----:R-:W3:Y:S01]  /*19760*/  LDL.LU R3, [R1+0xb4] ;  /* 0x0000b40001037983 */ /* 0x001ee20000300800 */
[----:B------:R-:W-:-:S02]  /*19770*/  LEA R2, P6, R4, R0, 0x1 ;  /* 0x0000000004027211 */ /* 0x000fc400078c08ff */
[----:B------:R-:W-:Y:S01]  /*19780*/  PRMT R5, R8, 0x7632, R5 ;  /* 0x0000763208057816 */ /* 0x000fe20000000005 */
[----:B------:R-:W-:Y:S01]  /*19790*/  IMAD R8, R16, 0x2, R4 ;  /* 0x0000000210087824 */ /* 0x000fe200078e0204 */
[----:B---3--:R-:W-:Y:S02]  /*197a0*/  PRMT R9, R3, 0x7632, R9 ;  /* 0x0000763203097816 */ /* 0x008fe40000000009 */
[----:B------:R-:W-:Y:S02]  /*197b0*/  LEA.HI.X.SX32 R3, R4, R28, 0x1, P6 ;  /* 0x0000001c04037211 */ /* 0x000fe400030f0eff */
[----:B------:R-:W3:Y:S04]  /*197c0*/  LDL.LU R4, [R1+0x15c] ;  /* 0x00015c0001047983 */ /* 0x000ee80000300800 */
[----:B------:R0:W-:Y:S01]  /*197d0*/  @P2 STG.E.U16 [R24.64], R9 ;  /* 0x0000000918002986 */ /* 0x0001e2000c101506 */
[----:B------:R-:W-:-:S03]  /*197e0*/  ISETP.LT.AND P2, PT, R29, c[0x0][0x17c], !P0 ;  /* 0x00005f001d007a0c */ /* 0x000fc60004741270 */
[----:B------:R-:W4:Y:S04]  /*197f0*/  LDL.LU R29, [R1+0x16c] ;  /* 0x00016c00011d7983 */ /* 0x000f280000300800 */
[----:B------:R1:W-:Y:S01]  /*19800*/  @P5 STG.E.U16 [R2.64], R5 ;  /* 0x0000000502005986 */ /* 0x0003e2000c101506 */
[----:B0-----:R-:W-:-:S03]  /*19810*/  LEA R24, P6, R8, R0, 0x1 ;  /* 0x0000000008187211 */ /* 0x001fc600078c08ff */
[----:B-1----:R-:W4:Y:S01]  /*19820*/  LDL.LU R2, [R1+0xa4] ;  /* 0x0000a40001027983 */ /* 0x002f220000300800 */
[----:B------:R-:W-:Y:S01]  /*19830*/  IMAD R3, R16, 0x2, R8 ;  /* 0x0000000210037824 */ /* 0x000fe200078e0208 */
[----:B------:R-:W-:Y:S02]  /*19840*/  LEA.HI.X.SX32 R25, R8, R28, 0x1, P6 ;  /* 0x0000001c08197211 */ /* 0x000fe400030f0eff */
[----:B------:R-:W5:Y:S01]  /*19850*/  LDL.LU R8, [R1+0x160] ;  /* 0x0001600001087983 */ /* 0x000f620000300800 */
[----:B--2---:R-:W-:Y:S02]  /*19860*/  PRMT R9, R12, 0x7632, R9 ;  /* 0x000076320c097816 */ /* 0x004fe40000000009 */
[----:B---3--:R-:W-:Y:S01]  /*19870*/  ISETP.LT.AND P5, PT, R4, c[0x0][0x17c], !P0 ;  /* 0x00005f0004007a0c */ /* 0x008fe200047a1270 */
[----:B------:R-:W-:Y:S01]  /*19880*/  IMAD R4, R16, 0x2, R3 ;  /* 0x0000000210047824 */ /* 0x000fe200078e0203 */
[----:B----4-:R-:W-:Y:S02]  /*19890*/  PRMT R5, R2, 0x7632, R5 ;  /* 0x0000763202057816 */ /* 0x010fe40000000005 */
[----:B------:R-:W-:-:S03]  /*198a0*/  LEA R2, P6, R3, R0, 0x1 ;  /* 0x0000000003027211 */ /* 0x000fc600078c08ff */
[----:B------:R0:W-:Y:S01]  /*198b0*/  @P4 STG.E.U16 [R24.64], R5 ;  /* 0x0000000518004986 */ /* 0x0001e2000c101506 */
[----:B------:R-:W-:Y:S02]  /*198c0*/  LEA.HI.X.SX32 R3, R3, R28, 0x1, P6 ;  /* 0x0000001c03037211 */ /* 0x000fe400030f0eff */
[----:B-----5:R-:W-:Y:S01]  /*198d0*/  ISETP.LT.AND P4, PT, R8, c[0x0][0x17c], !P0 ;  /* 0x00005f0008007a0c */ /* 0x020fe20004781270 */
[----:B------:R-:W-:Y:S01]  /*198e0*/  IMAD R8, R16, 0x2, R4 ;  /* 0x0000000210087824 */ /* 0x000fe200078e0204 */
[C---:B0-----:R-:W-:Y:S02]  /*198f0*/  LEA R24, P6, R4.reuse, R0, 0x1 ;  /* 0x0000000004187211 */ /* 0x041fe400078c08ff */
[----:B------:R-:W-:Y:S02]  /*19900*/  PRMT R5, R27, 0x7632, R5 ;  /* 0x000076321b057816 */ /* 0x000fe40000000005 */
[----:B------:R-:W-:Y:S01]  /*19910*/  LEA.HI.X.SX32 R25, R4, R28, 0x1, P6 ;  /* 0x0000001c04197211 */ /* 0x000fe200030f0eff */
[----:B------:R-:W2:Y:S04]  /*19920*/  LDL.LU R27, [R1+0x174] ;  /* 0x00017400011b7983 */ /* 0x000ea80000300800 */
[----:B------:R-:W-:Y:S01]  /*19930*/  @P3 STG.E.U16 [R2.64], R9 ;  /* 0x0000000902003986 */ /* 0x000fe2000c101506 */
[----:B------:R-:W-:-:S03]  /*19940*/  ISETP.LT.AND P3, PT, R20, c[0x0][0x17c], !P0 ;  /* 0x00005f0014007a0c */ /* 0x000fc60004761270 */
[----:B------:R-:W3:Y:S04]  /*19950*/  LDL.LU R4, [R1+0x168] ;  /* 0x0001680001047983 */ /* 0x000ee80000300800 */
[----:B------:R-:W4:Y:S04]  /*19960*/  LDL.LU R20, [R1+0x178] ;  /* 0x0001780001147983 */ /* 0x000f280000300800 */
[----:B------:R0:W-:Y:S04]  /*19970*/  @P1 STG.E.U16 [R24.64], R5 ;  /* 0x0000000518001986 */ /* 0x0001e8000c101506 */
[----:B0-----:R-:W5:Y:S01]  /*19980*/  LDL.LU R25, [R1+0x24] ;  /* 0x0000240001197983 */ /* 0x001f620000300800 */
[----:B------:R-:W-:Y:S01]  /*19990*/  LEA R2, P6, R8, R0, 0x1 ;  /* 0x0000000008027211 */ /* 0x000fe200078c08ff */
[----:B------:R-:W-:-:S03]  /*199a0*/  IMAD R12, R16, 0x2, R8 ;  /* 0x00000002100c7824 */ /* 0x000fc600078e0208 */
[----:B------:R-:W-:Y:S02]  /*199b0*/  LEA.HI.X.SX32 R3, R8, R28, 0x1, P6 ;  /* 0x0000001c08037211 */ /* 0x000fe400030f0eff */
[----:B------:R-:W2:Y:S01]  /*199c0*/  LDL.LU R8, [R1+0x14] ;  /* 0x0000140001087983 */ /* 0x000ea20000300800 */
[----:B------:R-:W-:Y:S02]  /*199d0*/  LEA R24, P6, R12, R0, 0x1 ;  /* 0x000000000c187211 */ /* 0x000fe400078c08ff */
[----:B---3--:R-:W-:Y:S01]  /*199e0*/  ISETP.LT.AND P1, PT, R4, c[0x0][0x17c], !P0 ;  /* 0x00005f0004007a0c */ /* 0x008fe20004721270 */
[----:B------:R-:W-:Y:S01]  /*199f0*/  IMAD R4, R16, 0x2, R12 ;  /* 0x0000000210047824 */ /* 0x000fe200078e020c */
[----:B-----5:R-:W-:Y:S02]  /*19a00*/  PRMT R5, R25, 0x7632, R5 ;  /* 0x0000763219057816 */ /* 0x020fe40000000005 */
[----:B------:R-:W-:-:S03]  /*19a10*/  LEA.HI.X.SX32 R25, R12, R28, 0x1, P6 ;  /* 0x0000001c0c197211 */ /* 0x000fc600030f0eff */
[----:B------:R0:W-:Y:S01]  /*19a20*/  @P2 STG.E.U16 [R2.64], R5 ;  /* 0x0000000502002986 */ /* 0x0001e2000c101506 */
[----:B------:R-:W-:-:S03]  /*19a30*/  ISETP.LT.AND P2, PT, R29, c[0x0][0x17c], !P0 ;  /* 0x00005f001d007a0c */ /* 0x000fc60004741270 */
[----:B------:R-:W3:Y:S04]  /*19a40*/  LDL.LU R29, [R1+0x17c] ;  /* 0x00017c00011d7983 */ /* 0x000ee80000300800 */
[----:B------:R-:W5:Y:S01]  /*19a50*/  LDL.LU R12, [R1+0x170] ;  /* 0x00017000010c7983 */ /* 0x000f620000300800 */
[----:B--2---:R-:W-:Y:S02]  /*19a60*/  PRMT R9, R8, 0x7632, R9 ;  /* 0x0000763208097816 */ /* 0x004fe40000000009 */
[----:B0-----:R-:W-:Y:S01]  /*19a70*/  LEA R2, P6, R4, R0, 0x1 ;  /* 0x0000000004027211 */ /* 0x001fe200078c08ff */
[--C-:B------:R-:W-:Y:S01]  /*19a80*/  IMAD R8, R16, 0x2, R4.reuse ;  /* 0x0000000210087824 */ /* 0x100fe200078e0204 */
[----:B------:R-:W-:Y:S02]  /*19a90*/  PRMT R5, R26, 0x7632, R5 ;  /* 0x000076321a057816 */ /* 0x000fe40000000005 */
[----:B------:R-:W-:Y:S01]  /*19aa0*/  LEA.HI.X.SX32 R3, R4, R28, 0x1, P6 ;  /* 0x0000001c04037211 */ /* 0x000fe200030f0eff */
[----:B------:R0:W-:Y:S04]  /*19ab0*/  @P5 STG.E.U16 [R24.64], R9 ;  /* 0x0000000918005986 */ /* 0x0001e8000c101506 */
[----:B------:R1:W-:Y:S01]  /*19ac0*/  @P4 STG.E.U16 [R2.64], R5 ;  /* 0x0000000502004986 */ /* 0x0003e2000c101506 */
[----:B------:R-:W-:-:S02]  /*19ad0*/  PRMT R4, R5, 0x7632, R4 ;  /* 0x0000763205047816 */ /* 0x000fc40000000004 */
[----:B------:R-:W-:Y:S01]  /*19ae0*/  PRMT R13, R13, 0x7632, R13 ;  /* 0x000076320d0d7816 */ /* 0x000fe2000000000d */
[----:B------:R-:W2:Y:S01]  /*19af0*/  LDL.LU R26, [R1+0x180] ;  /* 0x00018000011a7983 */ /* 0x000ea20000300800 */
[----:B0-----:R-:W-:Y:S01]  /*19b00*/  LEA R24, P6, R8, R0, 0x1 ;  /* 0x0000000008187211 */ /* 0x001fe200078c08ff */
[----:B-1----:R-:W-:-:S03]  /*19b10*/  IMAD R3, R16, 0x2, R8 ;  /* 0x0000000210037824 */ /* 0x002fc600078e0208 */
[----:B------:R-:W-:Y:S01]  /*19b20*/  LEA.HI.X.SX32 R25, R8, R28, 0x1, P6 ;  /* 0x0000001c08197211 */ /* 0x000fe200030f0eff */
[----:B------:R-:W-:Y:S01]  /*19b30*/  IMAD R5, R16, 0x2, R3 ;  /* 0x0000000210057824 */ /* 0x000fe200078e0203 */
[----:B------:R-:W-:-:S03]  /*19b40*/  LEA R2, P6, R3, R0, 0x1 ;  /* 0x0000000003027211 */ /* 0x000fc600078c08ff */
[----:B------:R0:W-:Y:S01]  /*19b50*/  @P3 STG.E.U16 [R24.64], R4 ;  /* 0x0000000418003986 */ /* 0x0001e2000c101506 */
[----:B------:R-:W-:Y:S01]  /*19b60*/  ISETP.LT.AND P4, PT, R27, c[0x0][0x17c], !P0 ;  /* 0x00005f001b007a0c */ /* 0x000fe20004781270 */
[----:B------:R-:W-:Y:S01]  /*19b70*/  IMAD R8, R16, 0x2, R5 ;  /* 0x0000000210087824 */ /* 0x000fe200078e0205 */
[----:B------:R-:W-:Y:S01]  /*19b80*/  LEA.HI.X.SX32 R3, R3, R28, 0x1, P6 ;  /* 0x0000001c03037211 */ /* 0x000fe200030f0eff */
[----:B------:R-:W2:Y:S01]  /*19b90*/  LDL.LU R27, [R1+0x184] ;  /* 0x00018400011b7983 */ /* 0x000ea20000300800 */
[----:B----4-:R-:W-:-:S03]  /*19ba0*/  ISETP.LT.AND P3, PT, R20, c[0x0][0x17c], !P0 ;  /* 0x00005f0014007a0c */ /* 0x010fc60004761270 */
[----:B------:R-:W4:Y:S01]  /*19bb0*/  LDL.LU R20, [R1+0x18c] ;  /* 0x00018c0001147983 */ /* 0x000f220000300800 */
[----:B0-----:R-:W-:-:S03]  /*19bc0*/  LEA R4, P6, R5, R0, 0x1 ;  /* 0x0000000005047211 */ /* 0x001fc600078c08ff */
[----:B------:R0:W-:Y:S01]  /*19bd0*/  @P1 STG.E.U16 [R2.64], R13 ;  /* 0x0000000d02001986 */ /* 0x0001e2000c101506 */
[----:B------:R-:W-:Y:S02]  /*19be0*/  LEA.HI.X.SX32 R5, R5, R28, 0x1, P6 ;  /* 0x0000001c05057211 */ /* 0x000fe400030f0eff */
[----:B------:R-:W-:Y:S02]  /*19bf0*/  PRMT R9, R9, 0x7632, R9 ;  /* 0x0000763209097816 */ /* 0x000fe40000000009 */
[----:B------:R-:W-:Y:S02]  /*19c00*/  PRMT R17, R17, 0x7632, R17 ;  /* 0x0000763211117816 */ /* 0x000fe40000000011 */
[----:B0-----:R-:W-:-:S04]  /*19c10*/  LEA R2, P6, R8, R0, 0x1 ;  /* 0x0000000008027211 */ /* 0x001fc800078c08ff */
[----:B------:R-:W-:Y:S01]  /*19c20*/  LEA.HI.X.SX32 R3, R8, R28, 0x1, P6 ;  /* 0x0000001c08037211 */ /* 0x000fe200030f0eff */
[----:B------:R-:W-:Y:S01]  /*19c30*/  @P2 STG.E.U16 [R4.64], R9 ;  /* 0x0000000904002986 */ /* 0x000fe2000c101506 */
[----:B-----5:R-:W-:-:S03]  /*19c40*/  ISETP.LT.AND P5, PT, R12, c[0x0][0x17c], !P0 ;  /* 0x00005f000c007a0c */ /* 0x020fc600047a1270 */
[----:B------:R-:W5:Y:S04]  /*19c50*/  LDL.LU R12, [R1+0x78] ;  /* 0x00007800010c7983 */ /* 0x000f680000300800 */
[----:B------:R-:W4:Y:S01]  /*19c60*/  LDL R13, [R1+0x88] ;  /* 0x00008800010d7983 */ /* 0x000f220000100800 */
[----:B---3--:R-:W-:-:S03]  /*19c70*/  ISETP.LT.AND P1, PT, R29, c[0x0][0x17c], !P0 ;  /* 0x00005f001d007a0c */ /* 0x008fc60004721270 */
[----:B------:R-:W3:Y:S04]  /*19c80*/  LDL.LU R29, [R1+0x190] ;  /* 0x00019000011d7983 */ /* 0x000ee80000300800 */
[----:B------:R-:W3:Y:S04]  /*19c90*/  LDL R24, [R1+0x98] ;  /* 0x0000980001187983 */ /* 0x000ee80000100800 */
[----:B------:R-:W3:Y:S04]  /*19ca0*/  LDL.LU R25, [R1+0x194] ;  /* 0x0001940001197983 */ /* 0x000ee80000300800 */
[----:B------:R0:W-:Y:S04]  /*19cb0*/  @P5 STG.E.U16 [R2.64], R17 ;  /* 0x0000001102005986 */ /* 0x0001e8000c101506 */
[----:B0-----:R-:W3:Y:S01]  /*19cc0*/  LDL.LU R17, [R1+0x188] ;  /* 0x0001880001117983 */ /* 0x001ee20000300800 */
[----:B------:R-:W-:-:S04]  /*19cd0*/  IMAD R5, R16, 0x2, R8 ;  /* 0x0000000210057824 */ /* 0x000fc800078e0208 */
[C---:B------:R-:W-:Y:S01]  /*19ce0*/  IMAD R8, R16.reuse, 0x2, R5 ;  /* 0x0000000210087824 */ /* 0x040fe200078e0205 */
[----:B------:R-:W-:Y:S02]  /*19cf0*/  LEA R4, P6, R5, R0, 0x1 ;  /* 0x0000000005047211 */ /* 0x000fe400078c08ff */
[----:B------:R-:W-:Y:S01]  /*19d00*/  PRMT R21, R21, 0x7632, R21 ;  /* 0x0000763215157816 */ /* 0x000fe20000000015 */
[----:B------:R-:W-:Y:S01]  /*19d10*/  IMAD R9, R16, 0x2, R8 ;  /* 0x0000000210097824 */ /* 0x000fe200078e0208 */
[----:B------:R-:W-:Y:S02]  /*19d20*/  LEA.HI.X.SX32 R5, R5, R28, 0x1, P6 ;  /* 0x0000001c05057211 */ /* 0x000fe400030f0eff */
[----:B------:R-:W-:-:S03]  /*19d30*/  LEA R2, P6, R8, R0, 0x1 ;  /* 0x0000000008027211 */ /* 0x000fc600078c08ff */
[----:B------:R0:W-:Y:S01]  /*19d40*/  @P4 STG.E.U16 [R4.64], R21 ;  /* 0x0000001504004986 */ /* 0x0001e2000c101506 */
[----:B------:R-:W-:Y:S01]  /*19d50*/  LEA.HI.X.SX32 R3, R8, R28, 0x1, P6 ;  /* 0x0000001c08037211 */ /* 0x000fe200030f0eff */
[----:B------:R-:W-:Y:S01]  /*19d60*/  IMAD R8, R16, 0x2, R9 ;  /* 0x0000000210087824 */ /* 0x000fe200078e0209 */
[----:B--2---:R-:W-:Y:S02]  /*19d70*/  ISETP.LT.AND P2, PT, R26, c[0x0][0x17c], !P0 ;  /* 0x00005f001a007a0c */ /* 0x004fe40004741270 */
[----:B0-----:R-:W-:-:S04]  /*19d80*/  LEA R4, P6, R9, R0, 0x1 ;  /* 0x0000000009047211 */ /* 0x001fc800078c08ff */
[----:B------:R-:W-:Y:S01]  /*19d90*/  LEA.HI.X.SX32 R5, R9, R28, 0x1, P6 ;  /* 0x0000001c09057211 */ /* 0x000fe200030f0eff */
[----:B------:R-:W-:Y:S01]  /*19da0*/  IMAD R9, R16, 0x2, R8 ;  /* 0x0000000210097824 */ /* 0x000fe200078e0208 */
[----:B------:R-:W-:Y:S02]  /*19db0*/  ISETP.LT.AND P5, PT, R27, c[0x0][0x17c], !P0 ;  /* 0x00005f001b007a0c */ /* 0x000fe400047a1270 */
[----:B------:R-:W2:Y:S04]  /*19dc0*/  LDL.LU R27, [R1+0x198] ;  /* 0x00019800011b7983 */ /* 0x000ea80000300800 */
[----:B------:R-:W2:Y:S04]  /*19dd0*/  LDL.LU R26, [R1+0xc8] ;  /* 0x0000c800011a7983 */ /* 0x000ea80000300800 */
[----:B------:R-:W2:Y:S04]  /*19de0*/  LDL.LU R21, [R1+0x19c] ;  /* 0x00019c0001157983 */ /* 0x000ea80000300800 */
[----:B----4-:R0:W-:Y:S04]  /*19df0*/  @P3 STG.E.U16 [R2.64], R13 ;  /* 0x0000000d02003986 */ /* 0x0101e8000c101506 */
[----:B-----5:R1:W-:Y:S01]  /*19e00*/  @P1 STG.E.U16 [R4.64], R12 ;  /* 0x0000000c04001986 */ /* 0x0203e2000c101506 */
[----:B0-----:R-:W-:-:S04]  /*19e10*/  LEA R2, P6, R8, R0, 0x1 ;  /* 0x0000000008027211 */ /* 0x001fc800078c08ff */
[----:B------:R-:W-:Y:S01]  /*19e20*/  LEA.HI.X.SX32 R3, R8, R28, 0x1, P6 ;  /* 0x0000001c08037211 */ /* 0x000fe200030f0eff */
[----:B------:R-:W-:Y:S01]  /*19e30*/  IMAD R8, R16, 0x2, R9 ;  /* 0x0000000210087824 */ /* 0x000fe200078e0209 */
[C---:B-1----:R-:W-:Y:S02]  /*19e40*/  LEA R4, P6, R9.reuse, R0, 0x1 ;  /* 0x0000000009047211 */ /* 0x042fe400078c08ff */
[----:B------:R-:W-:Y:S01]  /*19e50*/  ISETP.LT.AND P3, PT, R20, c[0x0][0x17c], !P0 ;  /* 0x00005f0014007a0c */ /* 0x000fe20004761270 */
[----:B---3--:R0:W-:Y:S01]  /*19e60*/  @P2 STG.E.U16 [R2.64], R24 ;  /* 0x0000001802002986 */ /* 0x0081e2000c101506 */
[----:B------:R-:W-:Y:S02]  /*19e70*/  LEA.HI.X.SX32 R5, R9, R28, 0x1, P6 ;  /* 0x0000001c09057211 */ /* 0x000fe400030f0eff */
[----:B------:R-:W-:Y:S01]  /*19e80*/  ISETP.LT.AND P1, PT, R29, c[0x0][0x17c], !P0 ;  /* 0x00005f001d007a0c */ /* 0x000fe20004721270 */
[----:B------:R-:W3:Y:S01]  /*19e90*/  LDL.LU R20, [R1+0x1a0] ;  /* 0x0001a00001147983 */ /* 0x000ee20000300800 */
[----:B------:R-:W-:-:S03]  /*19ea0*/  ISETP.LT.AND P4, PT, R17, c[0x0][0x17c], !P0 ;  /* 0x00005f0011007a0c */ /* 0x000fc60004781270 */
[----:B------:R-:W4:Y:S01]  /*19eb0*/  LDL.LU R17, [R1+0x68] ;  /* 0x0000680001117983 */ /* 0x000f220000300800 */
[----:B0-----:R-:W-:-:S03]  /*19ec0*/  LEA R2, P6, R8, R0, 0x1 ;  /* 0x0000000008027211 */ /* 0x001fc600078c08ff */
[----:B------:R-:W5:Y:S01]  /*19ed0*/  LDL.LU R29, [R1+0x38] ;  /* 0x00003800011d7983 */ /* 0x000f620000300800 */
[----:B------:R-:W-:Y:S01]  /*19ee0*/  ISETP.LT.AND P2, PT, R25, c[0x0][0x17c], !P0 ;  /* 0x00005f0019007a0c */ /* 0x000fe20004741270 */
[----:B------:R-:W-:Y:S02]  /*19ef0*/  IMAD R9, R16, 0x2, R8 ;  /* 0x0000000210097824 */ /* 0x000fe400078e0208 */
[----:B------:R-:W2:Y:S01]  /*19f00*/  LDL.LU R13, [R1+0x28] ;  /* 0x00002800010d7983 */ /* 0x000ea20000300800 */
[----:B------:R-:W-:-:S03]  /*19f10*/  LEA.HI.X.SX32 R3, R8, R28, 0x1, P6 ;  /* 0x0000001c08037211 */ /* 0x000fc600030f0eff */
[----:B------:R-:W2:Y:S04]  /*19f20*/  LDL.LU R24, [R1+0x1ac] ;  /* 0x0001ac0001187983 */ /* 0x000ea80000300800 */
[----:B------:R-:W2:Y:S04]  /*19f30*/  LDL.LU R25, [R1+0x18] ;  /* 0x0000180001197983 */ /* 0x000ea80000300800 */
[----:B------:R-:W2:Y:S04]  /*19f40*/  LDL R8, [R1+0xb8] ;  /* 0x0000b80001087983 */ /* 0x000ea80000100800 */
[----:B--2---:R0:W-:Y:S01]  /*19f50*/  @P5 STG.E.U16 [R4.64], R8 ;  /* 0x0000000804005986 */ /* 0x0041e2000c101506 */
[----:B------:R-:W-:-:S03]  /*19f60*/  ISETP.LT.AND P5, PT, R27, c[0x0][0x17c], !P0 ;  /* 0x00005f001b007a0c */ /* 0x000fc600047a1270 */
[----:B------:R1:W-:Y:S01]  /*19f70*/  @P4 STG.E.U16 [R2.64], R26 ;  /* 0x0000001a02004986 */ /* 0x0003e2000c101506 */
[C---:B0-----:R-:W-:Y:S01]  /*19f80*/  LEA R4, P6, R9.reuse, R0, 0x1 ;  /* 0x0000000009047211 */ /* 0x041fe200078c08ff */
[----:B------:R-:W-:Y:S02]  /*19f90*/  IMAD R8, R16, 0x2, R9 ;  /* 0x0000000210087824 */ /* 0x000fe400078e0209 */
[----:B------:R-:W2:Y:S01]  /*19fa0*/  LDL.LU R27, [R1+0x8] ;  /* 0x00000800011b7983 */ /* 0x000ea20000300800 */
[----:B------:R-:W-:Y:S02]  /*19fb0*/  LEA.HI.X.SX32 R5, R9, R28, 0x1, P6 ;  /* 0x0000001c09057211 */ /* 0x000fe400030f0eff */
[----:B-1----:R-:W-:Y:S01]  /*19fc0*/  LEA R2, P6, R8, R0, 0x1 ;  /* 0x0000000008027211 */ /* 0x002fe200078c08ff */
[----:B------:R-:W-:Y:S01]  /*19fd0*/  IMAD R9, R16, 0x2, R8 ;  /* 0x0000000210097824 */ /* 0x000fe200078e0208 */
[----:B------:R-:W-:Y:S02]  /*19fe0*/  ISETP.LT.AND P4, PT, R21, c[0x0][0x17c], !P0 ;  /* 0x00005f0015007a0c */ /* 0x000fe40004781270 */
[----:B------:R-:W2:Y:S01]  /*19ff0*/  LDL.LU R21, [R1+0x1b4] ;  /* 0x0001b40001157983 */ /* 0x000ea20000300800 */
[----:B------:R-:W-:-:S03]  /*1a000*/  LEA.HI.X.SX32 R3, R8, R28, 0x1, P6 ;  /* 0x0000001c08037211 */ /* 0x000fc600030f0eff */
[----:B------:R-:W2:Y:S04]  /*1a010*/  LDL R8, [R1+0xa8] ;  /* 0x0000a80001087983 */ /* 0x000ea80000100800 */
[----:B--2---:R0:W-:Y:S01]  /*1a020*/  @P3 STG.E.U16 [R4.64], R8 ;  /* 0x0000000804003986 */ /* 0x0041e2000c101506 */
[----:B---3--:R-:W-:-:S03]  /*1a030*/  ISETP.LT.AND P3, PT, R20, c[0x0][0x17c], !P0 ;  /* 0x00005f0014007a0c */ /* 0x008fc60004761270 */
[----:B------:R-:W2:Y:S01]  /*1a040*/  LDL.LU R20, [R1+0x1b8] ;  /* 0x0001b80001147983 */ /* 0x000ea20000300800 */
[----:B0-----:R-:W-:Y:S01]  /*1a050*/  LEA R4, P6, R9, R0, 0x1 ;  /* 0x0000000009047211 */ /* 0x001fe200078c08ff */
[----:B------:R-:W-:-:S03]  /*1a060*/  IMAD R8, R16, 0x2, R9 ;  /* 0x0000000210087824 */ /* 0x000fc600078e0209 */
[----:B------:R-:W-:Y:S02]  /*1a070*/  LEA.HI.X.SX32 R5, R9, R28, 0x1, P6 ;  /* 0x0000001c09057211 */ /* 0x000fe400030f0eff */
[----:B------:R-:W3:Y:S04]  /*1a080*/  LDL.LU R9, [R1+0x1a4] ;  /* 0x0001a40001097983 */ /* 0x000ee80000300800 */
[----:B----4-:R0:W-:Y:S02]  /*1a090*/  @P1 STG.E.U16 [R2.64], R17 ;  /* 0x0000001102001986 */ /* 0x0101e4000c101506 */
[----:B0-----:R-:W-:-:S04]  /*1a0a0*/  LEA R2, P6, R8, R0, 0x1 ;  /* 0x0000000008027211 */ /* 0x001fc800078c08ff */
[----:B------:R-:W-:Y:S02]  /*1a0b0*/  LEA.HI.X.SX32 R3, R8, R28, 0x1, P6 ;  /* 0x0000001c08037211 */ /* 0x000fe400030f0eff */
[----:B---3--:R-:W-:Y:S01]  /*1a0c0*/  ISETP.LT.AND P1, PT, R9, c[0x0][0x17c], !P0 ;  /* 0x00005f0009007a0c */ /* 0x008fe20004721270 */
[----:B------:R-:W-:Y:S02]  /*1a0d0*/  IMAD R9, R16, 0x2, R8 ;  /* 0x0000000210097824 */ /* 0x000fe400078e0208 */
[----:B------:R-:W3:Y:S04]  /*1a0e0*/  LDL.LU R8, [R1+0x1a8] ;  /* 0x0001a80001087983 */ /* 0x000ee80000300800 */
[----:B-----5:R0:W-:Y:S04]  /*1a0f0*/  @P2 STG.E.U16 [R4.64], R29 ;  /* 0x0000001d04002986 */ /* 0x0201e8000c101506 */
[----:B------:R1:W-:Y:S01]  /*1a100*/  @P5 STG.E.U16 [R2.64], R13 ;  /* 0x0000000d02005986 */ /* 0x0003e2000c101506 */
[----:B0-----:R-:W-:-:S04]  /*1a110*/  LEA R4, P6, R9, R0, 0x1 ;  /* 0x0000000009047211 */ /* 0x001fc800078c08ff */
[----:B------:R-:W-:Y:S02]  /*1a120*/  LEA.HI.X.SX32 R5, R9, R28, 0x1, P6 ;  /* 0x0000001c09057211 */ /* 0x000fe400030f0eff */
[----:B------:R-:W-:Y:S02]  /*1a130*/  ISETP.LT.AND P5, PT, R24, c[0x0][0x17c], !P0 ;  /* 0x00005f0018007a0c */ /* 0x000fe400047a1270 */
[----:B------:R-:W4:Y:S01]  /*1a140*/  LDL.LU R24, [R1+0x1c8] ;  /* 0x0001c80001187983 */ /* 0x000f220000300800 */
[----:B---3--:R-:W-:Y:S01]  /*1a150*/  ISETP.LT.AND P2, PT, R8, c[0x0][0x17c], !P0 ;  /* 0x00005f0008007a0c */ /* 0x008fe20004741270 */
[----:B------:R-:W-:-:S05]  /*1a160*/  IMAD R8, R16, 0x2, R9 ;  /* 0x0000000210087824 */ /* 0x000fca00078e0209 */
[----:B-1----:R-:W-:Y:S01]  /*1a170*/  LEA R2, P6, R8, R0, 0x1 ;  /* 0x0000000008027211 */ /* 0x002fe200078c08ff */
[----:B------:R-:W-:-:S03]  /*1a180*/  IMAD R9, R16, 0x2, R8 ;  /* 0x0000000210097824 */ /* 0x000fc600078e0208 */
[----:B------:R-:W-:Y:S02]  /*1a190*/  LEA.HI.X.SX32 R3, R8, R28, 0x1, P6 ;  /* 0x0000001c08037211 */ /* 0x000fe400030f0eff */
[----:B------:R-:W3:Y:S04]  /*1a1a0*/  LDL.LU R8, [R1+0x1b0] ;  /* 0x0001b00001087983 */ /* 0x000ee80000300800 */
[----:B------:R0:W-:Y:S04]  /*1a1b0*/  @P4 STG.E.U16 [R4.64], R25 ;  /* 0x0000001904004986 */ /* 0x0001e8000c101506 */
[----:B------:R1:W-:Y:S01]  /*1a1c0*/  @P3 STG.E.U16 [R2.64], R27 ;  /* 0x0000001b02003986 */ /* 0x0003e2000c101506 */
[----:B0-----:R-:W-:-:S04]  /*1a1d0*/  LEA R4, P6, R9, R0, 0x1 ;  /* 0x0000000009047211 */ /* 0x001fc800078c08ff */
[----:B------:R-:W-:Y:S02]  /*1a1e0*/  LEA.HI.X.SX32 R5, R9, R28, 0x1, P6 ;  /* 0x0000001c09057211 */ /* 0x000fe400030f0eff */
[----:B------:R-:W-:Y:S02]  /*1a1f0*/  ISETP.LT.AND P3, PT, R21, c[0x0][0x17c], !P0 ;  /* 0x00005f0015007a0c */ /* 0x000fe40004761270 */
[----:B------:R-:W5:Y:S04]  /*1a200*/  LDL.LU R21, [R1+0x1cc] ;  /* 0x0001cc0001157983 */ /* 0x000f680000300800 */
[----:B------:R0:W-:Y:S01]  /*1a210*/  @P1 STG.E.U16 [R4.64], R6 ;  /* 0x0000000604001986 */ /* 0x0001e2000c101506 */
[----:B--2---:R-:W-:-:S03]  /*1a220*/  ISETP.LT.AND P1, PT, R20, c[0x0][0x17c], !P0 ;  /* 0x00005f0014007a0c */ /* 0x004fc60004721270 */
[----:B------:R-:W2:Y:S01]  /*1a230*/  LDL.LU R20, [R1+0x1d0] ;  /* 0x0001d00001147983 */ /* 0x000ea20000300800 */
[----:B---3--:R-:W-:Y:S01]  /*1a240*/  ISETP.LT.AND P4, PT, R8, c[0x0][0x17c], !P0 ;  /* 0x00005f0008007a0c */ /* 0x008fe20004781270 */
[----:B------:R-:W-:-:S04]  /*1a250*/  IMAD R8, R16, 0x2, R9 ;  /* 0x0000000210087824 */ /* 0x000fc800078e0209 */
[----:B------:R-:W-:Y:S01]  /*1a260*/  IMAD R9, R16, 0x2, R8 ;  /* 0x0000000210097824 */ /* 0x000fe200078e0208 */
[----:B-1----:R-:W-:-:S04]  /*1a270*/  LEA R2, P6, R8, R0, 0x1 ;  /* 0x0000000008027211 */ /* 0x002fc800078c08ff */
[----:B------:R-:W-:Y:S02]  /*1a280*/  LEA.HI.X.SX32 R3, R8, R28, 0x1, P6 ;  /* 0x0000001c08037211 */ /* 0x000fe400030f0eff */
[----:B0-----:R-:W-:Y:S01]  /*1a290*/  LEA R4, P6, R9, R0, 0x1 ;  /* 0x0000000009047211 */ /* 0x001fe200078c08ff */
[----:B------:R-:W-:-:S03]  /*1a2a0*/  IMAD R8, R16, 0x2, R9 ;  /* 0x0000000210087824 */ /* 0x000fc600078e0209 */
[----:B------:R-:W-:Y:S02]  /*1a2b0*/  LEA.HI.X.SX32 R5, R9, R28, 0x1, P6 ;  /* 0x0000001c09057211 */ /* 0x000fe400030f0eff */
[----:B------:R-:W3:Y:S04]  /*1a2c0*/  LDL.LU R9, [R1+0x1bc] ;  /* 0x0001bc0001097983 */ /* 0x000ee80000300800 */
[----:B------:R0:W-:Y:S02]  /*1a2d0*/  @P2 STG.E.U16 [R2.64], R14 ;  /* 0x0000000e02002986 */ /* 0x0001e4000c101506 */
[----:B0-----:R-:W-:-:S04]  /*1a2e0*/  LEA R2, P6, R8, R0, 0x1 ;  /* 0x0000000008027211 */ /* 0x001fc800078c08ff */
[----:B------:R-:W-:Y:S02]  /*1a2f0*/  LEA.HI.X.SX32 R3, R8, R28, 0x1, P6 ;  /* 0x0000001c08037211 */ /* 0x000fe400030f0eff */
[----:B---3--:R-:W-:Y:S01]  /*1a300*/  ISETP.LT.AND P2, PT, R9, c[0x0][0x17c], !P0 ;  /* 0x00005f0009007a0c */ /* 0x008fe20004741270 */
[----:B------:R-:W-:Y:S02]  /*1a310*/  IMAD R9, R16, 0x2, R8 ;  /* 0x0000000210097824 */ /* 0x000fe400078e0208 */
[----:B------:R-:W3:Y:S04]  /*1a320*/  LDL.LU R8, [R1+0x1c0] ;  /* 0x0001c00001087983 */ /* 0x000ee80000300800 */
[----:B------:R0:W-:Y:S02]  /*1a330*/  @P5 STG.E.U16 [R4.64], R10 ;  /* 0x0000000a04005986 */ /* 0x0001e4000c101506 */
[----:B0-----:R-:W-:-:S04]  /*1a340*/  LEA R4, P6, R9, R0, 0x1 ;  /* 0x0000000009047211 */ /* 0x001fc800078c08ff */
[----:B------:R-:W-:Y:S02]  /*1a350*/  LEA.HI.X.SX32 R5, R9, R28, 0x1, P6 ;  /* 0x0000001c09057211 */ /* 0x000fe400030f0eff */
[----:B---3--:R-:W-:Y:S01]  /*1a360*/  ISETP.LT.AND P5, PT, R8, c[0x0][0x17c], !P0 ;  /* 0x00005f0008007a0c */ /* 0x008fe200047a1270 */
[----:B------:R-:W-:Y:S02]  /*1a370*/  IMAD R8, R16, 0x2, R9 ;  /* 0x0000000210087824 */ /* 0x000fe400078e0209 */
[----:B------:R-:W3:Y:S04]  /*1a380*/  LDL.LU R9, [R1+0x1c4] ;  /* 0x0001c40001097983 */ /* 0x000ee80000300800 */
[----:B------:R0:W-:Y:S04]  /*1a390*/  @P4 STG.E.U16 [R2.64], R18 ;  /* 0x0000001202004986 */ /* 0x0001e8000c101506 */
[----:B------:R1:W-:Y:S01]  /*1a3a0*/  @P3 STG.E.U16 [R4.64], R22 ;  /* 0x0000001604003986 */ /* 0x0003e2000c101506 */
[----:B----4-:R-:W-:-:S03]  /*1a3b0*/  ISETP.LT.AND P3, PT, R24, c[0x0][0x17c], !P0 ;  /* 0x00005f0018007a0c */ /* 0x010fc60004761270 */
[----:B------:R-:W4:Y:S01]  /*1a3c0*/  LDL.LU R24, [R1+0x1d8] ;  /* 0x0001d80001187983 */ /* 0x000f220000300800 */
[----:B0-----:R-:W-:-:S04]  /*1a3d0*/  LEA R2, P6, R8, R0, 0x1 ;  /* 0x0000000008027211 */ /* 0x001fc800078c08ff */
[----:B------:R-:W-:Y:S02]  /*1a3e0*/  LEA.HI.X.SX32 R3, R8, R28, 0x1, P6 ;  /* 0x0000001c08037211 */ /* 0x000fe400030f0eff */
[----:B---3--:R-:W-:Y:S01]  /*1a3f0*/  ISETP.LT.AND P4, PT, R9, c[0x0][0x17c], !P0 ;  /* 0x00005f0009007a0c */ /* 0x008fe20004781270 */
[----:B------:R-:W-:Y:S02]  /*1a400*/  IMAD R9, R16, 0x2, R8 ;  /* 0x0000000210097824 */ /* 0x000fe400078e0208 */
[----:B------:R-:W3:Y:S03]  /*1a410*/  LDL.LU R8, [R1+0x88] ;  /* 0x0000880001087983 */ /* 0x000ee60000300800 */
[----:B-1----:R-:W-:Y:S02]  /*1a420*/  LEA R4, P6, R9, R0, 0x1 ;  /* 0x0000000009047211 */ /* 0x002fe400078c08ff */
[----:B------:R-:W-:-:S02]  /*1a430*/  PRMT R6, R12, 0x7632, R6 ;  /* 0x000076320c067816 */ /* 0x000fc40000000006 */
[----:B------:R-:W2:Y:S01]  /*1a440*/  LDL.LU R12, [R1+0x1dc] ;  /* 0x0001dc00010c7983 */ /* 0x000ea20000300800 */
[----:B------:R-:W-:Y:S02]  /*1a450*/  LEA.HI.X.SX32 R5, R9, R28, 0x1, P6 ;  /* 0x0000001c09057211 */ /* 0x000fe400030f0eff */
[----:B---3--:R-:W-:Y:S01]  /*1a460*/  PRMT R10, R8, 0x7632, R10 ;  /* 0x00007632080a7816 */ /* 0x008fe2000000000a */
[----:B------:R-:W-:Y:S02]  /*1a470*/  IMAD R8, R16, 0x2, R9 ;  /* 0x0000000210087824 */ /* 0x000fe400078e0209 */
[----:B------:R-:W3:Y:S04]  /*1a480*/  LDL.LU R9, [R1+0x98] ;  /* 0x0000980001097983 */ /* 0x000ee80000300800 */
[----:B------:R-:W-:Y:S01]  /*1a490*/  @P1 STG.E.U16 [R2.64], R10 ;  /* 0x0000000a02001986 */ /* 0x000fe2000c101506 */
[----:B-----5:R-:W-:-:S03]  /*1a4a0*/  ISETP.LT.AND P1, PT, R21, c[0x0][0x17c], !P0 ;  /* 0x00005f0015007a0c */ /* 0x020fc60004721270 */
[----:B------:R3:W-:Y:S01]  /*1a4b0*/  @P2 STG.E.U16 [R4.64], R6 ;  /* 0x0000000604002986 */ /* 0x0007e2000c101506 */
[----:B--2---:R-:W-:-:S03]  /*1a4c0*/  ISETP.LT.AND P2, PT, R20, c[0x0][0x17c], !P0 ;  /* 0x00005f0014007a0c */ /* 0x004fc60004741270 */
[----:B------:R-:W2:Y:S04]  /*1a4d0*/  LDL.LU R21, [R1+0x1e0] ;  /* 0x0001e00001157983 */ /* 0x000ea80000300800 */
[----:B------:R-:W5:Y:S01]  /*1a4e0*/  LDL.LU R20, [R1+0x1e4] ;  /* 0x0001e40001147983 */ /* 0x000f620000300800 */
[----:B---3--:R-:W-:-:S03]  /*1a4f0*/  PRMT R6, R9, 0x7632, R6 ;  /* 0x0000763209067816 */ /* 0x008fc60000000006 */
[----:B------:R-:W3:Y:S01]  /*1a500*/  LDL.LU R9, [R1+0x1d4] ;  /* 0x0001d40001097983 */ /* 0x000ee20000300800 */
[----:B------:R-:W-:Y:S01]  /*1a510*/  LEA R2, P6, R8, R0, 0x1 ;  /* 0x0000000008027211 */ /* 0x000fe200078c08ff */
[----:B------:R-:W-:-:S03]  /*1a520*/  IMAD R5, R16, 0x2, R8 ;  /* 0x0000000210057824 */ /* 0x000fc600078e0208 */
[----:B------:R-:W-:Y:S02]  /*1a530*/  LEA.HI.X.SX32 R3, R8, R28, 0x1, P6 ;  /* 0x0000001c08037211 */ /* 0x000fe400030f0eff */
[----:B------:R-:W-:Y:S01]  /*1a540*/  LEA R8, P6, R5, R0, 0x1 ;  /* 0x0000000005087211 */ /* 0x000fe200078c08ff */
[----:B------:R-:W-:Y:S02]  /*1a550*/  IMAD R4, R16, 0x2, R5 ;  /* 0x0000000210047824 */ /* 0x000fe400078e0205 */
[----:B------:R0:W-:Y:S01]  /*1a560*/  @P5 STG.E.U16 [R2.64], R6 ;  /* 0x0000000602005986 */ /* 0x0001e2000c101506 */
[----:B---3--:R-:W-:Y:S02]  /*1a570*/  ISETP.LT.AND P5, PT, R9, c[0x0][0x17c], !P0 ;  /* 0x00005f0009007a0c */ /* 0x008fe400047a1270 */
[----:B------:R-:W-:Y:S02]  /*1a580*/  LEA.HI.X.SX32 R9, R5, R28, 0x1, P6 ;  /* 0x0000001c05097211 */ /* 0x000fe400030f0eff */
[----:B------:R-:W3:Y:S01]  /*1a590*/  LDL.LU R5, [R1+0xb8] ;  /* 0x0000b80001057983 */ /* 0x000ee20000300800 */
[----:B0-----:R-:W-:-:S03]  /*1a5a0*/  PRMT R6, R26, 0x7632, R6 ;  /* 0x000076321a067816 */ /* 0x001fc60000000006 */
[----:B------:R-:W2:Y:S01]  /*1a5b0*/  LDL.LU R26, [R1+0x1e8] ;  /* 0x0001e800011a7983 */ /* 0x000ea20000300800 */
[----:B------:R-:W-:Y:S02]  /*1a5c0*/  LEA R2, P6, R4, R0, 0x1 ;  /* 0x0000000004027211 */ /* 0x000fe400078c08ff */
[----:B---3--:R-:W-:-:S05]  /*1a5d0*/  PRMT R10, R5, 0x7632, R10 ;  /* 0x00007632050a7816 */ /* 0x008fca000000000a */
[----:B------:R0:W-:Y:S04]  /*1a5e0*/  @P4 STG.E.U16 [R8.64], R10 ;  /* 0x0000000a08004986 */ /* 0x0001e8000c101506 */
[----:B0-----:R-:W3:Y:S01]  /*1a5f0*/  LDL.LU R9, [R1+0xa8] ;  /* 0x0000a80001097983 */ /* 0x001ee20000300800 */
[----:B------:R-:W-:Y:S01]  /*1a600*/  IMAD R5, R16, 0x2, R4 ;  /* 0x0000000210057824 */ /* 0x000fe200078e0204 */
[----:B------:R-:W-:-:S04]  /*1a610*/  LEA.HI.X.SX32 R3, R4, R28, 0x1, P6 ;  /* 0x0000001c04037211 */ /* 0x000fc800030f0eff */
[C---:B------:R-:W-:Y:S01]  /*1a620*/  LEA R4, P6, R5.reuse, R0, 0x1 ;  /* 0x0000000005047211 */ /* 0x040fe200078c08ff */
[----:B------:R0:W-:Y:S01]  /*1a630*/  @P3 STG.E.U16 [R2.64], R6 ;  /* 0x0000000602003986 */ /* 0x0001e2000c101506 */
[----:B----4-:R-:W-:Y:S02]  /*1a640*/  ISETP.LT.AND P4, PT, R24, c[0x0][0x17c], !P0 ;  /* 0x00005f0018007a0c */ /* 0x010fe40004781270 */
[----:B------:R-:W-:Y:S01]  /*1a650*/  ISETP.LT.AND P3, PT, R12, c[0x0][0x17c], !P0 ;  /* 0x00005f000c007a0c */ /* 0x000fe20004761270 */
[----:B------:R-:W4:Y:S04]  /*1a660*/  LDL.LU R24, [R1+0x1ec] ;  /* 0x0001ec0001187983 */ /* 0x000f280000300800 */
[----:B------:R-:W2:Y:S01]  /*1a670*/  LDL.LU R12, [R1+0x1f0] ;  /* 0x0001f000010c7983 */ /* 0x000ea20000300800 */
[----:B0-----:R-:W-:Y:S01]  /*1a680*/  IMAD R3, R16, 0x2, R5 ;  /* 0x0000000210037824 */ /* 0x001fe200078e0205 */
[----:B------:R-:W-:-:S03]  /*1a690*/  LEA.HI.X.SX32 R5, R5, R28, 0x1, P6 ;  /* 0x0000001c05057211 */ /* 0x000fc600030f0eff */
[----:B------:R-:W-:Y:S01]  /*1a6a0*/  IMAD R8, R16, 0x2, R3 ;  /* 0x0000000210087824 */ /* 0x000fe200078e0203 */
[----:B------:R-:W-:Y:S02]  /*1a6b0*/  LEA R2, P6, R3, R0, 0x1 ;  /* 0x0000000003027211 */ /* 0x000fe400078c08ff */
[----:B---3--:R-:W-:-:S05]  /*1a6c0*/  PRMT R6, R9, 0x7632, R6 ;  /* 0x0000763209067816 */ /* 0x008fca0000000006 */
[----:B------:R0:W-:Y:S02]  /*1a6d0*/  @P1 STG.E.U16 [R4.64], R6 ;  /* 0x0000000604001986 */ /* 0x0001e4000c101506 */
[----:B0-----:R-:W-:Y:S02]  /*1a6e0*/  PRMT R6, R29, 0x7632, R6 ;  /* 0x000076321d067816 */ /* 0x001fe40000000006 */
[----:B------:R-:W3:Y:S01]  /*1a6f0*/  LDL.LU R29, [R1+0x1f4] ;  /* 0x0001f400011d7983 */ /* 0x000ee20000300800 */
[----:B------:R-:W-:Y:S02]  /*1a700*/  LEA.HI.X.SX32 R3, R3, R28, 0x1, P6 ;  /* 0x0000001c03037211 */ /* 0x000fe400030f0eff */
[----:B------:R-:W-:Y:S02]  /*1a710*/  LEA R4, P6, R8, R0, 0x1 ;  /* 0x0000000008047211 */ /* 0x000fe400078c08ff */
[----:B------:R-:W-:Y:S01]  /*1a720*/  PRMT R10, R17, 0x7632, R10 ;  /* 0x00007632110a7816 */ /* 0x000fe2000000000a */
[----:B------:R-:W-:Y:S01]  /*1a730*/  IMAD R9, R16, 0x2, R8 ;  /* 0x0000000210097824 */ /* 0x000fe200078e0208 */
[----:B------:R-:W-:-:S03]  /*1a740*/  LEA.HI.X.SX32 R5, R8, R28, 0x1, P6 ;  /* 0x0000001c08057211 */ /* 0x000fc600030f0eff */
[----:B------:R0:W-:Y:S04]  /*1a750*/  @P2 STG.E.U16 [R2.64], R10 ;  /* 0x0000000a02002986 */ /* 0x0001e8000c101506 */
[----:B------:R1:W-:Y:S01]  /*1a760*/  @P5 STG.E.U16 [R4.64], R6 ;  /* 0x0000000604005986 */ /* 0x0003e2000c101506 */
[----:B--2---:R-:W-:Y:S02]  /*1a770*/  ISETP.LT.AND P1, PT, R21, c[0x0][0x17c], !P0 ;  /* 0x00005f0015007a0c */ /* 0x004fe40004721270 */
[----:B0-----:R-:W-:Y:S01]  /*1a780*/  LEA R2, P6, R9, R0, 0x1 ;  /* 0x0000000009027211 */ /* 0x001fe200078c08ff */
[----:B-1----:R-:W-:-:S03]  /*1a790*/  IMAD R5, R16, 0x2, R9 ;  /* 0x0000000210057824 */ /* 0x002fc600078e0209 */
[----:B------:R-:W-:Y:S02]  /*1a7a0*/  LEA.HI.X.SX32 R3, R9, R28, 0x1, P6 ;  /* 0x0000001c09037211 */ /* 0x000fe400030f0eff */
[----:B------:R-:W-:Y:S01]  /*1a7b0*/  PRMT R6, R13, 0x7632, R6 ;  /* 0x000076320d067816 */ /* 0x000fe20000000006 */
[----:B------:R-:W-:Y:S01]  /*1a7c0*/  IMAD R8, R16, 0x2, R5 ;  /* 0x0000000210087824 */ /* 0x000fe200078e0205 */
[----:B------:R-:W-:-:S03]  /*1a7d0*/  LEA R4, P6, R5, R0, 0x1 ;  /* 0x0000000005047211 */ /* 0x000fc600078c08ff */
[----:B------:R0:W-:Y:S01]  /*1a7e0*/  @P4 STG.E.U16 [R2.64], R6 ;  /* 0x0000000602004986 */ /* 0x0001e2000c101506 */
[----:B------:R-:W-:Y:S02]  /*1a7f0*/  LEA.HI.X.SX32 R5, R5, R28, 0x1, P6 ;  /* 0x0000001c05057211 */ /* 0x000fe400030f0eff */
[----:B------:R-:W-:Y:S02]  /*1a800*/  PRMT R10, R25, 0x7632, R10 ;  /* 0x00007632190a7816 */ /* 0x000fe4000000000a */
[----:B-----5:R-:W-:Y:S02]  /*1a810*/  ISETP.LT.AND P2, PT, R20, c[0x0][0x17c], !P0 ;  /* 0x00005f0014007a0c */ /* 0x020fe40004741270 */
[----:B------:R-:W2:Y:S01]  /*1a820*/  LDL.LU R20, [R1+0x1f8] ;  /* 0x0001f80001147983 */ /* 0x000ea20000300800 */
[----:B0-----:R-:W-:Y:S02]  /*1a830*/  LEA R2, P6, R8, R0, 0x1 ;  /* 0x0000000008027211 */ /* 0x001fe400078c08ff */
[----:B------:R-:W-:-:S02]  /*1a840*/  PRMT R6, R27, 0x7632, R6 ;  /* 0x000076321b067816 */ /* 0x000fc40000000006 */
[----:B------:R-:W-:Y:S02]  /*1a850*/  LEA.HI.X.SX32 R3, R8, R28, 0x1, P6 ;  /* 0x0000001c08037211 */ /* 0x000fe400030f0eff */
[----:B------:R-:W-:Y:S01]  /*1a860*/  ISETP.LT.AND P5, PT, R26, c[0x0][0x17c], !P0 ;  /* 0x00005f001a007a0c */ /* 0x000fe200047a1270 */
[----:B------:R-:W-:Y:S04]  /*1a870*/  @P3 STG.E.U16 [R4.64], R10 ;  /* 0x0000000a04003986 */ /* 0x000fe8000c101506 */
[----:B------:R-:W5:Y:S04]  /*1a880*/  LDL.LU R26, [R1+0x1fc] ;  /* 0x0001fc00011a7983 */ /* 0x000f680000300800 */
[----:B------:R-:W5:Y:S04]  /*1a890*/  LDL.LU R27, [R1+0x200] ;  /* 0x00020000011b7983 */ /* 0x000f680000300800 */
[----:B------:R0:W-:Y:S01]  /*1a8a0*/  @P1 STG.E.U16 [R2.64], R6 ;  /* 0x0000000602001986 */ /* 0x0001e2000c101506 */
[----:B---3--:R-:W-:-:S03]  /*1a8b0*/  ISETP.LT.AND P1, PT, R29, c[0x0][0x17c], !P0 ;  /* 0x00005f001d007a0c */ /* 0x008fc60004721270 */
[----:B------:R-:W3:Y:S01]  /*1a8c0*/  LDL.LU R29, [R1+0x204] ;  /* 0x00020400011d7983 */ /* 0x000ee20000300800 */
[----:B------:R-:W-:-:S04]  /*1a8d0*/  IMAD R9, R16, 0x2, R8 ;  /* 0x0000000210097824 */ /* 0x000fc800078e0208 */
[----:B0-----:R-:W-:Y:S01]  /*1a8e0*/  IMAD R3, R16, 0x2, R9 ;  /* 0x0000000210037824 */ /* 0x001fe200078e0209 */
[C---:B------:R-:W-:Y:S02]  /*1a8f0*/  LEA R4, P6, R9.reuse, R0, 0x1 ;  /* 0x0000000009047211 */ /* 0x040fe400078c08ff */
[----:B------:R-:W-:Y:S01]  /*1a900*/  PRMT R8, R6, 0x7632, R8 ;  /* 0x0000763206087816 */ /* 0x000fe20000000008 */
[----:B------:R-:W-:Y:S01]  /*1a910*/  IMAD R6, R16, 0x2, R3 ;  /* 0x0000000210067824 */ /* 0x000fe200078e0203 */
[----:B------:R-:W-:Y:S02]  /*1a920*/  LEA.HI.X.SX32 R5, R9, R28, 0x1, P6 ;  /* 0x0000001c09057211 */ /* 0x000fe400030f0eff */
[C---:B------:R-:W-:Y:S02]  /*1a930*/  LEA R2, P6, R3.reuse, R0, 0x1 ;  /* 0x0000000003027211 */ /* 0x040fe400078c08ff */
[----:B----4-:R-:W-:Y:S01]  /*1a940*/  ISETP.LT.AND P4, PT, R24, c[0x0][0x17c], !P0 ;  /* 0x00005f0018007a0c */ /* 0x010fe20004781270 */
[----:B------:R0:W-:Y:S01]  /*1a950*/  @P2 STG.E.U16 [R4.64], R8 ;  /* 0x0000000804002986 */ /* 0x0001e2000c101506 */
[----:B------:R-:W-:-:S02]  /*1a960*/  LEA.HI.X.SX32 R3, R3, R28, 0x1, P6 ;  /* 0x0000001c03037211 */ /* 0x000fc400030f0eff */
[----:B------:R-:W-:Y:S02]  /*1a970*/  PRMT R14, R14, 0x7632, R14 ;  /* 0x000076320e0e7816 */ /* 0x000fe4000000000e */
[----:B------:R-:W-:Y:S02]  /*1a980*/  PRMT R10, R10, 0x7632, R10 ;  /* 0x000076320a0a7816 */ /* 0x000fe4000000000a */
[----:B0-----:R-:W-:Y:S01]  /*1a990*/  LEA R4, P6, R6, R0, 0x1 ;  /* 0x0000000006047211 */ /* 0x001fe200078c08ff */
[----:B------:R-:W-:-:S03]  /*1a9a0*/  IMAD R8, R16, 0x2, R6 ;  /* 0x0000000210087824 */ /* 0x000fc600078e0206 */
[----:B------:R-:W-:Y:S01]  /*1a9b0*/  LEA.HI.X.SX32 R5, R6, R28, 0x1, P6 ;  /* 0x0000001c06057211 */ /* 0x000fe200030f0eff */
[----:B------:R0:W-:Y:S01]  /*1a9c0*/  @P5 STG.E.U16 [R2.64], R14 ;  /* 0x0000000e02005986 */ /* 0x0001e2000c101506 */
[----:B------:R-:W-:-:S03]  /*1a9d0*/  ISETP.LT.AND P3, PT, R12, c[0x0][0x17c], !P0 ;  /* 0x00005f000c007a0c */ /* 0x000fc60004761270 */
[----:B------:R1:W-:Y:S01]  /*1a9e0*/  @P4 STG.E.U16 [R4.64], R10 ;  /* 0x0000000a04004986 */ /* 0x0003e2000c101506 */
[----:B------:R-:W-:-:S03]  /*1a9f0*/  PRMT R18, R18, 0x7632, R18 ;  /* 0x0000763212127816 */ /* 0x000fc60000000012 */
[----:B------:R-:W4:Y:S01]  /*1aa00*/  LDL.LU R12, [R1+0x208] ;  /* 0x00020800010c7983 */ /* 0x000f220000300800 */
[----:B0-----:R-:W-:-:S03]  /*1aa10*/  LEA R2, P6, R8, R0, 0x1 ;  /* 0x0000000008027211 */ /* 0x001fc600078c08ff */
[----:B------:R-:W4:Y:S01]  /*1aa20*/  LDL.LU R13, [R1+0x8c] ;  /* 0x00008c00010d7983 */ /* 0x000f220000300800 */
[----:B-1----:R-:W-:Y:S01]  /*1aa30*/  IMAD R5, R16, 0x2, R8 ;  /* 0x0000000210057824 */ /* 0x002fe200078e0208 */
[----:B------:R-:W-:Y:S02]  /*1aa40*/  LEA.HI.X.SX32 R3, R8, R28, 0x1, P6 ;  /* 0x0000001c08037211 */ /* 0x000fe400030f0eff */
[----:B--2---:R-:W-:Y:S02]  /*1aa50*/  ISETP.LT.AND P2, PT, R20, c[0x0][0x17c], !P0 ;  /* 0x00005f0014007a0c */ /* 0x004fe40004741270 */
[C---:B------:R-:W-:Y:S01]  /*1aa60*/  LEA R4, P6, R5.reuse, R0, 0x1 ;  /* 0x0000000005047211 */ /* 0x040fe200078c08ff */
[----:B------:R-:W2:Y:S01]  /*1aa70*/  LDL.LU R20, [R1+0x20c] ;  /* 0x00020c0001147983 */ /* 0x000ea20000300800 */
[----:B-----5:R-:W-:Y:S01]  /*1aa80*/  ISETP.LT.AND P5, PT, R26, c[0x0][0x17c], !P0 ;  /* 0x00005f001a007a0c */ /* 0x020fe200047a1270 */
[----:B------:R-:W-:Y:S01]  /*1aa90*/  IMAD R6, R16, 0x2, R5 ;  /* 0x0000000210067824 */ /* 0x000fe200078e0205 */
[----:B------:R-:W-:Y:S01]  /*1aaa0*/  LEA.HI.X.SX32 R5, R5, R28, 0x1, P6 ;  /* 0x0000001c05057211 */ /* 0x000fe200030f0eff */
[----:B------:R-:W5:Y:S01]  /*1aab0*/  LDL.LU R26, [R1+0x210] ;  /* 0x00021000011a7983 */ /* 0x000f620000300800 */
[----:B------:R-:W-:-:S02]  /*1aac0*/  PRMT R22, R22, 0x7632, R22 ;  /* 0x0000763216167816 */ /* 0x000fc40000000016 */
[----:B------:R-:W-:Y:S01]  /*1aad0*/  ISETP.LT.AND P4, PT, R27, c[0x0][0x17c], !P0 ;  /* 0x00005f001b007a0c */ /* 0x000fe20004781270 */
[----:B------:R-:W2:Y:S04]  /*1aae0*/  LDL.LU R24, [R1+0x7c] ;  /* 0x00007c0001187983 */ /* 0x000ea80000300800 */
[----:B------:R-:W5:Y:S04]  /*1aaf0*/  LDL.LU R27, [R1+0x214] ;  /* 0x00021400011b7983 */ /* 0x000f680000300800 */
[----:B------:R-:W-:Y:S04]  /*1ab00*/  @P3 STG.E.U16 [R2.64], R18 ;  /* 0x0000001202003986 */ /* 0x000fe8000c101506 */
[----:B------:R-:W5:Y:S04]  /*1ab10*/  LDL.LU R14, [R1+0xbc] ;  /* 0x0000bc00010e7983 */ /* 0x000f680000300800 */
[----:B------:R0:W-:Y:S01]  /*1ab20*/  @P1 STG.E.U16 [R4.64], R22 ;  /* 0x0000001604001986 */ /* 0x0001e2000c101506 */
[----:B---3--:R-:W-:-:S03]  /*1ab30*/  ISETP.LT.AND P3, PT, R29, c[0x0][0x17c], !P0 ;  /* 0x00005f001d007a0c */ /* 0x008fc60004761270 */
[----:B------:R-:W3:Y:S04]  /*1ab40*/  LDL.LU R29, [R1+0x218] ;  /* 0x00021800011d7983 */ /* 0x000ee80000300800 */
[----:B------:R-:W3:Y:S04]  /*1ab50*/  LDL.LU R21, [R1+0xcc] ;  /* 0x0000cc0001157983 */ /* 0x000ee80000300800 */
[----:B0-----:R-:W3:Y:S01]  /*1ab60*/  LDL.LU R22, [R1+0x9c] ;  /* 0x00009c0001167983 */ /* 0x001ee20000300800 */
[----:B------:R-:W-:Y:S01]  /*1ab70*/  LEA R2, P6, R6, R0, 0x1 ;  /* 0x0000000006027211 */ /* 0x000fe200078c08ff */
[----:B------:R-:W-:-:S02]  /*1ab80*/  IMAD R8, R16, 0x2, R6 ;  /* 0x0000000210087824 */ /* 0x000fc400078e0206 */
[----:B------:R-:W3:Y:S01]  /*1ab90*/  LDL.LU R17, [R1+0xac] ;  /* 0x0000ac0001117983 */ /* 0x000ee20000300800 */
[----:B------:R-:W-:Y:S01]  /*1aba0*/  LEA.HI.X.SX32 R3, R6, R28, 0x1, P6 ;  /* 0x0000001c06037211 */ /* 0x000fe200030f0eff */
[----:B------:R-:W-:Y:S01]  /*1abb0*/  IMAD R6, R16, 0x2, R8 ;  /* 0x0000000210067824 */ /* 0x000fe200078e0208 */
[C---:B------:R-:W-:Y:S01]  /*1abc0*/  LEA R4, P6, R8.reuse, R0, 0x1 ;  /* 0x0000000008047211 */ /* 0x040fe200078c08ff */
[----:B------:R-:W3:Y:S03]  /*1abd0*/  LDL.LU R18, [R1+0x224] ;  /* 0x0002240001127983 */ /* 0x000ee60000300800 */
[----:B------:R-:W-:Y:S01]  /*1abe0*/  LEA.HI.X.SX32 R5, R8, R28, 0x1, P6 ;  /* 0x0000001c08057211 */ /* 0x000fe200030f0eff */
[----:B------:R-:W-:Y:S01]  /*1abf0*/  IMAD R8, R16, 0x2, R6 ;  /* 0x0000000210087824 */ /* 0x000fe200078e0206 */
[----:B----4-:R0:W-:Y:S02]  /*1ac00*/  @P2 STG.E.U16 [R2.64], R13 ;  /* 0x0000000d02002986 */ /* 0x0101e4000c101506 */
[----:B0-----:R-:W-:-:S04]  /*1ac10*/  LEA R2, P6, R6, R0, 0x1 ;  /* 0x0000000006027211 */ /* 0x001fc800078c08ff */
[----:B------:R-:W-:Y:S01]  /*1ac20*/  LEA.HI.X.SX32 R3, R6, R28, 0x1, P6 ;  /* 0x0000001c06037211 */ /* 0x000fe200030f0eff */
[----:B--2---:R0:W-:Y:S01]  /*1ac30*/  @P5 STG.E.U16 [R4.64], R24 ;  /* 0x0000001804005986 */ /* 0x0041e2000c101506 */
[----:B------:R-:W-:Y:S01]  /*1ac40*/  IMAD R6, R16, 0x2, R8 ;  /* 0x0000000210067824 */ /* 0x000fe200078e0208 */
[----:B------:R-:W-:Y:S02]  /*1ac50*/  ISETP.LT.AND P2, PT, R20, c[0x0][0x17c], !P0 ;  /* 0x00005f0014007a0c */ /* 0x000fe40004741270 */
[----:B------:R-:W2:Y:S01]  /*1ac60*/  LDL.LU R20, [R1+0x6c] ;  /* 0x00006c0001147983 */ /* 0x000ea20000300800 */
[----:B0-----:R-:W-:-:S03]  /*1ac70*/  LEA R4, P6, R8, R0, 0x1 ;  /* 0x0000000008047211 */ /* 0x001fc600078c08ff */
[----:B------:R-:W4:Y:S01]  /*1ac80*/  LDL.LU R25, [R1+0x228] ;  /* 0x0002280001197983 */ /* 0x000f220000300800 */
[----:B------:R-:W-:Y:S01]  /*1ac90*/  LEA.HI.X.SX32 R5, R8, R28, 0x1, P6 ;  /* 0x0000001c08057211 */ /* 0x000fe200030f0eff */
[----:B------:R-:W-:Y:S01]  /*1aca0*/  IMAD R8, R16, 0x2, R6 ;  /* 0x0000000210087824 */ /* 0x000fe200078e0206 */
[----:B-----5:R-:W-:Y:S02]  /*1acb0*/  ISETP.LT.AND P5, PT, R26, c[0x0][0x17c], !P0 ;  /* 0x00005f001a007a0c */ /* 0x020fe400047a1270 */
[----:B------:R-:W-:Y:S01]  /*1acc0*/  ISETP.LT.AND P1, PT, R12, c[0x0][0x17c], !P0 ;  /* 0x00005f000c007a0c */ /* 0x000fe20004721270 */
[----:B------:R-:W5:Y:S04]  /*1acd0*/  LDL.LU R26, [R1+0x3c] ;  /* 0x00003c00011a7983 */ /* 0x000f680000300800 */
[----:B------:R-:W2:Y:S04]  /*1ace0*/  LDL.LU R12, [R1+0x2c] ;  /* 0x00002c00010c7983 */ /* 0x000ea80000300800 */
[----:B---3--:R0:W-:Y:S01]  /*1acf0*/  @P4 STG.E.U16 [R2.64], R22 ;  /* 0x0000001602004986 */ /* 0x0081e2000c101506 */
[----:B------:R-:W-:-:S03]  /*1ad00*/  ISETP.LT.AND P4, PT, R27, c[0x0][0x17c], !P0 ;  /* 0x00005f001b007a0c */ /* 0x000fc60004781270 */
[----:B------:R1:W-:Y:S01]  /*1ad10*/  @P3 STG.E.U16 [R4.64], R14 ;  /* 0x0000000e04003986 */ /* 0x0003e2000c101506 */
[----:B0-----:R-:W-:-:S03]  /*1ad20*/  LEA R2, P6, R6, R0, 0x1 ;  /* 0x0000000006027211 */ /* 0x001fc600078c08ff */
[----:B------:R-:W3:Y:S01]  /*1ad30*/  LDL.LU R27, [R1+0x1c] ;  /* 0x00001c00011b7983 */ /* 0x000ee20000300800 */
[----:B------:R-:W-:Y:S02]  /*1ad40*/  LEA.HI.X.SX32 R3, R6, R28, 0x1, P6 ;  /* 0x0000001c06037211 */ /* 0x000fe400030f0eff */
[----:B-1----:R-:W-:Y:S01]  /*1ad50*/  LEA R4, P6, R8, R0, 0x1 ;  /* 0x0000000008047211 */ /* 0x002fe200078c08ff */
[----:B------:R-:W-:Y:S01]  /*1ad60*/  IMAD R6, R16, 0x2, R8 ;  /* 0x0000000210067824 */ /* 0x000fe200078e0208 */
[----:B------:R-:W-:Y:S02]  /*1ad70*/  ISETP.LT.AND P3, PT, R29, c[0x0][0x17c], !P0 ;  /* 0x00005f001d007a0c */ /* 0x000fe40004761270 */
[----:B------:R-:W2:Y:S01]  /*1ad80*/  LDL.LU R29, [R1+0xc] ;  /* 0x00000c00011d7983 */ /* 0x000ea20000300800 */
[----:B------:R-:W-:-:S03]  /*1ad90*/  LEA.HI.X.SX32 R5, R8, R28, 0x1, P6 ;  /* 0x0000001c08057211 */ /* 0x000fc600030f0eff */
[----:B------:R-:W2:Y:S04]  /*1ada0*/  LDL.LU R8, [R1+0x21c] ;  /* 0x00021c0001087983 */ /* 0x000ea80000300800 */
[----:B------:R0:W-:Y:S02]  /*1adb0*/  @P1 STG.E.U16 [R2.64], R21 ;  /* 0x0000001502001986 */ /* 0x0001e4000c101506 */
[----:B0-----:R-:W-:-:S04]  /*1adc0*/  LEA R2, P6, R6, R0, 0x1 ;  /* 0x0000000006027211 */ /* 0x001fc800078c08ff */
[----:B------:R-:W-:Y:S02]  /*1add0*/  LEA.HI.X.SX32 R3, R6, R28, 0x1, P6 ;  /* 0x0000001c06037211 */ /* 0x000fe400030f0eff */
[----:B--2---:R-:W-:Y:S01]  /*1ade0*/  ISETP.LT.AND P1, PT, R8, c[0x0][0x17c], !P0 ;  /* 0x00005f0008007a0c */ /* 0x004fe20004721270 */
[----:B------:R-:W-:Y:S02]  /*1adf0*/  IMAD R8, R16, 0x2, R6 ;  /* 0x0000000210087824 */ /* 0x000fe400078e0206 */
[----:B------:R-:W2:Y:S04]  /*1ae00*/  LDL.LU R6, [R1+0x220] ;  /* 0x0002200001067983 */ /* 0x000ea80000300800 */
[----:B------:R0:W-:Y:S04]  /*1ae10*/  @P2 STG.E.U16 [R4.64], R17 ;  /* 0x0000001104002986 */ /* 0x0001e8000c101506 */
[----:B------:R1:W-:Y:S01]  /*1ae20*/  @P5 STG.E.U16 [R2.64], R20 ;  /* 0x0000001402005986 */ /* 0x0003e2000c101506 */
[----:B0-----:R-:W-:-:S04]  /*1ae30*/  LEA R4, P6, R8, R0, 0x1 ;  /* 0x0000000008047211 */ /* 0x001fc800078c08ff */
[----:B------:R-:W-:-:S05]  /*1ae40*/  LEA.HI.X.SX32 R5, R8, R28, 0x1, P6 ;  /* 0x0000001c08057211 */ /* 0x000fca00030f0eff */
[----:B-----5:R0:W-:Y:S01]  /*1ae50*/  @P4 STG.E.U16 [R4.64], R26 ;  /* 0x0000001a04004986 */ /* 0x0201e2000c101506 */
[----:B----4-:R-:W-:Y:S02]  /*1ae60*/  ISETP.LT.AND P4, PT, R25, c[0x0][0x17c], !P0 ;  /* 0x00005f0019007a0c */ /* 0x010fe40004781270 */
[----:B------:R-:W-:Y:S01]  /*1ae70*/  ISETP.LT.AND P5, PT, R18, c[0x0][0x17c], !P0 ;  /* 0x00005f0012007a0c */ /* 0x000fe200047a1270 */
[----:B------:R-:W4:Y:S04]  /*1ae80*/  LDL.LU R25, [R1+0x240] ;  /* 0x0002400001197983 */ /* 0x000f280000300800 */
[----:B------:R-:W5:Y:S01]  /*1ae90*/  LDL.LU R18, [R1+0x244] ;  /* 0x0002440001127983 */ /* 0x000f620000300800 */
[----:B--2---:R-:W-:Y:S01]  /*1aea0*/  ISETP.LT.AND P2, PT, R6, c[0x0][0x17c], !P0 ;  /* 0x00005f0006007a0c */ /* 0x004fe20004741270 */
[----:B------:R-:W-:-:S04]  /*1aeb0*/  IMAD R6, R16, 0x2, R8 ;  /* 0x0000000210067824 */ /* 0x000fc800078e0208 */
[----:B------:R-:W-:Y:S01]  /*1aec0*/  IMAD R8, R16, 0x2, R6 ;  /* 0x0000000210087824 */ /* 0x000fe200078e0206 */
[----:B-1----:R-:W-:-:S04]  /*1aed0*/  LEA R2, P6, R6, R0, 0x1 ;  /* 0x0000000006027211 */ /* 0x002fc800078c08ff */
[----:B------:R-:W-:Y:S02]  /*1aee0*/  LEA.HI.X.SX32 R3, R6, R28, 0x1, P6 ;  /* 0x0000001c06037211 */ /* 0x000fe400030f0eff */
[----:B0-----:R-:W-:Y:S01]  /*1aef0*/  LEA R4, P6, R8, R0, 0x1 ;  /* 0x0000000008047211 */ /* 0x001fe200078c08ff */
[----:B------:R-:W-:-:S03]  /*1af00*/  IMAD R6, R16, 0x2, R8 ;  /* 0x0000000210067824 */ /* 0x000fc600078e0208 */
[----:B------:R-:W-:Y:S02]  /*1af10*/  LEA.HI.X.SX32 R5, R8, R28, 0x1, P6 ;  /* 0x0000001c08057211 */ /* 0x000fe400030f0eff */
[----:B------:R-:W2:Y:S04]  /*1af20*/  LDL.LU R8, [R1+0x22c] ;  /* 0x00022c0001087983 */ /* 0x000ea80000300800 */
[----:B------:R0:W-:Y:S02]  /*1af30*/  @P3 STG.E.U16 [R2.64], R12 ;  /* 0x0000000c02003986 */ /* 0x0001e4000c101506 */
[----:B0-----:R-:W-:-:S04]  /*1af40*/  LEA R2, P6, R6, R0, 0x1 ;  /* 0x0000000006027211 */ /* 0x001fc800078c08ff */
[----:B------:R-:W-:Y:S02]  /*1af50*/  LEA.HI.X.SX32 R3, R6, R28, 0x1, P6 ;  /* 0x0000001c06037211 */ /* 0x000fe400030f0eff */
[----:B--2---:R-:W-:Y:S01]  /*1af60*/  ISETP.LT.AND P3, PT, R8, c[0x0][0x17c], !P0 ;  /* 0x00005f0008007a0c */ /* 0x004fe20004761270 */
[----:B------:R-:W-:Y:S02]  /*1af70*/  IMAD R8, R16, 0x2, R6 ;  /* 0x0000000210087824 */ /* 0x000fe400078e0206 */
[----:B------:R-:W2:Y:S04]  /*1af80*/  LDL.LU R6, [R1+0x230] ;  /* 0x0002300001067983 */ /* 0x000ea80000300800 */
[----:B---3--:R0:W-:Y:S02]  /*1af90*/  @P1 STG.E.U16 [R4.64], R27 ;  /* 0x0000001b04001986 */ /* 0x0081e4000c101506 */
[----:B0-----:R-:W-:-:S04]  /*1afa0*/  LEA R4, P6, R8, R0, 0x1 ;  /* 0x0000000008047211 */ /* 0x001fc800078c08ff */
[----:B------:R-:W-:Y:S02]  /*1afb0*/  LEA.HI.X.SX32 R5, R8, R28, 0x1, P6 ;  /* 0x0000001c08057211 */ /* 0x000fe400030f0eff */
[----:B--2---:R-:W-:Y:S01]  /*1afc0*/  ISETP.LT.AND P1, PT, R6, c[0x0][0x17c], !P0 ;  /* 0x00005f0006007a0c */ /* 0x004fe20004721270 */
[----:B------:R-:W-:Y:S02]  /*1afd0*/  IMAD R6, R16, 0x2, R8 ;  /* 0x0000000210067824 */ /* 0x000fe400078e0208 */
        /* <DEDUP_REMOVED lines=11> */
[----:B------:R-:W-:Y:S01]  /*1b090*/  @P3 STG.E.U16 [R4.64], R11 ;  /* 0x0000000b04003986 */ /* 0x000fe2000c101506 */
[----:B----4-:R-:W-:Y:S02]  /*1b0a0*/  ISETP.LT.AND P3, PT, R25, c[0x0][0x17c], !P0 ;  /* 0x00005f0019007a0c */ /* 0x010fe40004761270 */
[----:B--2---:R-:W-:Y:S01]  /*1b0b0*/  ISETP.LT.AND P5, PT, R6, c[0x0][0x17c], !P0 ;  /* 0x00005f0006007a0c */ /* 0x004fe200047a1270 */
[----:B------:R-:W-:Y:S02]  /*1b0c0*/  IMAD R6, R16, 0x2, R8 ;  /* 0x0000000210067824 */ /* 0x000fe400078e0208 */
[----:B------:R-:W2:Y:S03]  /*1b0d0*/  LDL.LU R8, [R1+0x23c] ;  /* 0x00023c0001087983 */ /* 0x000ea60000300800 */
[C---:B-1----:R-:W-:Y:S01]  /*1b0e0*/  LEA R2, P6, R6.reuse, R0, 0x1 ;  /* 0x0000000006027211 */ /* 0x042fe200078c08ff */
[----:B------:R-:W3:Y:S03]  /*1b0f0*/  LDL.LU R25, [R1+0x254] ;  /* 0x0002540001197983 */ /* 0x000ee60000300800 */
[----:B------:R-:W-:-:S05]  /*1b100*/  LEA.HI.X.SX32 R3, R6, R28, 0x1, P6 ;  /* 0x0000001c06037211 */ /* 0x000fca00030f0eff */
[----:B------:R0:W-:Y:S01]  /*1b110*/  @P1 STG.E.U16 [R2.64], R19 ;  /* 0x0000001302001986 */ /* 0x0001e2000c101506 */
[----:B-----5:R-:W-:-:S03]  /*1b120*/  ISETP.LT.AND P1, PT, R18, c[0x0][0x17c], !P0 ;  /* 0x00005f0012007a0c */ /* 0x020fc60004721270 */
[----:B------:R-:W4:Y:S04]  /*1b130*/  LDL.LU R18, [R1+0x25c] ;  /* 0x00025c0001127983 */ /* 0x000f280000300800 */
[----:B0-----:R-:W5:Y:S01]  /*1b140*/  LDL.LU R3, [R1+0x248] ;  /* 0x0002480001037983 */ /* 0x001f620000300800 */
[----:B------:R-:W-:Y:S02]  /*1b150*/  PRMT R7, R13, 0x7632, R7 ;  /* 0x000076320d077816 */ /* 0x000fe40000000007 */
[----:B------:R-:W-:Y:S01]  /*1b160*/  PRMT R9, R24, 0x7632, R9 ;  /* 0x0000763218097816 */ /* 0x000fe20000000009 */
[----:B------:R-:W3:Y:S04]  /*1b170*/  LDL.LU R13, [R1+0x260] ;  /* 0x00026000010d7983 */ /* 0x000ee80000300800 */
[----:B------:R-:W3:Y:S01]  /*1b180*/  LDL.LU R24, [R1+0x264] ;  /* 0x0002640001187983 */ /* 0x000ee20000300800 */
[----:B--2---:R-:W-:Y:S01]  /*1b190*/  ISETP.LT.AND P4, PT, R8, c[0x0][0x17c], !P0 ;  /* 0x00005f0008007a0c */ /* 0x004fe20004781270 */
[----:B------:R-:W-:-:S05]  /*1b1a0*/  IMAD R8, R16, 0x2, R6 ;  /* 0x0000000210087824 */ /* 0x000fca00078e0206 */
[----:B------:R-:W-:Y:S01]  /*1b1b0*/  LEA R4, P6, R8, R0, 0x1 ;  /* 0x0000000008047211 */ /* 0x000fe200078c08ff */
[----:B------:R-:W-:-:S03]  /*1b1c0*/  IMAD R6, R16, 0x2, R8 ;  /* 0x0000000210067824 */ /* 0x000fc600078e0208 */
[----:B------:R-:W-:Y:S01]  /*1b1d0*/  LEA.HI.X.SX32 R5, R8, R28, 0x1, P6 ;  /* 0x0000001c08057211 */ /* 0x000fe200030f0eff */
[----:B------:R-:W-:Y:S01]  /*1b1e0*/  IMAD R8, R16, 0x2, R6 ;  /* 0x0000000210087824 */ /* 0x000fe200078e0206 */
[----:B------:R-:W-:-:S03]  /*1b1f0*/  LEA R2, P6, R6, R0, 0x1 ;  /* 0x0000000006027211 */ /* 0x000fc600078c08ff */
[----:B------:R0:W-:Y:S01]  /*1b200*/  @P2 STG.E.U16 [R4.64], R23 ;  /* 0x0000001704002986 */ /* 0x0001e2000c101506 */
[----:B-----5:R-:W-:Y:S02]  /*1b210*/  ISETP.LT.AND P2, PT, R3, c[0x0][0x17c], !P0 ;  /* 0x00005f0003007a0c */ /* 0x020fe40004741270 */
[----:B------:R-:W-:Y:S02]  /*1b220*/  LEA.HI.X.SX32 R3, R6, R28, 0x1, P6 ;  /* 0x0000001c06037211 */ /* 0x000fe400030f0eff */
[----:B0-----:R-:W-:Y:S01]  /*1b230*/  LEA R4, P6, R8, R0, 0x1 ;  /* 0x0000000008047211 */ /* 0x001fe200078c08ff */
[----:B------:R-:W-:Y:S02]  /*1b240*/  IMAD R6, R16, 0x2, R8 ;  /* 0x0000000210067824 */ /* 0x000fe400078e0208 */
[----:B------:R0:W-:Y:S01]  /*1b250*/  @P5 STG.E.U16 [R2.64], R7 ;  /* 0x0000000702005986 */ /* 0x0001e2000c101506 */
[----:B------:R-:W-:-:S03]  /*1b260*/  LEA.HI.X.SX32 R5, R8, R28, 0x1, P6 ;  /* 0x0000001c08057211 */ /* 0x000fc600030f0eff */
[----:B------:R-:W2:Y:S04]  /*1b270*/  LDL.LU R8, [R1+0x250] ;  /* 0x0002500001087983 */ /* 0x000ea80000300800 */
[----:B0-----:R-:W5:Y:S01]  /*1b280*/  LDL.LU R3, [R1+0x24c] ;  /* 0x00024c0001037983 */ /* 0x001f620000300800 */
[----:B------:R-:W-:Y:S02]  /*1b290*/  LEA R2, P6, R6, R0, 0x1 ;  /* 0x0000000006027211 */ /* 0x000fe400078c08ff */
[----:B------:R-:W-:Y:S01]  /*1b2a0*/  PRMT R10, R22, 0x7632, R10 ;  /* 0x00007632160a7816 */ /* 0x000fe2000000000a */
[----:B------:R0:W-:Y:S01]  /*1b2b0*/  @P4 STG.E.U16 [R4.64], R9 ;  /* 0x0000000904004986 */ /* 0x0001e2000c101506 */
[----:B------:R-:W-:-:S03]  /*1b2c0*/  PRMT R11, R14, 0x7632, R11 ;  /* 0x000076320e0b7816 */ /* 0x000fc6000000000b */
[----:B------:R-:W2:Y:S01]  /*1b2d0*/  LDL.LU R14, [R1+0x268] ;  /* 0x00026800010e7983 */ /* 0x000ea20000300800 */
[----:B0-----:R-:W-:Y:S01]  /*1b2e0*/  IMAD R5, R16, 0x2, R6 ;  /* 0x0000000210057824 */ /* 0x001fe200078e0206 */
[----:B------:R-:W-:Y:S02]  /*1b2f0*/  PRMT R7, R17, 0x7632, R7 ;  /* 0x0000763211077816 */ /* 0x000fe40000000007 */
[----:B-----5:R-:W-:Y:S02]  /*1b300*/  ISETP.LT.AND P5, PT, R3, c[0x0][0x17c], !P0 ;  /* 0x00005f0003007a0c */ /* 0x020fe400047a1270 */
[----:B------:R-:W-:Y:S01]  /*1b310*/  LEA.HI.X.SX32 R3, R6, R28, 0x1, P6 ;  /* 0x0000001c06037211 */ /* 0x000fe200030f0eff */
[----:B------:R-:W-:Y:S01]  /*1b320*/  IMAD R6, R16, 0x2, R5 ;  /* 0x0000000210067824 */ /* 0x000fe200078e0205 */
[----:B------:R-:W-:-:S03]  /*1b330*/  LEA R4, P6, R5, R0, 0x1 ;  /* 0x0000000005047211 */ /* 0x000fc600078c08ff */
[----:B------:R0:W-:Y:S01]  /*1b340*/  @P3 STG.E.U16 [R2.64], R10 ;  /* 0x0000000a02003986 */ /* 0x0001e2000c101506 */
[----:B---3--:R-:W-:-:S03]  /*1b350*/  ISETP.LT.AND P3, PT, R25, c[0x0][0x17c], !P0 ;  /* 0x00005f0019007a0c */ /* 0x008fc60004761270 */
[----:B------:R-:W3:Y:S01]  /*1b360*/  LDL.LU R25, [R1+0x26c] ;  /* 0x00026c0001197983 */ /* 0x000ee20000300800 */
[----:B--2---:R-:W-:Y:S01]  /*1b370*/  ISETP.LT.AND P4, PT, R8, c[0x0][0x17c], !P0 ;  /* 0x00005f0008007a0c */ /* 0x004fe20004781270 */
[----:B------:R-:W-:Y:S01]  /*1b380*/  IMAD R8, R16, 0x2, R6 ;  /* 0x0000000210087824 */ /* 0x000fe200078e0206 */
[----:B------:R-:W-:Y:S02]  /*1b390*/  LEA.HI.X.SX32 R5, R5, R28, 0x1, P6 ;  /* 0x0000001c05057211 */ /* 0x000fe400030f0eff */
[----:B0-----:R-:W-:-:S03]  /*1b3a0*/  LEA R2, P6, R6, R0, 0x1 ;  /* 0x0000000006027211 */ /* 0x001fc600078c08ff */
[----:B------:R0:W-:Y:S01]  /*1b3b0*/  @P1 STG.E.U16 [R4.64], R11 ;  /* 0x0000000b04001986 */ /* 0x0001e2000c101506 */
[----:B------:R-:W-:Y:S02]  /*1b3c0*/  LEA.HI.X.SX32 R3, R6, R28, 0x1, P6 ;  /* 0x0000001c06037211 */ /* 0x000fe400030f0eff */
[----:B------:R-:W-:Y:S02]  /*1b3d0*/  PRMT R6, R21, 0x7632, R6 ;  /* 0x0000763215067816 */ /* 0x000fe40000000006 */
[----:B0-----:R-:W-:-:S04]  /*1b3e0*/  LEA R4, P6, R8, R0, 0x1 ;  /* 0x0000000008047211 */ /* 0x001fc800078c08ff */
[----:B------:R-:W-:Y:S01]  /*1b3f0*/  LEA.HI.X.SX32 R5, R8, R28, 0x1, P6 ;  /* 0x0000001c08057211 */ /* 0x000fe200030f0eff */
[--C-:B------:R-:W-:Y:S01]  /*1b400*/  IMAD R9, R16, 0x2, R8.reuse ;  /* 0x0000000210097824 */ /* 0x100fe200078e0208 */
[----:B------:R0:W-:Y:S01]  /*1b410*/  @P2 STG.E.U16 [R2.64], R6 ;  /* 0x0000000602002986 */ /* 0x0001e2000c101506 */
[----:B------:R-:W-:-:S03]  /*1b420*/  PRMT R8, R20, 0x7632, R8 ;  /* 0x0000763214087816 */ /* 0x000fc60000000008 */
[----:B------:R1:W-:Y:S01]  /*1b430*/  @P5 STG.E.U16 [R4.64], R7 ;  /* 0x0000000704005986 */ /* 0x0003e2000c101506 */
[----:B------:R-:W-:Y:S02]  /*1b440*/  ISETP.LT.AND P5, PT, R24, c[0x0][0x17c], !P0 ;  /* 0x00005f0018007a0c */ /* 0x000fe400047a1270 */
[----:B------:R-:W-:Y:S01]  /*1b450*/  PRMT R10, R26, 0x7632, R10 ;  /* 0x000076321a0a7816 */ /* 0x000fe2000000000a */
[----:B------:R-:W2:Y:S04]  /*1b460*/  LDL.LU R20, [R1+0x270] ;  /* 0x0002700001147983 */ /* 0x000ea80000300800 */
[----:B------:R-:W5:Y:S04]  /*1b470*/  LDL.LU R24, [R1+0x274] ;  /* 0x0002740001187983 */ /* 0x000f680000300800 */
[----:B------:R-:W5:Y:S01]  /*1b480*/  LDL.LU R26, [R1+0x258] ;  /* 0x00025800011a7983 */ /* 0x000f620000300800 */
[----:B------:R-:W-:Y:S01]  /*1b490*/  ISETP.LT.AND P2, PT, R13, c[0x0][0x17c], !P0 ;  /* 0x00005f000d007a0c */ /* 0x000fe20004741270 */
[----:B------:R-:W-:Y:S01]  /*1b4a0*/  IMAD R13, R16, 0x2, R9 ;  /* 0x00000002100d7824 */ /* 0x000fe200078e0209 */
[----:B0-----:R-:W-:-:S03]  /*1b4b0*/  LEA R2, P6, R9, R0, 0x1 ;  /* 0x0000000009027211 */ /* 0x001fc600078c08ff */
[----:B------:R-:W-:Y:S01]  /*1b4c0*/  IMAD R17, R16, 0x2, R13 ;  /* 0x0000000210117824 */ /* 0x000fe200078e020d */
[----:B------:R-:W-:-:S03]  /*1b4d0*/  LEA.HI.X.SX32 R3, R9, R28, 0x1, P6 ;  /* 0x0000001c09037211 */ /* 0x000fc600030f0eff */
[----:B------:R-:W-:Y:S01]  /*1b4e0*/  IMAD R21, R16, 0x2, R17 ;  /* 0x0000000210157824 */ /* 0x000fe200078e0211 */
[C---:B-1----:R-:W-:Y:S01]  /*1b4f0*/  LEA R4, P6, R13.reuse, R0, 0x1 ;  /* 0x000000000d047211 */ /* 0x042fe200078c08ff */
[----:B------:R0:W-:Y:S01]  /*1b500*/  @P4 STG.E.U16 [R2.64], R8 ;  /* 0x0000000802004986 */ /* 0x0001e2000c101506 */
[----:B----4-:R-:W-:Y:S01]  /*1b510*/  ISETP.LT.AND P1, PT, R18, c[0x0][0x17c], !P0 ;  /* 0x00005f0012007a0c */ /* 0x010fe20004721270 */
[----:B------:R-:W-:Y:S01]  /*1b520*/  IMAD R9, R16, 0x2, R21 ;  /* 0x0000000210097824 */ /* 0x000fe200078e0215 */
[----:B------:R-:W-:-:S03]  /*1b530*/  LEA.HI.X.SX32 R5, R13, R28, 0x1, P6 ;  /* 0x0000001c0d057211 */ /* 0x000fc600030f0eff */
[----:B------:R-:W-:Y:S01]  /*1b540*/  IMAD R13, R16, 0x2, R9 ;  /* 0x00000002100d7824 */ /* 0x000fe200078e0209 */
[C---:B0-----:R-:W-:Y:S01]  /*1b550*/  LEA R2, P6, R17.reuse, R0, 0x1 ;  /* 0x0000000011027211 */ /* 0x041fe200078c08ff */
[----:B------:R0:W-:Y:S01]  /*1b560*/  @P3 STG.E.U16 [R4.64], R10 ;  /* 0x0000000a04003986 */ /* 0x0001e2000c101506 */
[----:B------:R-:W-:Y:S02]  /*1b570*/  PRMT R6, R12, 0x7632, R6 ;  /* 0x000076320c067816 */ /* 0x000fe40000000006 */
[----:B------:R-:W-:Y:S01]  /*1b580*/  LEA.HI.X.SX32 R3, R17, R28, 0x1, P6 ;  /* 0x0000001c11037211 */ /* 0x000fe200030f0eff */
[----:B------:R-:W-:Y:S01]  /*1b590*/  IMAD R17, R16, 0x2, R13 ;  /* 0x0000000210117824 */ /* 0x000fe200078e020d */
[----:B------:R-:W-:-:S03]  /*1b5a0*/  PRMT R7, R27, 0x7632, R7 ;  /* 0x000076321b077816 */ /* 0x000fc60000000007 */
[----:B------:R1:W-:Y:S01]  /*1b5b0*/  @P1 STG.E.U16 [R2.64], R6 ;  /* 0x0000000602001986 */ /* 0x0003e2000c101506 */
[----:B0-----:R-:W-:-:S04]  /*1b5c0*/  LEA R4, P6, R21, R0, 0x1 ;  /* 0x0000000015047211 */ /* 0x001fc800078c08ff */
[----:B------:R-:W-:Y:S02]  /*1b5d0*/  LEA.HI.X.SX32 R5, R21, R28, 0x1, P6 ;  /* 0x0000001c15057211 */ /* 0x000fe400030f0eff */
[----:B-1----:R-:W-:-:S03]  /*1b5e0*/  LEA R2, P1, R9, R0, 0x1 ;  /* 0x0000000009027211 */ /* 0x002fc600078208ff */
[----:B------:R0:W-:Y:S01]  /*1b5f0*/  @P2 STG.E.U16 [R4.64], R7 ;  /* 0x0000000704002986 */ /* 0x0001e2000c101506 */
[----:B------:R-:W-:Y:S02]  /*1b600*/  LEA.HI.X.SX32 R3, R9, R28, 0x1, P1 ;  /* 0x0000001c09037211 */ /* 0x000fe400008f0eff */
[-C--:B------:R-:W-:Y:S02]  /*1b610*/  LEA R8, P2, R13, R0.reuse, 0x1 ;  /* 0x000000000d087211 */ /* 0x080fe400078408ff */
[----:B0-----:R-:W-:-:S04]  /*1b620*/  LEA R4, P1, R17, R0, 0x1 ;  /* 0x0000000011047211 */ /* 0x001fc800078208ff */
[-C--:B------:R-:W-:Y:S02]  /*1b630*/  LEA.HI.X.SX32 R5, R17, R28.reuse, 0x1, P1 ;  /* 0x0000001c11057211 */ /* 0x080fe400008f0eff */
[----:B------:R-:W-:Y:S02]  /*1b640*/  ISETP.LT.AND P4, PT, R14, c[0x0][0x17c], !P0 ;  /* 0x00005f000e007a0c */ /* 0x000fe40004781270 */
[----:B------:R-:W-:Y:S02]  /*1b650*/  LEA.HI.X.SX32 R9, R13, R28, 0x1, P2 ;  /* 0x0000001c0d097211 */ /* 0x000fe400010f0eff */
[----:B------:R-:W-:Y:S02]  /*1b660*/  PRMT R7, R7, 0x7632, R7 ;  /* 0x0000763207077816 */ /* 0x000fe40000000007 */
[----:B------:R-:W-:Y:S02]  /*1b670*/  PRMT R15, R15, 0x7632, R15 ;  /* 0x000076320f0f7816 */ /* 0x000fe4000000000f */
[----:B------:R-:W-:-:S02]  /*1b680*/  PRMT R11, R11, 0x7632, R11 ;  /* 0x000076320b0b7816 */ /* 0x000fc4000000000b */
[----:B------:R-:W-:Y:S02]  /*1b690*/  PRMT R10, R19, 0x7632, R10 ;  /* 0x00007632130a7816 */ /* 0x000fe4000000000a */
[----:B---3--:R-:W-:Y:S01]  /*1b6a0*/  ISETP.LT.AND P3, PT, R25, c[0x0][0x17c], !P0 ;  /* 0x00005f0019007a0c */ /* 0x008fe20004761270 */
[----:B------:R-:W-:-:S04]  /*1b6b0*/  IMAD R25, R16, 0x2, R17 ;  /* 0x0000000210197824 */ /* 0x000fc800078e0211 */
[----:B------:R-:W-:-:S04]  /*1b6c0*/  IMAD R21, R16, 0x2, R25 ;  /* 0x0000000210157824 */ /* 0x000fc800078e0219 */
[----:B------:R-:W-:Y:S01]  /*1b6d0*/  IMAD R27, R16, 0x2, R21 ;  /* 0x00000002101b7824 */ /* 0x000fe200078e0215 */
[----:B------:R-:W-:-:S04]  /*1b6e0*/  LEA R16, P6, R25, R0, 0x1 ;  /* 0x0000000019107211 */ /* 0x000fc800078c08ff */
[----:B------:R-:W-:-:S04]  /*1b6f0*/  LEA R12, P1, R27, R0, 0x1 ;  /* 0x000000001b0c7211 */ /* 0x000fc800078208ff */
[-C--:B------:R-:W-:Y:S02]  /*1b700*/  LEA.HI.X.SX32 R13, R27, R28.reuse, 0x1, P1 ;  /* 0x0000001c1b0d7211 */ /* 0x080fe400008f0eff */
[----:B------:R-:W-:Y:S02]  /*1b710*/  LEA.HI.X.SX32 R17, R25, R28, 0x1, P6 ;  /* 0x0000001c19117211 */ /* 0x000fe400030f0eff */
[----:B--2---:R-:W-:Y:S02]  /*1b720*/  ISETP.LT.AND P2, PT, R20, c[0x0][0x17c], !P0 ;  /* 0x00005f0014007a0c */ /* 0x004fe40004741270 */
[----:B-----5:R-:W-:Y:S02]  /*1b730*/  ISETP.LT.AND P1, PT, R24, c[0x0][0x17c], !P0 ;  /* 0x00005f0018007a0c */ /* 0x020fe40004721270 */
[----:B------:R-:W-:Y:S02]  /*1b740*/  LEA R20, P6, R21, R0, 0x1 ;  /* 0x0000000015147211 */ /* 0x000fe400078c08ff */
[----:B------:R-:W-:-:S02]  /*1b750*/  ISETP.LT.AND P0, PT, R26, c[0x0][0x17c], !P0 ;  /* 0x00005f001a007a0c */ /* 0x000fc40004701270 */
[----:B------:R-:W-:Y:S02]  /*1b760*/  PRMT R0, R29, 0x7632, R0 ;  /* 0x000076321d007816 */ /* 0x000fe40000000000 */
[----:B------:R-:W-:-:S03]  /*1b770*/  LEA.HI.X.SX32 R21, R21, R28, 0x1, P6 ;  /* 0x0000001c15157211 */ /* 0x000fc600030f0eff */
[----:B------:R0:W-:Y:S04]  /*1b780*/  @P5 STG.E.U16 [R2.64], R0 ;  /* 0x0000000002005986 */ /* 0x0001e8000c101506 */
[----:B------:R0:W-:Y:S04]  /*1b790*/  @P4 STG.E.U16 [R8.64], R7 ;  /* 0x0000000708004986 */ /* 0x0001e8000c101506 */
[----:B------:R0:W-:Y:S04]  /*1b7a0*/  @P3 STG.E.U16 [R4.64], R15 ;  /* 0x0000000f04003986 */ /* 0x0001e8000c101506 */
[----:B------:R0:W-:Y:S04]  /*1b7b0*/  @P2 STG.E.U16 [R16.64], R11 ;  /* 0x0000000b10002986 */ /* 0x0001e8000c101506 */
[----:B------:R0:W-:Y:S01]  /*1b7c0*/  @P1 STG.E.U16 [R20.64], R10 ;  /* 0x0000000a14001986 */ /* 0x0001e2000c101506 */
[----:B------:R-:W-:Y:S05]  /*1b7d0*/  @!P0 EXIT ;  /* 0x000000000000894d */ /* 0x000fea0003800000 */
[----:B------:R-:W-:-:S05]  /*1b7e0*/  PRMT R6, R23, 0x7632, R6 ;  /* 0x0000763217067816 */ /* 0x000fca0000000006 */
[----:B------:R-:W-:Y:S01]  /*1b7f0*/  STG.E.U16 [R12.64], R6 ;  /* 0x000000060c007986 */ /* 0x000fe2000c101506 */
[----:B------:R-:W-:Y:S05]  /*1b800*/  EXIT ;  /* 0x000000000000794d */ /* 0x000fea0003800000 */
.L_x_4:
[----:B------:R-:W-:-:S00]  /*1b810*/  BRA `(.L_x_4) ;  /* 0xfffffff000007947 */ /* 0x000fc0000383ffff */
[----:B------:R-:W-:-:S00]  /*1b820*/  NOP ;  /* 0x0000000000007918 */ /* 0x000fc00000000000 */
        /* <DEDUP_REMOVED lines=13> */
.L_x_5:


//--------------------- .nv.shared.matmul_kernel  --------------------------
	.section	.nv.shared.matmul_kernel,"aw",@nobits
	.sectionflags	@""
	.align	16
